def attn_fwd(
    Q,
    K,
    V,
    Out,
    Lse,
    sm_scale,
    stride_qz,
    stride_qh,
    stride_qm,
    stride_qk,
    stride_kz,
    stride_kh,
    stride_kn,
    stride_kk,
    stride_vz,
    stride_vh,
    stride_vn,
    stride_vk,
    stride_oz,
    stride_oh,
    stride_om,
    stride_ok,
    seqlen_q,
    seqlen_k,
    BLOCK_M: tl.constexpr,
    BLOCK_N: tl.constexpr,
    HEAD_DIM: tl.constexpr,
    CAUSAL: tl.constexpr,
):
    start_m = tl.program_id(0)
    off_hz = tl.program_id(1)
    q_off = off_hz * stride_qh
    k_off = off_hz * stride_kh
    v_off = off_hz * stride_vh
    offs_m = start_m * BLOCK_M + tl.arange(0, BLOCK_M)
    offs_d = tl.arange(0, HEAD_DIM)
    offs_n = tl.arange(0, BLOCK_N)
    q_ptrs = Q + q_off + offs_m[:, None] * stride_qm + offs_d[None, :] * stride_qk
    k_ptrs = K + k_off + offs_d[:, None] * stride_kk + offs_n[None, :] * stride_kn
    v_ptrs = V + v_off + offs_n[:, None] * stride_vn + offs_d[None, :] * stride_vk
    m_i = tl.full([BLOCK_M], float("-inf"), dtype=tl.float32)
    l_i = tl.zeros([BLOCK_M], dtype=tl.float32) + 1.0
    acc = tl.zeros([BLOCK_M, HEAD_DIM], dtype=tl.float32)
    q = tl.load(q_ptrs)
    acc, l_i, m_i = _attn_fwd_inner(
        acc,
        l_i,
        m_i,
        q,
        k_ptrs,
        v_ptrs,
        sm_scale,
        stride_kn,
        stride_vn,
        start_m,
        seqlen_k,
        BLOCK_M,
        BLOCK_N,
        HEAD_DIM,
        CAUSAL,
    )
    acc = acc / l_i[:, None]
    lse = m_i + tl.math.log2(l_i) / 1.4426950408889634
    o_ptrs = (
        Out
        + off_hz * stride_oh
        + offs_m[:, None] * stride_om
        + offs_d[None, :] * stride_ok
    )
    tl.store(o_ptrs, acc.to(Out.dtype.element_ty))
    tl.store(Lse + off_hz * seqlen_q + offs_m, lse)

# config = {"BLOCK_M": 32, "BLOCK_N": 128, "HEAD_DIM": 512, "arch": "sm_100", "causal": false, "dtype": "fp8e4m3", "num_stages": 2, "num_warps": 8}
# arch = sm_100


// ===== COMPILED SASS (sm_100a) =====

	.target	sm_100a

	.elftype	@"ET_EXEC"


//--------------------- .note.nv.tkinfo           --------------------------
	.section	.note.nv.tkinfo,"",@"SHT_NOTE"
	.sectionflags	@"SHF_NOTE_NV_TKINFO"
	.tkinfo
        /*0018*/ 	.word	0x00000081
        /*0030*/ 	.string	""
        /*0030*/ 	.string	"ptxas-blackwell"
        /*0030*/ 	.string	"Cuda compilation tools, release 12.9, V12.9.86"
        /*0030*/ 	.string	"Build cuda_12.9.r12.9/compiler.36037853_0"
        /*0030*/ 	.string	"-v  -suppress-debug-info  -lineinfo  -arch sm_100a "



//--------------------- .note.nv.cuver            --------------------------
	.section	.note.nv.cuver,"",@"SHT_NOTE"
	.sectionflags	@"SHF_NOTE_NV_CUVER"
        /*0018*/ 	.short	0x0001
        /*001a*/ 	.short	0x0064
        /*001c*/ 	.short	0x0001
        /*001e*/ 	.short	0x0000
        /*0020*/ 	.short	0x0001
        /*0022*/ 	.short	0x0000


//--------------------- .nv.info                  --------------------------
	.section	.nv.info,"",@"SHT_CUDA_INFO"
	.align	4


	//----- nvinfo : EIATTR_REGCOUNT
	.align		4
        /*0000*/ 	.byte	0x04, 0x2f
        /*0002*/ 	.short	(.L_2 - .L_1)
	.align		4
.L_1:
        /*0004*/ 	.word	index@(attn_fwd)
        /*0008*/ 	.word	0x00000020


	//----- nvinfo : EIATTR_FRAME_SIZE
	.align		4
.L_2:
        /*000c*/ 	.byte	0x04, 0x11
        /*000e*/ 	.short	(.L_4 - .L_3)
	.align		4
.L_3:
        /*0010*/ 	.word	index@(attn_fwd)
        /*0014*/ 	.word	0x00001ad0


	//----- nvinfo : EIATTR_MIN_STACK_SIZE
	.align		4
.L_4:
        /*0018*/ 	.byte	0x04, 0x12
        /*001a*/ 	.short	(.L_6 - .L_5)
	.align		4
.L_5:
        /*001c*/ 	.word	index@(attn_fwd)
        /*0020*/ 	.word	0x00001ad0
.L_6:


//--------------------- .nv.info.attn_fwd         --------------------------
	.section	.nv.info.attn_fwd,"",@"SHT_CUDA_INFO"
	.sectionflags	@""
	.align	4


	//----- nvinfo : EIATTR_CUDA_API_VERSION
	.align		4
        /*0000*/ 	.byte	0x04, 0x37
        /*0002*/ 	.short	(.L_8 - .L_7)
.L_7:
        /*0004*/ 	.word	0x00000081


	//----- nvinfo : EIATTR_KPARAM_INFO
	.align		4
.L_8:
        /*0008*/ 	.byte	0x04, 0x17
        /*000a*/ 	.short	(.L_10 - .L_9)
.L_9:
        /*000c*/ 	.word	0x00000000
        /*0010*/ 	.short	0x0019
        /*0012*/ 	.short	0x0080
        /*0014*/ 	.byte	0x00, 0xf4, 0x21, 0x00


	//----- nvinfo : EIATTR_KPARAM_INFO
	.align		4
.L_10:
        /*0018*/ 	.byte	0x04, 0x17
        /*001a*/ 	.short	(.L_12 - .L_11)
.L_11:
        /*001c*/ 	.word	0x00000000
        /*0020*/ 	.short	0x0018
        /*0022*/ 	.short	0x0078
        /*0024*/ 	.byte	0x00, 0xf4, 0x21, 0x00


	//----- nvinfo : EIATTR_KPARAM_INFO
	.align		4
.L_12:
        /*0028*/ 	.byte	0x04, 0x17
        /*002a*/ 	.short	(.L_14 - .L_13)
.L_13:
        /*002c*/ 	.word	0x00000000
        /*0030*/ 	.short	0x0017
        /*0032*/ 	.short	0x0070
        /*0034*/ 	.byte	0x00, 0xf0, 0x11, 0x00


	//----- nvinfo : EIATTR_KPARAM_INFO
	.align		4
.L_14:
        /*0038*/ 	.byte	0x04, 0x17
        /*003a*/ 	.short	(.L_16 - .L_15)
.L_15:
        /*003c*/ 	.word	0x00000000
        /*0040*/ 	.short	0x0016
        /*0042*/ 	.short	0x006c
        /*0044*/ 	.byte	0x00, 0xf0, 0x11, 0x00


	//----- nvinfo : EIATTR_KPARAM_INFO
	.align		4
.L_16:
        /*0048*/ 	.byte	0x04, 0x17
        /*004a*/ 	.short	(.L_18 - .L_17)
.L_17:
        /*004c*/ 	.word	0x00000000
        /*0050*/ 	.short	0x0015
        /*0052*/ 	.short	0x0068
        /*0054*/ 	.byte	0x00, 0xf0, 0x11, 0x00


	//----- nvinfo : EIATTR_KPARAM_INFO
	.align		4
.L_18:
        /*0058*/ 	.byte	0x04, 0x17
        /*005a*/ 	.short	(.L_20 - .L_19)
.L_19:
        /*005c*/ 	.word	0x00000000
        /*0060*/ 	.short	0x0014
        /*0062*/ 	.short	0x0064
        /*0064*/ 	.byte	0x00, 0xf0, 0x11, 0x00


	//----- nvinfo : EIATTR_KPARAM_INFO
	.align		4
.L_20:
        /*0068*/ 	.byte	0x04, 0x17
        /*006a*/ 	.short	(.L_22 - .L_21)
.L_21:
        /*006c*/ 	.word	0x00000000
        /*0070*/ 	.short	0x0013
        /*0072*/ 	.short	0x0060
        /*0074*/ 	.byte	0x00, 0xf0, 0x11, 0x00


	//----- nvinfo : EIATTR_KPARAM_INFO
	.align		4
.L_22:
        /*0078*/ 	.byte	0x04, 0x17
        /*007a*/ 	.short	(.L_24 - .L_23)
.L_23:
        /*007c*/ 	.word	0x00000000
        /*0080*/ 	.short	0x0012
        /*0082*/ 	.short	0x005c
        /*0084*/ 	.byte	0x00, 0xf0, 0x11, 0x00


	//----- nvinfo : EIATTR_KPARAM_INFO
	.align		4
.L_24:
        /*0088*/ 	.byte	0x04, 0x17
        /*008a*/ 	.short	(.L_26 - .L_25)
.L_25:
        /*008c*/ 	.word	0x00000000
        /*0090*/ 	.short	0x0011
        /*0092*/ 	.short	0x0058
        /*0094*/ 	.byte	0x00, 0xf0, 0x11, 0x00


	//----- nvinfo : EIATTR_KPARAM_INFO
	.align		4
.L_26:
        /*0098*/ 	.byte	0x04, 0x17
        /*009a*/ 	.short	(.L_28 - .L_27)
.L_27:
        /*009c*/ 	.word	0x00000000
        /*00a0*/ 	.short	0x0010
        /*00a2*/ 	.short	0x0054
        /*00a4*/ 	.byte	0x00, 0xf0, 0x11, 0x00


	//----- nvinfo : EIATTR_KPARAM_INFO
	.align		4
.L_28:
        /*00a8*/ 	.byte	0x04, 0x17
        /*00aa*/ 	.short	(.L_30 - .L_29)
.L_29:
        /*00ac*/ 	.word	0x00000000
        /*00b0*/ 	.short	0x000f
        /*00b2*/ 	.short	0x0050
        /*00b4*/ 	.byte	0x00, 0xf0, 0x11, 0x00


	//----- nvinfo : EIATTR_KPARAM_INFO
	.align		4
.L_30:
        /*00b8*/ 	.byte	0x04, 0x17
        /*00ba*/ 	.short	(.L_32 - .L_31)
.L_31:
        /*00bc*/ 	.word	0x00000000
        /*00c0*/ 	.short	0x000e
        /*00c2*/ 	.short	0x004c
        /*00c4*/ 	.byte	0x00, 0xf0, 0x11, 0x00


	//----- nvinfo : EIATTR_KPARAM_INFO
	.align		4
.L_32:
        /*00c8*/ 	.byte	0x04, 0x17
        /*00ca*/ 	.short	(.L_34 - .L_33)
.L_33:
        /*00cc*/ 	.word	0x00000000
        /*00d0*/ 	.short	0x000d
        /*00d2*/ 	.short	0x0048
        /*00d4*/ 	.byte	0x00, 0xf0, 0x11, 0x00


	//----- nvinfo : EIATTR_KPARAM_INFO
	.align		4
.L_34:
        /*00d8*/ 	.byte	0x04, 0x17
        /*00da*/ 	.short	(.L_36 - .L_35)
.L_35:
        /*00dc*/ 	.word	0x00000000
        /*00e0*/ 	.short	0x000c
        /*00e2*/ 	.short	0x0044
        /*00e4*/ 	.byte	0x00, 0xf0, 0x11, 0x00


	//----- nvinfo : EIATTR_KPARAM_INFO
	.align		4
.L_36:
        /*00e8*/ 	.byte	0x04, 0x17
        /*00ea*/ 	.short	(.L_38 - .L_37)
.L_37:
        /*00ec*/ 	.word	0x00000000
        /*00f0*/ 	.short	0x000b
        /*00f2*/ 	.short	0x0040
        /*00f4*/ 	.byte	0x00, 0xf0, 0x11, 0x00


	//----- nvinfo : EIATTR_KPARAM_INFO
	.align		4
.L_38:
        /*00f8*/ 	.byte	0x04, 0x17
        /*00fa*/ 	.short	(.L_40 - .L_39)
.L_39:
        /*00fc*/ 	.word	0x00000000
        /*0100*/ 	.short	0x000a
        /*0102*/ 	.short	0x003c
        /*0104*/ 	.byte	0x00, 0xf0, 0x11, 0x00


	//----- nvinfo : EIATTR_KPARAM_INFO
	.align		4
.L_40:
        /*0108*/ 	.byte	0x04, 0x17
        /*010a*/ 	.short	(.L_42 - .L_41)
.L_41:
        /*010c*/ 	.word	0x00000000
        /*0110*/ 	.short	0x0009
        /*0112*/ 	.short	0x0038
        /*0114*/ 	.byte	0x00, 0xf0, 0x11, 0x00


	//----- nvinfo : EIATTR_KPARAM_INFO
	.align		4
.L_42:
        /*0118*/ 	.byte	0x04, 0x17
        /*011a*/ 	.short	(.L_44 - .L_43)
.L_43:
        /*011c*/ 	.word	0x00000000
        /*0120*/ 	.short	0x0008
        /*0122*/ 	.short	0x0034
        /*0124*/ 	.byte	0x00, 0xf0, 0x11, 0x00


	//----- nvinfo : EIATTR_KPARAM_INFO
	.align		4
.L_44:
        /*0128*/ 	.byte	0x04, 0x17
        /*012a*/ 	.short	(.L_46 - .L_45)
.L_45:
        /*012c*/ 	.word	0x00000000
        /*0130*/ 	.short	0x0007
        /*0132*/ 	.short	0x0030
        /*0134*/ 	.byte	0x00, 0xf0, 0x11, 0x00


	//----- nvinfo : EIATTR_KPARAM_INFO
	.align		4
.L_46:
        /*0138*/ 	.byte	0x04, 0x17
        /*013a*/ 	.short	(.L_48 - .L_47)
.L_47:
        /*013c*/ 	.word	0x00000000
        /*0140*/ 	.short	0x0006
        /*0142*/ 	.short	0x002c
        /*0144*/ 	.byte	0x00, 0xf0, 0x11, 0x00


	//----- nvinfo : EIATTR_KPARAM_INFO
	.align		4
.L_48:
        /*0148*/ 	.byte	0x04, 0x17
        /*014a*/ 	.short	(.L_50 - .L_49)
.L_49:
        /*014c*/ 	.word	0x00000000
        /*0150*/ 	.short	0x0005
        /*0152*/ 	.short	0x0028
        /*0154*/ 	.byte	0x00, 0xf0, 0x11, 0x00


	//----- nvinfo : EIATTR_KPARAM_INFO
	.align		4
.L_50:
        /*0158*/ 	.byte	0x04, 0x17
        /*015a*/ 	.short	(.L_52 - .L_51)
.L_51:
        /*015c*/ 	.word	0x00000000
        /*0160*/ 	.short	0x0004
        /*0162*/ 	.short	0x0020
        /*0164*/ 	.byte	0x00, 0xf4, 0x21, 0x00


	//----- nvinfo : EIATTR_KPARAM_INFO
	.align		4
.L_52:
        /*0168*/ 	.byte	0x04, 0x17
        /*016a*/ 	.short	(.L_54 - .L_53)
.L_53:
        /*016c*/ 	.word	0x00000000
        /*0170*/ 	.short	0x0003
        /*0172*/ 	.short	0x0018
        /*0174*/ 	.byte	0x00, 0xf4, 0x21, 0x00


	//----- nvinfo : EIATTR_KPARAM_INFO
	.align		4
.L_54:
        /*0178*/ 	.byte	0x04, 0x17
        /*017a*/ 	.short	(.L_56 - .L_55)
.L_55:
        /*017c*/ 	.word	0x00000000
        /*0180*/ 	.short	0x0002
        /*0182*/ 	.short	0x0010
        /*0184*/ 	.byte	0x00, 0xf4, 0x21, 0x00


	//----- nvinfo : EIATTR_KPARAM_INFO
	.align		4
.L_56:
        /*0188*/ 	.byte	0x04, 0x17
        /*018a*/ 	.short	(.L_58 - .L_57)
.L_57:
        /*018c*/ 	.word	0x00000000
        /*0190*/ 	.short	0x0001
        /*0192*/ 	.short	0x0008
        /*0194*/ 	.byte	0x00, 0xf4, 0x21, 0x00


	//----- nvinfo : EIATTR_KPARAM_INFO
	.align		4
.L_58:
        /*0198*/ 	.byte	0x04, 0x17
        /*019a*/ 	.short	(.L_60 - .L_59)
.L_59:
        /*019c*/ 	.word	0x00000000
        /*01a0*/ 	.short	0x0000
        /*01a2*/ 	.short	0x0000
        /*01a4*/ 	.byte	0x00, 0xf4, 0x21, 0x00


	//----- nvinfo : EIATTR_SPARSE_MMA_MASK
	.align		4
.L_60:
        /*01a8*/ 	.byte	0x03, 0x50
        /*01aa*/ 	.short	0x0000


	//----- nvinfo : EIATTR_MAXREG_COUNT
	.align		4
        /*01ac*/ 	.byte	0x03, 0x1b
        /*01ae*/ 	.short	0x00ff


	//----- nvinfo : EIATTR_NUM_BARRIERS
	.align		4
        /*01b0*/ 	.byte	0x02, 0x4c
        /*01b2*/ 	.byte	0x01
	.zero		1


	//----- nvinfo : EIATTR_ANNOTATIONS
	.align		4
        /*01b4*/ 	.byte	0x04, 0x55
        /*01b6*/ 	.short	(.L_62 - .L_61)


	//   ....[0]....
.L_61:
        /*01b8*/ 	.word	0x00000001
        /*01bc*/ 	.byte	0x00, 0x01, 0x00, 0x00, 0x01, 0x00, 0x00, 0x00, 0x00, 0x04, 0x00, 0x00, 0x01, 0x00, 0x00, 0x00
        /* <DEDUP_REMOVED lines=3485> */
        /*db9c*/ 	.byte	0x40, 0x8b, 0x03, 0x00


	//----- nvinfo : EIATTR_COOP_GROUP_MASK_REGIDS
	.align		4
.L_62:
        /*dba0*/ 	.byte	0x04, 0x29
        /*dba2*/ 	.short	(.L_64 - .L_63)


	//   ....[0]....
.L_63:
        /*dba4*/ 	.word	0xffffffff


	//   ....[1]....
        /*dba8*/ 	.word	0xffffffff


	//   ....[2]....
        /*dbac*/ 	.word	0xffffffff


	//   ....[3]....
        /*dbb0*/ 	.word	0xffffffff


	//   ....[4]....
        /*dbb4*/ 	.word	0xffffffff


	//   ....[5]....
        /*dbb8*/ 	.word	0xffffffff


	//   ....[6]....
        /*dbbc*/ 	.word	0xffffffff


	//   ....[7]....
        /*dbc0*/ 	.word	0xffffffff


	//   ....[8]....
        /*dbc4*/ 	.word	0xffffffff


	//   ....[9]....
        /*dbc8*/ 	.word	0xffffffff


	//   ....[10]....
        /*dbcc*/ 	.word	0xffffffff


	//   ....[11]....
        /*dbd0*/ 	.word	0xffffffff


	//   ....[12]....
        /*dbd4*/ 	.word	0xffffffff


	//   ....[13]....
        /*dbd8*/ 	.word	0xffffffff


	//   ....[14]....
        /*dbdc*/ 	.word	0xffffffff


	//   ....[15]....
        /*dbe0*/ 	.word	0xffffffff


	//   ....[16]....
        /*dbe4*/ 	.word	0xffffffff


	//   ....[17]....
        /*dbe8*/ 	.word	0xffffffff


	//   ....[18]....
        /*dbec*/ 	.word	0xffffffff


	//   ....[19]....
        /*dbf0*/ 	.word	0xffffffff


	//   ....[20]....
        /*dbf4*/ 	.word	0xffffffff


	//   ....[21]....
        /*dbf8*/ 	.word	0xffffffff


	//----- nvinfo : EIATTR_COOP_GROUP_INSTR_OFFSETS
	.align		4
.L_64:
        /*dbfc*/ 	.byte	0x04, 0x28
        /*dbfe*/ 	.short	(.L_66 - .L_65)


	//   ....[0]....
.L_65:
        /*dc00*/ 	.word	0x0001fcd0


	//   ....[1]....
        /*dc04*/ 	.word	0x0001fce0


	//   ....[2]....
        /*dc08*/ 	.word	0x0001fcf0


	//   ....[3]....
        /*dc0c*/ 	.word	0x0001fd00


	//   ....[4]....
        /*dc10*/ 	.word	0x0001fd60


	//   ....[5]....
        /*dc14*/ 	.word	0x0001fd70


	//   ....[6]....
        /*dc18*/ 	.word	0x0001fd80


	//   ....[7]....
        /*dc1c*/ 	.word	0x0001fd90


	//   ....[8]....
        /*dc20*/ 	.word	0x0001feb0


	//   ....[9]....
        /*dc24*/ 	.word	0x0001fed0


	//   ....[10]....
        /*dc28*/ 	.word	0x0001fef0


	//   ....[11]....
        /*dc2c*/ 	.word	0x00020490


	//   ....[12]....
        /*dc30*/ 	.word	0x00020530


	//   ....[13]....
        /*dc34*/ 	.word	0x00020560


	//   ....[14]....
        /*dc38*/ 	.word	0x000205a0


	//   ....[15]....
        /*dc3c*/ 	.word	0x000205b0


	//   ....[16]....
        /*dc40*/ 	.word	0x000205d0


	//   ....[17]....
        /*dc44*/ 	.word	0x00020600


	//   ....[18]....
        /*dc48*/ 	.word	0x00020610


	//   ....[19]....
        /*dc4c*/ 	.word	0x000206d0


	//   ....[20]....
        /*dc50*/ 	.word	0x000206f0


	//   ....[21]....
        /*dc54*/ 	.word	0x00020710


	//----- nvinfo : EIATTR_VRC_CTA_INIT_COUNT
	.align		4
.L_66:
        /*dc58*/ 	.byte	0x02, 0x4a
	.zero		1
	.zero		1


	//----- nvinfo : EIATTR_EXIT_INSTR_OFFSETS
	.align		4
        /*dc5c*/ 	.byte	0x04, 0x1c
        /*dc5e*/ 	.short	(.L_68 - .L_67)


	//   ....[0]....
.L_67:
        /*dc60*/ 	.word	0x00038b30


	//   ....[1]....
        /*dc64*/ 	.word	0x00038b70


	//----- nvinfo : EIATTR_REQNTID
	.align		4
.L_68:
        /*dc68*/ 	.byte	0x04, 0x10
        /*dc6a*/ 	.short	(.L_70 - .L_69)
.L_69:
        /*dc6c*/ 	.word	0x00000100
        /*dc70*/ 	.word	0x00000001
        /*dc74*/ 	.word	0x00000001


	//----- nvinfo : EIATTR_CBANK_PARAM_SIZE
	.align		4
.L_70:
        /*dc78*/ 	.byte	0x03, 0x19
        /*dc7a*/ 	.short	0x0088


	//----- nvinfo : EIATTR_PARAM_CBANK
	.align		4
        /*dc7c*/ 	.byte	0x04, 0x0a
        /*dc7e*/ 	.short	(.L_72 - .L_71)
	.align		4
.L_71:
        /*dc80*/ 	.word	index@(.nv.constant0.attn_fwd)
        /*dc84*/ 	.short	0x0380
        /*dc86*/ 	.short	0x0088


	//----- nvinfo : EIATTR_SW_WAR
	.align		4
.L_72:
        /*dc88*/ 	.byte	0x04, 0x36
        /*dc8a*/ 	.short	(.L_74 - .L_73)
.L_73:
        /*dc8c*/ 	.word	0x00000008
.L_74:


//--------------------- .nv.compat                --------------------------
	.section	.nv.compat,"",@"SHT_CUDA_COMPAT_INFO"
	.align	4
        /*0000*/ 	.byte	0x02, 0x02, 0x02, 0x00, 0x02, 0x05, 0x05, 0x00, 0x02, 0x03, 0x00, 0x00, 0x02, 0x06, 0x01, 0x00


//--------------------- .nv.callgraph             --------------------------
	.section	.nv.callgraph,"",@"SHT_CUDA_CALLGRAPH"
	.align	4
	.sectionentsize	8
	.align		4
        /*0000*/ 	.word	0x00000000
	.align		4
        /*0004*/ 	.word	0xffffffff
	.align		4
        /*0008*/ 	.word	0x00000000
	.align		4
        /*000c*/ 	.word	0xfffffffe
	.align		4
        /*0010*/ 	.word	0x00000000
	.align		4
        /*0014*/ 	.word	0xfffffffd
	.align		4
        /*0018*/ 	.word	0x00000000
	.align		4
        /*001c*/ 	.word	0xfffffffc


//--------------------- .nv.constant4             --------------------------
	.section	.nv.constant4,"a",@progbits
	.align	8
	.align		8
.nv.constant4:
        /*0000*/ 	.dword	_$_str


//--------------------- .text.attn_fwd            --------------------------
	.section	.text.attn_fwd,"ax",@progbits
	.align	128
        .global         attn_fwd
        .type           attn_fwd,@function
        .size           attn_fwd,(.L_x_3 - attn_fwd)
        .other          attn_fwd,@"STO_CUDA_ENTRY STV_DEFAULT"
attn_fwd:
.text.attn_fwd:
[----:B------:R-:W0:Y:S01]  /*0000*/  LDC R1, c[0x0][0x37c] ;  /* 0x0000df00ff017b82 */ /* 0x000e220000000800 */
[----:B------:R-:W1:Y:S07]  /*0010*/  S2R R4, SR_TID.X ;  /* 0x0000000000047919 */ /* 0x000e6e0000002100 */
[----:B------:R-:W2:Y:S01]  /*0020*/  S2UR UR9, SR_CTAID.Y ;  /* 0x00000000000979c3 */ /* 0x000ea20000002600 */
[----:B------:R-:W2:Y:S01]  /*0030*/  LDCU.64 UR4, c[0x0][0x3b0] ;  /* 0x00007600ff0477ac */ /* 0x000ea20008000a00 */
[----:B0-----:R-:W-:Y:S01]  /*0040*/  VIADD R1, R1, 0xffffe530 ;  /* 0xffffe53001017836 */ /* 0x001fe20000000000 */
[----:B------:R-:W0:Y:S01]  /*0050*/  S2R R3, SR_CTAID.X ;  /* 0x0000000000037919 */ /* 0x000e220000002500 */
[----:B------:R-:W3:Y:S04]  /*0060*/  LDCU.64 UR12, c[0x0][0x358] ;  /* 0x00006b00ff0c77ac */ /* 0x000ee80008000a00 */
[----:B------:R-:W4:Y:S08]  /*0070*/  LDC R19, c[0x0][0x3b8] ;  /* 0x0000ee00ff137b82 */ /* 0x000f300000000800 */
[----:B------:R-:W5:Y:S01]  /*0080*/  LDC.64 R6, c[0x0][0x380] ;  /* 0x0000e000ff067b82 */ /* 0x000f620000000a00 */
[----:B--2---:R-:W-:Y:S01]  /*0090*/  UIMAD UR4, UR9, UR4, URZ ;  /* 0x00000004090472a4 */ /* 0x004fe2000f8e02ff */
[----:B-1----:R-:W-:-:S05]  /*00a0*/  LOP3.LUT R0, R4, 0x1f, RZ, 0xc0, !PT ;  /* 0x0000001f04007812 */ /* 0x002fca00078ec0ff */
[----:B0-----:R-:W-:Y:S01]  /*00b0*/  IMAD R2, R3, 0x20, R0 ;  /* 0x0000002003027824 */ /* 0x001fe200078e0200 */
[----:B------:R-:W-:-:S03]  /*00c0*/  SHF.R.U32.HI R0, RZ, 0x5, R4 ;  /* 0x00000005ff007819 */ /* 0x000fc60000011604 */
[----:B------:R-:W-:Y:S01]  /*00d0*/  IMAD R3, R2, UR5, RZ ;  /* 0x0000000502037c24 */ /* 0x000fe2000f8e02ff */
[----:B------:R-:W-:Y:S01]  /*00e0*/  SGXT.U32 R0, R0, 0x3 ;  /* 0x000000030000781a */ /* 0x000fe20000000000 */
[----:B------:R-:W-:Y:S01]  /*00f0*/  USHF.R.S32.HI UR5, URZ, 0x1f, UR4 ;  /* 0x0000001fff057899 */ /* 0x000fe20008011404 */
[----:B------:R0:W-:Y:S02]  /*0100*/  STL [R1+0x148c], R2 ;  /* 0x00148c0201007387 */ /* 0x0001e40000100800 */
[----:B-----5:R-:W-:Y:S01]  /*0110*/  IADD3 R18, P0, P1, R3, UR4, R6 ;  /* 0x0000000403127c10 */ /* 0x020fe2000f91e006 */
[----:B----4-:R-:W-:Y:S01]  /*0120*/  IMAD R5, R0, R19, RZ ;  /* 0x0000001300057224 */ /* 0x010fe200078e02ff */
[----:B------:R-:W-:-:S03]  /*0130*/  SHF.R.S32.HI R0, RZ, 0x1f, R3 ;  /* 0x0000001fff007819 */ /* 0x000fc60000011403 */
[----:B------:R-:W-:Y:S01]  /*0140*/  IMAD R3, R19, 0x8, R5 ;  /* 0x0000000813037824 */ /* 0x000fe200078e0205 */
[----:B------:R-:W-:Y:S02]  /*0150*/  IADD3.X R0, PT, PT, R0, UR5, R7, P0, P1 ;  /* 0x0000000500007c10 */ /* 0x000fe400087e2407 */
[-C--:B------:R-:W-:Y:S01]  /*0160*/  IADD3 R8, P0, PT, R5, R18.reuse, RZ ;  /* 0x0000001205087210 */ /* 0x080fe20007f1e0ff */
[----:B------:R-:W-:Y:S01]  /*0170*/  IMAD R7, R19, 0x8, R3 ;  /* 0x0000000813077824 */ /* 0x000fe200078e0203 */
[----:B------:R-:W-:Y:S02]  /*0180*/  IADD3 R4, P1, PT, R3, R18, RZ ;  /* 0x0000001203047210 */ /* 0x000fe40007f3e0ff */
[-C--:B------:R-:W-:Y:S01]  /*0190*/  LEA.HI.X.SX32 R9, R5, R0.reuse, 0x1, P0 ;  /* 0x0000000005097211 */ /* 0x080fe200000f0eff */
[----:B------:R-:W-:Y:S01]  /*01a0*/  IMAD R11, R19, 0x8, R7 ;  /* 0x00000008130b7824 */ /* 0x000fe200078e0207 */
[----:B------:R-:W-:Y:S02]  /*01b0*/  LEA.HI.X.SX32 R5, R3, R0, 0x1, P1 ;  /* 0x0000000003057211 */ /* 0x000fe400008f0eff */
[C---:B0-----:R-:W-:Y:S01]  /*01c0*/  IADD3 R2, P0, PT, R7.reuse, R18, RZ ;  /* 0x0000001207027210 */ /* 0x041fe20007f1e0ff */
[----:B---3--:R0:W2:Y:S03]  /*01d0*/  LDG.E.U8 R21, desc[UR12][R8.64] ;  /* 0x0000000c08157981 */ /* 0x0080a6000c1e1100 */
[----:B------:R-:W-:Y:S01]  /*01e0*/  LEA.HI.X.SX32 R3, R7, R0, 0x1, P0 ;  /* 0x0000000007037211 */ /* 0x000fe200000f0eff */
[----:B------:R-:W3:Y:S01]  /*01f0*/  LDG.E.U8 R20, desc[UR12][R4.64] ;  /* 0x0000000c04147981 */ /* 0x000ee2000c1e1100 */
[----:B------:R-:W-:Y:S01]  /*0200*/  IADD3 R12, P0, PT, R11, R18, RZ ;  /* 0x000000120b0c7210 */ /* 0x000fe20007f1e0ff */
[----:B------:R-:W-:-:S02]  /*0210*/  IMAD R7, R19, 0x8, R11 ;  /* 0x0000000813077824 */ /* 0x000fc400078e020b */
[----:B------:R1:W4:Y:S01]  /*0220*/  LDG.E.U8 R16, desc[UR12][R2.64] ;  /* 0x0000000c02107981 */ /* 0x000322000c1e1100 */
[----:B------:R-:W-:Y:S01]  /*0230*/  LEA.HI.X.SX32 R13, R11, R0, 0x1, P0 ;  /* 0x000000000b0d7211 */ /* 0x000fe200000f0eff */
[----:B------:R-:W-:Y:S01]  /*0240*/  IMAD R11, R19, 0x8, R7 ;  /* 0x00000008130b7824 */ /* 0x000fe200078e0207 */
[----:B------:R-:W-:-:S03]  /*0250*/  IADD3 R6, P0, PT, R7, R18, RZ ;  /* 0x0000001207067210 */ /* 0x000fc60007f1e0ff */
[----:B------:R-:W-:Y:S01]  /*0260*/  IMAD R17, R19, 0x8, R11 ;  /* 0x0000000813117824 */ /* 0x000fe200078e020b */
[----:B------:R-:W-:Y:S01]  /*0270*/  LEA.HI.X.SX32 R7, R7, R0, 0x1, P0 ;  /* 0x0000000007077211 */ /* 0x000fe200000f0eff */
[----:B------:R5:W4:Y:S01]  /*0280*/  LDG.E.U8 R25, desc[UR12][R12.64] ;  /* 0x0000000c0c197981 */ /* 0x000b22000c1e1100 */
[-C--:B------:R-:W-:Y:S01]  /*0290*/  IADD3 R14, P0, PT, R11, R18.reuse, RZ ;  /* 0x000000120b0e7210 */ /* 0x080fe20007f1e0ff */
[----:B0-----:R-:W-:Y:S01]  /*02a0*/  IMAD R9, R19, 0x8, R17 ;  /* 0x0000000813097824 */ /* 0x001fe200078e0211 */
[----:B------:R-:W-:Y:S01]  /*02b0*/  IADD3 R10, P1, PT, R17, R18, RZ ;  /* 0x00000012110a7210 */ /* 0x000fe20007f3e0ff */
[----:B------:R0:W4:Y:S01]  /*02c0*/  LDG.E.U8 R24, desc[UR12][R6.64] ;  /* 0x0000000c06187981 */ /* 0x000122000c1e1100 */
[----:B------:R-:W-:Y:S02]  /*02d0*/  LEA.HI.X.SX32 R15, R11, R0, 0x1, P0 ;  /* 0x000000000b0f7211 */ /* 0x000fe400000f0eff */
[----:B------:R-:W-:Y:S01]  /*02e0*/  IADD3 R8, P0, PT, R9, R18, RZ ;  /* 0x0000001209087210 */ /* 0x000fe20007f1e0ff */
[----:B-1----:R-:W-:Y:S01]  /*02f0*/  IMAD R3, R19, 0x8, R9 ;  /* 0x0000000813037824 */ /* 0x002fe200078e0209 */
[-C--:B------:R-:W-:Y:S01]  /*0300*/  LEA.HI.X.SX32 R11, R17, R0.reuse, 0x1, P1 ;  /* 0x00000000110b7211 */ /* 0x080fe200008f0eff */
[----:B------:R-:W4:Y:S01]  /*0310*/  LDG.E.U8 R23, desc[UR12][R14.64] ;  /* 0x0000000c0e177981 */ /* 0x000f22000c1e1100 */
[----:B------:R-:W-:-:S03]  /*0320*/  LEA.HI.X.SX32 R9, R9, R0, 0x1, P0 ;  /* 0x0000000009097211 */ /* 0x000fc600000f0eff */
[----:B------:R1:W4:Y:S04]  /*0330*/  LDG.E.U8 R22, desc[UR12][R10.64] ;  /* 0x0000000c0a167981 */ /* 0x000328000c1e1100 */
[----:B------:R-:W4:Y:S01]  /*0340*/  LDG.E.U8 R12, desc[UR12][R8.64] ;  /* 0x0000000c080c7981 */ /* 0x000f22000c1e1100 */
[----:B------:R-:W-:Y:S01]  /*0350*/  IMAD R5, R19, 0x8, R3 ;  /* 0x0000000813057824 */ /* 0x000fe200078e0203 */
[----:B------:R-:W-:-:S03]  /*0360*/  IADD3 R2, P0, PT, R3, R18, RZ ;  /* 0x0000001203027210 */ /* 0x000fc60007f1e0ff */
[----:B-----5:R-:W-:Y:S01]  /*0370*/  IMAD R13, R19, 0x8, R5 ;  /* 0x00000008130d7824 */ /* 0x020fe200078e0205 */
[----:B------:R-:W-:Y:S02]  /*0380*/  LEA.HI.X.SX32 R3, R3, R0, 0x1, P0 ;  /* 0x0000000003037211 */ /* 0x000fe400000f0eff */
[-C--:B------:R-:W-:Y:S01]  /*0390*/  IADD3 R4, P0, PT, R5, R18.reuse, RZ ;  /* 0x0000001205047210 */ /* 0x080fe20007f1e0ff */
[----:B------:R-:W-:Y:S01]  /*03a0*/  IMAD R17, R19, 0x8, R13 ;  /* 0x0000000813117824 */ /* 0x000fe200078e020d */
[----:B0-----:R-:W-:Y:S02]  /*03b0*/  IADD3 R6, P1, PT, R13, R18, RZ ;  /* 0x000000120d067210 */ /* 0x001fe40007f3e0ff */
[-C--:B------:R-:W-:Y:S02]  /*03c0*/  LEA.HI.X.SX32 R5, R5, R0.reuse, 0x1, P0 ;  /* 0x0000000005057211 */ /* 0x080fe400000f0eff */
[----:B------:R-:W-:Y:S01]  /*03d0*/  LEA.HI.X.SX32 R7, R13, R0, 0x1, P1 ;  /* 0x000000000d077211 */ /* 0x000fe200008f0eff */
[----:B------:R-:W-:-:S04]  /*03e0*/  IMAD R13, R19, 0x8, R17 ;  /* 0x00000008130d7824 */ /* 0x000fc800078e0211 */
[----:B-1----:R-:W-:Y:S01]  /*03f0*/  IMAD R11, R19, 0x8, R13 ;  /* 0x00000008130b7824 */ /* 0x002fe200078e020d */
[----:B--2---:R0:W-:Y:S04]  /*0400*/  STL [R1+0x18], R21 ;  /* 0x0000181501007387 */ /* 0x0041e80000100800 */
[----:B---3--:R1:W-:Y:S04]  /*0410*/  STL [R1+0x14], R20 ;  /* 0x0000141401007387 */ /* 0x0083e80000100800 */
[----:B0-----:R0:W2:Y:S04]  /*0420*/  LDG.E.U8 R21, desc[UR12][R2.64] ;  /* 0x0000000c02157981 */ /* 0x0010a8000c1e1100 */
[----:B-1----:R1:W3:Y:S01]  /*0430*/  LDG.E.U8 R20, desc[UR12][R4.64] ;  /* 0x0000000c04147981 */ /* 0x0022e2000c1e1100 */
[----:B0-----:R-:W-:-:S03]  /*0440*/  IADD3 R2, P0, PT, R17, R18, RZ ;  /* 0x0000001211027210 */ /* 0x001fc60007f1e0ff */
[----:B----4-:R0:W-:Y:S01]  /*0450*/  STL [R1+0x10], R16 ;  /* 0x0000101001007387 */ /* 0x0101e20000100800 */
[----:B------:R-:W-:Y:S02]  /*0460*/  LEA.HI.X.SX32 R3, R17, R0, 0x1, P0 ;  /* 0x0000000011037211 */ /* 0x000fe400000f0eff */
[----:B-1----:R-:W-:-:S03]  /*0470*/  IADD3 R4, P0, PT, R13, R18, RZ ;  /* 0x000000120d047210 */ /* 0x002fc60007f1e0ff */
[----:B------:R1:W4:Y:S01]  /*0480*/  LDG.E.U8 R15, desc[UR12][R2.64] ;  /* 0x0000000c020f7981 */ /* 0x000322000c1e1100 */
[----:B------:R-:W-:-:S03]  /*0490*/  LEA.HI.X.SX32 R5, R13, R0, 0x1, P0 ;  /* 0x000000000d057211 */ /* 0x000fc600000f0eff */
[----:B0-----:R0:W5:Y:S01]  /*04a0*/  LDG.E.U8 R16, desc[UR12][R6.64] ;  /* 0x0000000c06107981 */ /* 0x001162000c1e1100 */
[----:B------:R-:W-:-:S03]  /*04b0*/  IMAD R13, R19, 0x8, R11 ;  /* 0x00000008130d7824 */ /* 0x000fc600078e020b */
[----:B------:R0:W4:Y:S01]  /*04c0*/  LDG.E.U8 R14, desc[UR12][R4.64] ;  /* 0x0000000c040e7981 */ /* 0x000122000c1e1100 */
[----:B-1----:R-:W-:-:S04]  /*04d0*/  IADD3 R2, P0, PT, R11, R18, RZ ;  /* 0x000000120b027210 */ /* 0x002fc80007f1e0ff */
[----:B------:R-:W-:Y:S01]  /*04e0*/  LEA.HI.X.SX32 R3, R11, R0, 0x1, P0 ;  /* 0x000000000b037211 */ /* 0x000fe200000f0eff */
[----:B------:R-:W-:Y:S01]  /*04f0*/  IMAD R9, R19, 0x8, R13 ;  /* 0x0000000813097824 */ /* 0x000fe200078e020d */
[----:B0-----:R-:W-:-:S03]  /*0500*/  IADD3 R6, P1, PT, R13, R18, RZ ;  /* 0x000000120d067210 */ /* 0x001fc60007f3e0ff */
[----:B------:R0:W4:Y:S01]  /*0510*/  LDG.E.U8 R10, desc[UR12][R2.64] ;  /* 0x0000000c020a7981 */ /* 0x000122000c1e1100 */
[----:B------:R-:W-:Y:S01]  /*0520*/  IADD3 R4, P0, PT, R9, R18, RZ ;  /* 0x0000001209047210 */ /* 0x000fe20007f1e0ff */
[----:B------:R-:W-:Y:S01]  /*0530*/  IMAD R8, R19, 0x8, R9 ;  /* 0x0000000813087824 */ /* 0x000fe200078e0209 */
[-C--:B------:R-:W-:Y:S02]  /*0540*/  LEA.HI.X.SX32 R7, R13, R0.reuse, 0x1, P1 ;  /* 0x000000000d077211 */ /* 0x080fe400008f0eff */
[----:B------:R-:W-:Y:S01]  /*0550*/  LEA.HI.X.SX32 R5, R9, R0, 0x1, P0 ;  /* 0x0000000009057211 */ /* 0x000fe200000f0eff */
[----:B------:R-:W-:Y:S01]  /*0560*/  STL [R1+0xc], R25 ;  /* 0x00000c1901007387 */ /* 0x000fe20000100800 */
[----:B0-----:R-:W-:-:S03]  /*0570*/  IADD3 R2, P0, PT, R8, R18, RZ ;  /* 0x0000001208027210 */ /* 0x001fc60007f1e0ff */
[----:B------:R-:W-:Y:S04]  /*0580*/  STL [R1+0x1c], R24 ;  /* 0x00001c1801007387 */ /* 0x000fe80000100800 */
[----:B------:R0:W4:Y:S01]  /*0590*/  LDG.E.U8 R13, desc[UR12][R6.64] ;  /* 0x0000000c060d7981 */ /* 0x000122000c1e1100 */
[----:B------:R-:W-:-:S03]  /*05a0*/  LEA.HI.X.SX32 R3, R8, R0, 0x1, P0 ;  /* 0x0000000008037211 */ /* 0x000fc600000f0eff */
[----:B------:R-:W-:Y:S04]  /*05b0*/  STL [R1+0x8], R23 ;  /* 0x0000081701007387 */ /* 0x000fe80000100800 */
[----:B------:R-:W-:Y:S04]  /*05c0*/  STL [R1+0x24], R22 ;  /* 0x0000241601007387 */ /* 0x000fe80000100800 */
[----:B------:R1:W-:Y:S04]  /*05d0*/  STL [R1+0x20], R12 ;  /* 0x0000200c01007387 */ /* 0x0003e80000100800 */
[----:B------:R-:W4:Y:S04]  /*05e0*/  LDG.E.U8 R11, desc[UR12][R2.64] ;  /* 0x0000000c020b7981 */ /* 0x000f28000c1e1100 */
[----:B-1----:R1:W4:Y:S01]  /*05f0*/  LDG.E.U8 R12, desc[UR12][R4.64] ;  /* 0x0000000c040c7981 */ /* 0x002322000c1e1100 */
[----:B------:R-:W-:-:S04]  /*0600*/  IMAD R9, R19, 0x8, R8 ;  /* 0x0000000813097824 */ /* 0x000fc800078e0208 */
[----:B0-----:R-:W-:-:S04]  /*0610*/  IMAD R7, R19, 0x8, R9 ;  /* 0x0000000813077824 */ /* 0x001fc800078e0209 */
[----:B------:R-:W-:Y:S01]  /*0620*/  IMAD R8, R19, 0x8, R7 ;  /* 0x0000000813087824 */ /* 0x000fe200078e0207 */
[-C--:B-1----:R-:W-:Y:S02]  /*0630*/  IADD3 R4, P0, PT, R9, R18.reuse, RZ ;  /* 0x0000001209047210 */ /* 0x082fe40007f1e0ff */
[----:B------:R-:W-:Y:S02]  /*0640*/  IADD3 R6, P1, PT, R7, R18, RZ ;  /* 0x0000001207067210 */ /* 0x000fe40007f3e0ff */
[----:B------:R-:W-:Y:S01]  /*0650*/  LEA.HI.X.SX32 R5, R9, R0, 0x1, P0 ;  /* 0x0000000009057211 */ /* 0x000fe200000f0eff */
[----:B------:R-:W-:Y:S01]  /*0660*/  IMAD R9, R19, 0x8, R8 ;  /* 0x0000000813097824 */ /* 0x000fe200078e0208 */
[C---:B------:R-:W-:Y:S02]  /*0670*/  IADD3 R2, P0, PT, R8.reuse, R18, RZ ;  /* 0x0000001208027210 */ /* 0x040fe40007f1e0ff */
[-C--:B------:R-:W-:Y:S01]  /*0680*/  LEA.HI.X.SX32 R7, R7, R0.reuse, 0x1, P1 ;  /* 0x0000000007077211 */ /* 0x080fe200008f0eff */
[----:B------:R0:W4:Y:S01]  /*0690*/  LDG.E.U8 R17, desc[UR12][R4.64] ;  /* 0x0000000c04117981 */ /* 0x000122000c1e1100 */
[----:B------:R-:W-:Y:S01]  /*06a0*/  LEA.HI.X.SX32 R3, R8, R0, 0x1, P0 ;  /* 0x0000000008037211 */ /* 0x000fe200000f0eff */
[----:B------:R-:W-:Y:S01]  /*06b0*/  IMAD R8, R19, 0x8, R9 ;  /* 0x0000000813087824 */ /* 0x000fe200078e0209 */
[----:B0-----:R-:W-:-:S04]  /*06c0*/  IADD3 R4, P0, PT, R9, R18, RZ ;  /* 0x0000001209047210 */ /* 0x001fc80007f1e0ff */
[----:B------:R-:W-:Y:S01]  /*06d0*/  LEA.HI.X.SX32 R5, R9, R0, 0x1, P0 ;  /* 0x0000000009057211 */ /* 0x000fe200000f0eff */
[----:B--2---:R-:W-:Y:S04]  /*06e0*/  STL [R1+0x98], R21 ;  /* 0x0000981501007387 */ /* 0x004fe80000100800 */
[----:B---3--:R-:W-:Y:S04]  /*06f0*/  STL [R1+0x48], R20 ;  /* 0x0000481401007387 */ /* 0x008fe80000100800 */
[----:B-----5:R0:W-:Y:S04]  /*0700*/  STL [R1+0xa4], R16 ;  /* 0x0000a41001007387 */ /* 0x0201e80000100800 */
[----:B----4-:R1:W-:Y:S04]  /*0710*/  STL [R1+0x84], R15 ;  /* 0x0000840f01007387 */ /* 0x0103e80000100800 */
[----:B0-----:R0:W2:Y:S04]  /*0720*/  LDG.E.U8 R16, desc[UR12][R6.64] ;  /* 0x0000000c06107981 */ /* 0x0010a8000c1e1100 */
[----:B-1----:R1:W3:Y:S01]  /*0730*/  LDG.E.U8 R15, desc[UR12][R2.64] ;  /* 0x0000000c020f7981 */ /* 0x0022e2000c1e1100 */
[----:B0-----:R-:W-:Y:S01]  /*0740*/  IMAD R7, R19, 0x8, R8 ;  /* 0x0000000813077824 */ /* 0x001fe200078e0208 */
[----:B-1----:R-:W-:-:S02]  /*0750*/  IADD3 R2, P0, PT, R8, R18, RZ ;  /* 0x0000001208027210 */ /* 0x002fc40007f1e0ff */
[----:B------:R0:W-:Y:S02]  /*0760*/  STL [R1+0x94], R14 ;  /* 0x0000940e01007387 */ /* 0x0001e40000100800 */
[----:B------:R-:W-:Y:S01]  /*0770*/  LEA.HI.X.SX32 R3, R8, R0, 0x1, P0 ;  /* 0x0000000008037211 */ /* 0x000fe200000f0eff */
[----:B------:R-:W-:Y:S01]  /*0780*/  IMAD R9, R19, 0x8, R7 ;  /* 0x0000000813097824 */ /* 0x000fe200078e0207 */
[----:B------:R1:W-:Y:S01]  /*0790*/  STL [R1+0x40], R10 ;  /* 0x0000400a01007387 */ /* 0x0003e20000100800 */
[----:B------:R-:W-:-:S03]  /*07a0*/  IADD3 R6, P1, PT, R7, R18, RZ ;  /* 0x0000001207067210 */ /* 0x000fc60007f3e0ff */
[----:B0-----:R0:W4:Y:S01]  /*07b0*/  LDG.E.U8 R14, desc[UR12][R4.64] ;  /* 0x0000000c040e7981 */ /* 0x001122000c1e1100 */
[----:B------:R-:W-:-:S03]  /*07c0*/  IMAD R8, R19, 0x8, R9 ;  /* 0x0000000813087824 */ /* 0x000fc600078e0209 */
[----:B-1----:R1:W5:Y:S01]  /*07d0*/  LDG.E.U8 R10, desc[UR12][R2.64] ;  /* 0x0000000c020a7981 */ /* 0x002362000c1e1100 */
[----:B------:R-:W-:Y:S02]  /*07e0*/  LEA.HI.X.SX32 R7, R7, R0, 0x1, P1 ;  /* 0x0000000007077211 */ /* 0x000fe400008f0eff */
[C---:B0-----:R-:W-:Y:S01]  /*07f0*/  IADD3 R4, P0, PT, R9.reuse, R18, RZ ;  /* 0x0000001209047210 */ /* 0x041fe20007f1e0ff */
[----:B------:R0:W-:Y:S03]  /*0800*/  STL [R1+0xa0], R13 ;  /* 0x0000a00d01007387 */ /* 0x0001e60000100800 */
[----:B------:R-:W-:Y:S02]  /*0810*/  LEA.HI.X.SX32 R5, R9, R0, 0x1, P0 ;  /* 0x0000000009057211 */ /* 0x000fe400000f0eff */
[C---:B-1----:R-:W-:Y:S01]  /*0820*/  IADD3 R2, P0, PT, R8.reuse, R18, RZ ;  /* 0x0000001208027210 */ /* 0x042fe20007f1e0ff */
[----:B------:R1:W-:Y:S04]  /*0830*/  STL [R1+0x80], R12 ;  /* 0x0000800c01007387 */ /* 0x0003e80000100800 */
[----:B0-----:R0:W5:Y:S01]  /*0840*/  LDG.E.U8 R13, desc[UR12][R6.64] ;  /* 0x0000000c060d7981 */ /* 0x001162000c1e1100 */
[----:B------:R-:W-:-:S03]  /*0850*/  LEA.HI.X.SX32 R3, R8, R0, 0x1, P0 ;  /* 0x0000000008037211 */ /* 0x000fc600000f0eff */
[----:B------:R0:W-:Y:S04]  /*0860*/  STL [R1+0x90], R11 ;  /* 0x0000900b01007387 */ /* 0x0001e80000100800 */
[----:B-1----:R1:W5:Y:S04]  /*0870*/  LDG.E.U8 R12, desc[UR12][R4.64] ;  /* 0x0000000c040c7981 */ /* 0x002368000c1e1100 */
[----:B0-----:R0:W5:Y:S01]  /*0880*/  LDG.E.U8 R11, desc[UR12][R2.64] ;  /* 0x0000000c020b7981 */ /* 0x001162000c1e1100 */
[----:B------:R-:W-:-:S04]  /*0890*/  IMAD R9, R19, 0x8, R8 ;  /* 0x0000000813097824 */ /* 0x000fc800078e0208 */
[----:B------:R-:W-:Y:S01]  /*08a0*/  IMAD R7, R19, 0x8, R9 ;  /* 0x0000000813077824 */ /* 0x000fe200078e0209 */
[----:B-1----:R-:W-:-:S03]  /*08b0*/  IADD3 R4, P0, PT, R9, R18, RZ ;  /* 0x0000001209047210 */ /* 0x002fc60007f1e0ff */
[----:B------:R-:W-:Y:S01]  /*08c0*/  IMAD R8, R19, 0x8, R7 ;  /* 0x0000000813087824 */ /* 0x000fe200078e0207 */
[----:B------:R-:W-:-:S03]  /*08d0*/  LEA.HI.X.SX32 R5, R9, R0, 0x1, P0 ;  /* 0x0000000009057211 */ /* 0x000fc600000f0eff */
[----:B------:R-:W-:Y:S01]  /*08e0*/  IMAD R9, R19, 0x8, R8 ;  /* 0x0000000813097824 */ /* 0x000fe200078e0208 */
[CC--:B0-----:R-:W-:Y:S01]  /*08f0*/  IADD3 R2, P0, PT, R8.reuse, R18.reuse, RZ ;  /* 0x0000001208027210 */ /* 0x0c1fe20007f1e0ff */
[----:B------:R0:W-:Y:S01]  /*0900*/  STL [R1+0x3c], R17 ;  /* 0x00003c1101007387 */ /* 0x0001e20000100800 */
[----:B------:R-:W-:Y:S02]  /*0910*/  IADD3 R6, P1, PT, R7, R18, RZ ;  /* 0x0000001207067210 */ /* 0x000fe40007f3e0ff */
[-C--:B------:R-:W-:Y:S01]  /*0920*/  LEA.HI.X.SX32 R3, R8, R0.reuse, 0x1, P0 ;  /* 0x0000000008037211 */ /* 0x080fe200000f0eff */
[----:B------:R-:W-:Y:S01]  /*0930*/  IMAD R8, R19, 0x8, R9 ;  /* 0x0000000813087824 */ /* 0x000fe200078e0209 */
[----:B------:R-:W-:Y:S01]  /*0940*/  LEA.HI.X.SX32 R7, R7, R0, 0x1, P1 ;  /* 0x0000000007077211 */ /* 0x000fe200008f0eff */
[----:B0-----:R0:W5:Y:S02]  /*0950*/  LDG.E.U8 R17, desc[UR12][R4.64] ;  /* 0x0000000c04117981 */ /* 0x001164000c1e1100 */
[----:B0-----:R-:W-:-:S04]  /*0960*/  IADD3 R4, P0, PT, R9, R18, RZ ;  /* 0x0000001209047210 */ /* 0x001fc80007f1e0ff */
[----:B------:R-:W-:Y:S01]  /*0970*/  LEA.HI.X.SX32 R5, R9, R0, 0x1, P0 ;  /* 0x0000000009057211 */ /* 0x000fe200000f0eff */
[----:B--2---:R0:W-:Y:S04]  /*0980*/  STL [R1+0x9c], R16 ;  /* 0x00009c1001007387 */ /* 0x0041e80000100800 */
[----:B---3--:R1:W-:Y:S04]  /*0990*/  STL [R1+0x74], R15 ;  /* 0x0000740f01007387 */ /* 0x0083e80000100800 */
[----:B0-----:R0:W2:Y:S04]  /*09a0*/  LDG.E.U8 R16, desc[UR12][R6.64] ;  /* 0x0000000c06107981 */ /* 0x0010a8000c1e1100 */
[----:B-1----:R1:W3:Y:S01]  /*09b0*/  LDG.E.U8 R15, desc[UR12][R2.64] ;  /* 0x0000000c020f7981 */ /* 0x0022e2000c1e1100 */
[----:B0-----:R-:W-:Y:S01]  /*09c0*/  IMAD R7, R19, 0x8, R8 ;  /* 0x0000000813077824 */ /* 0x001fe200078e0208 */
[----:B-1----:R-:W-:-:S02]  /*09d0*/  IADD3 R2, P0, PT, R8, R18, RZ ;  /* 0x0000001208027210 */ /* 0x002fc40007f1e0ff */
[----:B----4-:R0:W-:Y:S02]  /*09e0*/  STL [R1+0x88], R14 ;  /* 0x0000880e01007387 */ /* 0x0101e40000100800 */
[----:B------:R-:W-:Y:S01]  /*09f0*/  LEA.HI.X.SX32 R3, R8, R0, 0x1, P0 ;  /* 0x0000000008037211 */ /* 0x000fe200000f0eff */
[----:B------:R-:W-:Y:S01]  /*0a00*/  IMAD R9, R19, 0x8, R7 ;  /* 0x0000000813097824 */ /* 0x000fe200078e0207 */
[----:B-----5:R1:W-:Y:S01]  /*0a10*/  STL [R1+0x38], R10 ;  /* 0x0000380a01007387 */ /* 0x0203e20000100800 */
        /* <DEDUP_REMOVED lines=9> */
[----:B------:R-:W-:Y:S01]  /*0ab0*/  IMAD R9, R19, 0x8, R8 ;  /* 0x0000000813097824 */ /* 0x000fe200078e0208 */
[----:B0-----:R-:W5:Y:S02]  /*0ac0*/  LDG.E.U8 R13, desc[UR12][R6.64] ;  /* 0x0000000c060d7981 */ /* 0x001f64000c1e1100 */
[----:B------:R-:W-:-:S02]  /*0ad0*/  LEA.HI.X.SX32 R3, R8, R0, 0x1, P0 ;  /* 0x0000000008037211 */ /* 0x000fc400000f0eff */
[----:B------:R0:W-:Y:S04]  /*0ae0*/  STL [R1+0x70], R12 ;  /* 0x0000700c01007387 */ /* 0x0001e80000100800 */
[----:B------:R1:W-:Y:S04]  /*0af0*/  STL [R1+0x78], R11 ;  /* 0x0000780b01007387 */ /* 0x0003e80000100800 */
[----:B0-----:R0:W5:Y:S04]  /*0b00*/  LDG.E.U8 R12, desc[UR12][R4.64] ;  /* 0x0000000c040c7981 */ /* 0x001168000c1e1100 */
[----:B-1----:R1:W5:Y:S01]  /*0b10*/  LDG.E.U8 R11, desc[UR12][R2.64] ;  /* 0x0000000c020b7981 */ /* 0x002362000c1e1100 */
[----:B0-----:R-:W-:-:S04]  /*0b20*/  IADD3 R4, P0, PT, R9, R18, RZ ;  /* 0x0000001209047210 */ /* 0x001fc80007f1e0ff */
[----:B------:R-:W-:-:S05]  /*0b30*/  LEA.HI.X.SX32 R5, R9, R0, 0x1, P0 ;  /* 0x0000000009057211 */ /* 0x000fca00000f0eff */
[----:B------:R0:W5:Y:S01]  /*0b40*/  LDG.E.U8 R20, desc[UR12][R4.64] ;  /* 0x0000000c04147981 */ /* 0x000162000c1e1100 */
[----:B------:R-:W-:-:S04]  /*0b50*/  IMAD R7, R19, 0x8, R9 ;  /* 0x0000000813077824 */ /* 0x000fc800078e0209 */
[----:B------:R-:W-:Y:S01]  /*0b60*/  IMAD R8, R19, 0x8, R7 ;  /* 0x0000000813087824 */ /* 0x000fe200078e0207 */
[----:B------:R-:W-:-:S03]  /*0b70*/  IADD3 R6, P1, PT, R7, R18, RZ ;  /* 0x0000001207067210 */ /* 0x000fc60007f3e0ff */
[----:B------:R-:W-:Y:S01]  /*0b80*/  IMAD R9, R19, 0x8, R8 ;  /* 0x0000000813097824 */ /* 0x000fe200078e0208 */
[C---:B-1----:R-:W-:Y:S02]  /*0b90*/  IADD3 R2, P0, PT, R8.reuse, R18, RZ ;  /* 0x0000001208027210 */ /* 0x042fe40007f1e0ff */
[-C--:B------:R-:W-:Y:S02]  /*0ba0*/  LEA.HI.X.SX32 R7, R7, R0.reuse, 0x1, P1 ;  /* 0x0000000007077211 */ /* 0x080fe400008f0eff */
[----:B------:R-:W-:Y:S01]  /*0bb0*/  LEA.HI.X.SX32 R3, R8, R0, 0x1, P0 ;  /* 0x0000000008037211 */ /* 0x000fe200000f0eff */
[----:B------:R-:W-:Y:S01]  /*0bc0*/  IMAD R8, R19, 0x8, R9 ;  /* 0x0000000813087824 */ /* 0x000fe200078e0209 */
[----:B------:R1:W-:Y:S01]  /*0bd0*/  STL [R1+0x34], R17 ;  /* 0x0000341101007387 */ /* 0x0003e20000100800 */
[----:B0-----:R-:W-:-:S04]  /*0be0*/  IADD3 R4, P0, PT, R9, R18, RZ ;  /* 0x0000001209047210 */ /* 0x001fc80007f1e0ff */
[----:B------:R-:W-:Y:S01]  /*0bf0*/  LEA.HI.X.SX32 R5, R9, R0, 0x1, P0 ;  /* 0x0000000009057211 */ /* 0x000fe200000f0eff */
[----:B-1----:R0:W5:Y:S02]  /*0c00*/  LDG.E.U8 R17, desc[UR12][R6.64] ;  /* 0x0000000c06117981 */ /* 0x002164000c1e1100 */
[----:B0-----:R-:W-:-:S04]  /*0c10*/  IMAD R7, R19, 0x8, R8 ;  /* 0x0000000813077824 */ /* 0x001fc800078e0208 */
[----:B------:R-:W-:Y:S01]  /*0c20*/  IMAD R9, R19, 0x8, R7 ;  /* 0x0000000813097824 */ /* 0x000fe200078e0207 */
[----:B------:R-:W-:-:S04]  /*0c30*/  IADD3 R6, P1, PT, R7, R18, RZ ;  /* 0x0000001207067210 */ /* 0x000fc80007f3e0ff */
[----:B------:R-:W-:Y:S01]  /*0c40*/  LEA.HI.X.SX32 R7, R7, R0, 0x1, P1 ;  /* 0x0000000007077211 */ /* 0x000fe200008f0eff */
[----:B--2---:R0:W-:Y:S04]  /*0c50*/  STL [R1+0x7c], R16 ;  /* 0x00007c1001007387 */ /* 0x0041e80000100800 */
[----:B---3--:R1:W-:Y:S04]  /*0c60*/  STL [R1+0x64], R15 ;  /* 0x0000640f01007387 */ /* 0x0083e80000100800 */
[----:B0-----:R0:W2:Y:S04]  /*0c70*/  LDG.E.U8 R16, desc[UR12][R2.64] ;  /* 0x0000000c02107981 */ /* 0x0010a8000c1e1100 */
[----:B-1----:R1:W3:Y:S01]  /*0c80*/  LDG.E.U8 R15, desc[UR12][R4.64] ;  /* 0x0000000c040f7981 */ /* 0x0022e2000c1e1100 */
[----:B0-----:R-:W-:-:S04]  /*0c90*/  IADD3 R2, P0, PT, R8, R18, RZ ;  /* 0x0000001208027210 */ /* 0x001fc80007f1e0ff */
[----:B------:R-:W-:Y:S01]  /*0ca0*/  LEA.HI.X.SX32 R3, R8, R0, 0x1, P0 ;  /* 0x0000000008037211 */ /* 0x000fe200000f0eff */
[----:B----4-:R0:W-:Y:S01]  /*0cb0*/  STL [R1+0x68], R14 ;  /* 0x0000680e01007387 */ /* 0x0101e20000100800 */
[----:B-1----:R-:W-:-:S03]  /*0cc0*/  IADD3 R4, P0, PT, R9, R18, RZ ;  /* 0x0000001209047210 */ /* 0x002fc60007f1e0ff */
[----:B-----5:R1:W-:Y:S01]  /*0cd0*/  STL [R1+0x30], R10 ;  /* 0x0000300a01007387 */ /* 0x0203e20000100800 */
[----:B------:R-:W-:-:S03]  /*0ce0*/  LEA.HI.X.SX32 R5, R9, R0, 0x1, P0 ;  /* 0x0000000009057211 */ /* 0x000fc600000f0eff */
[----:B0-----:R0:W4:Y:S01]  /*0cf0*/  LDG.E.U8 R14, desc[UR12][R2.64] ;  /* 0x0000000c020e7981 */ /* 0x001122000c1e1100 */
[----:B-1----:R-:W-:-:S04]  /*0d00*/  IMAD R10, R19, 0x8, R9 ;  /* 0x00000008130a7824 */ /* 0x002fc800078e0209 */
[C---:B------:R-:W-:Y:S01]  /*0d10*/  IMAD R8, R19.reuse, 0x8, R10 ;  /* 0x0000000813087824 */ /* 0x040fe200078e020a */
[C---:B0-----:R-:W-:Y:S01]  /*0d20*/  IADD3 R2, P0, PT, R10.reuse, R18, RZ ;  /* 0x000000120a027210 */ /* 0x041fe20007f1e0ff */
[----:B------:R0:W-:Y:S03]  /*0d30*/  STL [R1+0x6c], R13 ;  /* 0x00006c0d01007387 */ /* 0x0001e60000100800 */
[----:B------:R-:W-:Y:S01]  /*0d40*/  LEA.HI.X.SX32 R3, R10, R0, 0x1, P0 ;  /* 0x000000000a037211 */ /* 0x000fe200000f0eff */
[C---:B------:R-:W-:Y:S01]  /*0d50*/  IMAD R10, R19.reuse, 0x8, R8 ;  /* 0x00000008130a7824 */ /* 0x040fe200078e0208 */
[----:B0-----:R0:W5:Y:S03]  /*0d60*/  LDG.E.U8 R13, desc[UR12][R6.64] ;  /* 0x0000000c060d7981 */ /* 0x001166000c1e1100 */
[----:B------:R-:W-:Y:S01]  /*0d70*/  IMAD R9, R19, 0x8, R10 ;  /* 0x0000000813097824 */ /* 0x000fe200078e020a */
[----:B------:R1:W-:Y:S01]  /*0d80*/  STL [R1+0x60], R12 ;  /* 0x0000600c01007387 */ /* 0x0003e20000100800 */
[----:B0-----:R-:W-:-:S03]  /*0d90*/  IADD3 R6, P0, PT, R8, R18, RZ ;  /* 0x0000001208067210 */ /* 0x001fc60007f1e0ff */
[----:B------:R0:W-:Y:S01]  /*0da0*/  STL [R1+0x58], R11 ;  /* 0x0000580b01007387 */ /* 0x0001e20000100800 */
[----:B------:R-:W-:-:S03]  /*0db0*/  LEA.HI.X.SX32 R7, R8, R0, 0x1, P0 ;  /* 0x0000000008077211 */ /* 0x000fc600000f0eff */
[----:B-1----:R1:W2:Y:S01]  /*0dc0*/  LDG.E.U8 R12, desc[UR12][R4.64] ;  /* 0x0000000c040c7981 */ /* 0x0022a2000c1e1100 */
[----:B------:R-:W-:-:S03]  /*0dd0*/  IMAD R8, R19, 0x8, R9 ;  /* 0x0000000813087824 */ /* 0x000fc600078e0209 */
[----:B0-----:R0:W2:Y:S01]  /*0de0*/  LDG.E.U8 R11, desc[UR12][R2.64] ;  /* 0x0000000c020b7981 */ /* 0x0010a2000c1e1100 */
[----:B-1----:R-:W-:-:S04]  /*0df0*/  IADD3 R4, P1, PT, R10, R18, RZ ;  /* 0x000000120a047210 */ /* 0x002fc80007f3e0ff */
[----:B------:R-:W-:Y:S02]  /*0e00*/  LEA.HI.X.SX32 R5, R10, R0, 0x1, P1 ;  /* 0x000000000a057211 */ /* 0x000fe400008f0eff */
[C---:B0-----:R-:W-:Y:S01]  /*0e10*/  IADD3 R2, P0, PT, R9.reuse, R18, RZ ;  /* 0x0000001209027210 */ /* 0x041fe20007f1e0ff */
[----:B------:R0:W2:Y:S03]  /*0e20*/  LDG.E.U8 R10, desc[UR12][R6.64] ;  /* 0x0000000c060a7981 */ /* 0x0000a6000c1e1100 */
[----:B------:R-:W-:Y:S01]  /*0e30*/  LEA.HI.X.SX32 R3, R9, R0, 0x1, P0 ;  /* 0x0000000009037211 */ /* 0x000fe200000f0eff */
[----:B------:R1:W2:Y:S01]  /*0e40*/  LDG.E.U8 R29, desc[UR12][R4.64] ;  /* 0x0000000c041d7981 */ /* 0x0002a2000c1e1100 */
[----:B------:R-:W-:-:S03]  /*0e50*/  IADD3 R26, P0, PT, R8, R18, RZ ;  /* 0x00000012081a7210 */ /* 0x000fc60007f1e0ff */
[----:B------:R1:W-:Y:S01]  /*0e60*/  STL [R1+0x2c], R20 ;  /* 0x00002c1401007387 */ /* 0x0003e20000100800 */
[C---:B0-----:R-:W-:Y:S01]  /*0e70*/  IMAD R6, R19.reuse, 0x8, R8 ;  /* 0x0000000813067824 */ /* 0x041fe200078e0208 */
[----:B------:R-:W-:Y:S02]  /*0e80*/  LEA.HI.X.SX32 R27, R8, R0, 0x1, P0 ;  /* 0x00000000081b7211 */ /* 0x000fe400000f0eff */
[----:B------:R0:W3:Y:S01]  /*0e90*/  LDG.E.U8 R28, desc[UR12][R2.64] ;  /* 0x0000000c021c7981 */ /* 0x0000e2000c1e1100 */
[----:B-1----:R-:W-:-:S03]  /*0ea0*/  IMAD R4, R19, 0x8, R6 ;  /* 0x0000000813047824 */ /* 0x002fc600078e0206 */
[----:B------:R-:W3:Y:S01]  /*0eb0*/  LDG.E.U8 R26, desc[UR12][R26.64] ;  /* 0x0000000c1a1a7981 */ /* 0x000ee2000c1e1100 */
[-C--:B------:R-:W-:Y:S02]  /*0ec0*/  IADD3 R20, P0, PT, R6, R18.reuse, RZ ;  /* 0x0000001206147210 */ /* 0x080fe40007f1e0ff */
[----:B0-----:R-:W-:Y:S02]  /*0ed0*/  IADD3 R2, P1, PT, R4, R18, RZ ;  /* 0x0000001204027210 */ /* 0x001fe40007f3e0ff */
[-C--:B------:R-:W-:Y:S02]  /*0ee0*/  LEA.HI.X.SX32 R21, R6, R0.reuse, 0x1, P0 ;  /* 0x0000000006157211 */ /* 0x080fe400000f0eff */
[----:B------:R-:W-:-:S03]  /*0ef0*/  LEA.HI.X.SX32 R3, R4, R0, 0x1, P1 ;  /* 0x0000000004037211 */ /* 0x000fc600008f0eff */
[----:B------:R-:W4:Y:S04]  /*0f00*/  LDG.E.U8 R20, desc[UR12][R20.64] ;  /* 0x0000000c14147981 */ /* 0x000f28000c1e1100 */
[----:B------:R0:W5:Y:S01]  /*0f10*/  LDG.E.U8 R3, desc[UR12][R2.64] ;  /* 0x0000000c02037981 */ /* 0x000162000c1e1100 */
[----:B------:R-:W-:-:S03]  /*0f20*/  IMAD R5, R19, 0x8, R4 ;  /* 0x0000000813057824 */ /* 0x000fc600078e0204 */
[----:B------:R-:W-:Y:S01]  /*0f30*/  STL [R1+0x5c], R17 ;  /* 0x00005c1101007387 */ /* 0x000fe20000100800 */
[----:B------:R-:W-:Y:S01]  /*0f40*/  IMAD R4, R19, 0x8, R5 ;  /* 0x0000000813047824 */ /* 0x000fe200078e0205 */
[----:B------:R-:W-:-:S04]  /*0f50*/  IADD3 R8, P0, PT, R5, R18, RZ ;  /* 0x0000001205087210 */ /* 0x000fc80007f1e0ff */
[----:B------:R-:W-:Y:S01]  /*0f60*/  LEA.HI.X.SX32 R9, R5, R0, 0x1, P0 ;  /* 0x0000000005097211 */ /* 0x000fe200000f0eff */
[----:B------:R-:W-:Y:S01]  /*0f70*/  IMAD R5, R19, 0x8, R4 ;  /* 0x0000000813057824 */ /* 0x000fe200078e0204 */
[----:B------:R-:W-:-:S03]  /*0f80*/  IADD3 R6, P0, PT, R4, R18, RZ ;  /* 0x0000001204067210 */ /* 0x000fc60007f1e0ff */
[C---:B0-----:R-:W-:Y:S01]  /*0f90*/  IMAD R2, R19.reuse, 0x8, R5 ;  /* 0x0000000813027824 */ /* 0x041fe200078e0205 */
[----:B------:R-:W-:Y:S01]  /*0fa0*/  LEA.HI.X.SX32 R7, R4, R0, 0x1, P0 ;  /* 0x0000000004077211 */ /* 0x000fe200000f0eff */
[----:B------:R0:W5:Y:S03]  /*0fb0*/  LDG.E.U8 R8, desc[UR12][R8.64] ;  /* 0x0000000c08087981 */ /* 0x000166000c1e1100 */
[----:B------:R-:W-:Y:S02]  /*0fc0*/  IADD3 R4, P1, PT, R2, R18, RZ ;  /* 0x0000001202047210 */ /* 0x000fe40007f3e0ff */
[----:B------:R1:W5:Y:S01]  /*0fd0*/  LDG.E.U8 R7, desc[UR12][R6.64] ;  /* 0x0000000c06077981 */ /* 0x000362000c1e1100 */
[----:B0-----:R-:W-:-:S04]  /*0fe0*/  IMAD R9, R19, 0x8, R2 ;  /* 0x0000000813097824 */ /* 0x001fc800078e0202 */
[----:B-1----:R-:W-:Y:S01]  /*0ff0*/  IMAD R6, R19, 0x8, R9 ;  /* 0x0000000813067824 */ /* 0x002fe200078e0209 */
[----:B--2---:R0:W-:Y:S04]  /*1000*/  STL [R1+0x1490], R29 ;  /* 0x0014901d01007387 */ /* 0x0041e80000100800 */
[----:B------:R-:W-:Y:S04]  /*1010*/  STL [R1+0x54], R16 ;  /* 0x0000541001007387 */ /* 0x000fe80000100800 */
[----:B0-----:R-:W2:Y:S04]  /*1020*/  LDL.LU R29, [R1+0x48] ;  /* 0x00004800011d7983 */ /* 0x001ea80000300800 */
[----:B---3--:R0:W-:Y:S04]  /*1030*/  STL [R1+0x1494], R28 ;  /* 0x0014941c01007387 */ /* 0x0081e80000100800 */
[----:B------:R-:W-:Y:S04]  /*1040*/  STL [R1+0x50], R15 ;  /* 0x0000500f01007387 */ /* 0x000fe80000100800 */
[----:B0-----:R-:W3:Y:S04]  /*1050*/  LDL.LU R28, [R1+0x20] ;  /* 0x00002000011c7983 */ /* 0x001ee80000300800 */
[----:B----4-:R-:W-:Y:S04]  /*1060*/  STL [R1+0x28], R14 ;  /* 0x0000280e01007387 */ /* 0x010fe80000100800 */
[----:B------:R0:W-:Y:S04]  /*1070*/  STL [R1+0x1498], R26 ;  /* 0x0014981a01007387 */ /* 0x0001e80000100800 */
[----:B0-----:R-:W4:Y:S04]  /*1080*/  LDL.LU R26, [R1+0x8] ;  /* 0x00000800011a7983 */ /* 0x001f280000300800 */
[----:B-----5:R-:W-:Y:S04]  /*1090*/  STL [R1+0x4c], R13 ;  /* 0x00004c0d01007387 */ /* 0x020fe80000100800 */
[----:B------:R0:W-:Y:S04]  /*10a0*/  STL [R1+0x44], R12 ;  /* 0x0000440c01007387 */ /* 0x0001e80000100800 */
[----:B------:R1:W-:Y:S01]  /*10b0*/  STL [R1+0x149c], R20 ;  /* 0x00149c1401007387 */ /* 0x0003e20000100800 */
[----:B0-----:R-:W-:-:S03]  /*10c0*/  IADD3 R12, P0, PT, R5, R18, RZ ;  /* 0x00000012050c7210 */ /* 0x001fc60007f1e0ff */
[----:B-1----:R-:W5:Y:S01]  /*10d0*/  LDL.LU R20, [R1+0xc] ;  /* 0x00000c0001147983 */ /* 0x002f620000300800 */
[----:B------:R-:W-:-:S03]  /*10e0*/  LEA.HI.X.SX32 R13, R5, R0, 0x1, P0 ;  /* 0x00000000050d7211 */ /* 0x000fc600000f0eff */
[----:B------:R-:W-:Y:S04]  /*10f0*/  STL [R1+0x4], R11 ;  /* 0x0000040b01007387 */ /* 0x000fe80000100800 */
[----:B------:R0:W-:Y:S01]  /*1100*/  STL [R1+0x14a0], R3 ;  /* 0x0014a00301007387 */ /* 0x0001e20000100800 */
[----:B------:R-:W-:-:S03]  /*1110*/  LEA.HI.X.SX32 R5, R2, R0, 0x1, P1 ;  /* 0x0000000002057211 */ /* 0x000fc600008f0eff */
[----:B------:R1:W2:Y:S04]  /*1120*/  LDG.E.U8 R2, desc[UR12][R12.64] ;  /* 0x0000000c0c027981 */ /* 0x0002a8000c1e1100 */
[----:B------:R-:W2:Y:S04]  /*1130*/  LDG.E.U8 R4, desc[UR12][R4.64] ;  /* 0x0000000c04047981 */ /* 0x000ea8000c1e1100 */
[----:B0-----:R-:W2:Y:S04]  /*1140*/  LDL.LU R3, [R1+0x14] ;  /* 0x0000140001037983 */ /* 0x001ea80000300800 */
[----:B------:R0:W-:Y:S02]  /*1150*/  STL [R1], R10 ;  /* 0x0000000a01007387 */ /* 0x0001e40000100800 */
[----:B0-----:R-:W-:-:S04]  /*1160*/  IADD3 R10, P0, PT, R9, R18, RZ ;  /* 0x00000012090a7210 */ /* 0x001fc80007f1e0ff */
[----:B------:R-:W-:Y:S01]  /*1170*/  LEA.HI.X.SX32 R11, R9, R0, 0x1, P0 ;  /* 0x00000000090b7211 */ /* 0x000fe200000f0eff */
[----:B------:R-:W-:Y:S01]  /*1180*/  IMAD R9, R19, 0x8, R6 ;  /* 0x0000000813097824 */ /* 0x000fe200078e0206 */
[----:B-1----:R-:W-:-:S03]  /*1190*/  IADD3 R12, P0, PT, R6, R18, RZ ;  /* 0x00000012060c7210 */ /* 0x002fc60007f1e0ff */
[----:B------:R-:W-:Y:S01]  /*11a0*/  IMAD R17, R19, 0x8, R9 ;  /* 0x0000000813117824 */ /* 0x000fe200078e0209 */
[----:B------:R-:W-:Y:S02]  /*11b0*/  LEA.HI.X.SX32 R13, R6, R0, 0x1, P0 ;  /* 0x00000000060d7211 */ /* 0x000fe400000f0eff */
[----:B------:R0:W2:Y:S01]  /*11c0*/  LDG.E.U8 R6, desc[UR12][R10.64] ;  /* 0x0000000c0a067981 */ /* 0x0000a2000c1e1100 */
[----:B------:R-:W-:Y:S01]  /*11d0*/  IADD3 R14, P0, PT, R9, R18, RZ ;  /* 0x00000012090e7210 */ /* 0x000fe20007f1e0ff */
[----:B------:R-:W-:Y:S02]  /*11e0*/  IMAD R16, R19, 0x8, R17 ;  /* 0x0000000813107824 */ /* 0x000fe400078e0211 */
[----:B------:R1:W2:Y:S01]  /*11f0*/  LDG.E.U8 R5, desc[UR12][R12.64] ;  /* 0x0000000c0c057981 */ /* 0x0002a2000c1e1100 */
[----:B------:R-:W-:Y:S02]  /*1200*/  LEA.HI.X.SX32 R15, R9, R0, 0x1, P0 ;  /* 0x00000000090f7211 */ /* 0x000fe400000f0eff */
[----:B0-----:R-:W-:-:S03]  /*1210*/  IADD3 R10, P1, PT, R17, R18, RZ ;  /* 0x00000012110a7210 */ /* 0x001fc60007f3e0ff */
[----:B------:R0:W2:Y:S01]  /*1220*/  LDG.E.U8 R9, desc[UR12][R14.64] ;  /* 0x0000000c0e097981 */ /* 0x0000a2000c1e1100 */
[----:B------:R-:W-:Y:S01]  /*1230*/  LEA.HI.X.SX32 R11, R17, R0, 0x1, P1 ;  /* 0x00000000110b7211 */ /* 0x000fe200008f0eff */
[----:B------:R-:W-:Y:S01]  /*1240*/  IMAD R17, R19, 0x8, R16 ;  /* 0x0000000813117824 */ /* 0x000fe200078e0210 */
[----:B-1----:R-:W-:-:S03]  /*1250*/  IADD3 R12, P0, PT, R16, R18, RZ ;  /* 0x00000012100c7210 */ /* 0x002fc60007f1e0ff */
[----:B------:R-:W2:Y:S01]  /*1260*/  LDG.E.U8 R10, desc[UR12][R10.64] ;  /* 0x0000000c0a0a7981 */ /* 0x000ea2000c1e1100 */
[----:B0-----:R-:W-:Y:S01]  /*1270*/  IMAD R15, R19, 0x8, R17 ;  /* 0x00000008130f7824 */ /* 0x001fe200078e0211 */
[----:B------:R-:W-:Y:S02]  /*1280*/  LEA.HI.X.SX32 R13, R16, R0, 0x1, P0 ;  /* 0x00000000100d7211 */ /* 0x000fe400000f0eff */
[----:B------:R-:W-:Y:S01]  /*1290*/  IADD3 R16, P0, PT, R17, R18, RZ ;  /* 0x0000001211107210 */ /* 0x000fe20007f1e0ff */
[----:B------:R-:W-:-:S03]  /*12a0*/  IMAD R22, R19, 0x8, R15 ;  /* 0x0000000813167824 */ /* 0x000fc600078e020f */
[----:B------:R-:W-:Y:S01]  /*12b0*/  LEA.HI.X.SX32 R17, R17, R0, 0x1, P0 ;  /* 0x0000000011117211 */ /* 0x000fe200000f0eff */
[----:B------:R0:W2:Y:S01]  /*12c0*/  LDG.E.U8 R11, desc[UR12][R12.64] ;  /* 0x0000000c0c0b7981 */ /* 0x0000a2000c1e1100 */
[C---:B------:R-:W-:Y:S01]  /*12d0*/  IMAD R23, R19.reuse, 0x8, R22 ;  /* 0x0000000813177824 */ /* 0x040fe200078e0216 */
[-C--:B------:R-:W-:Y:S02]  /*12e0*/  IADD3 R14, P1, PT, R22, R18.reuse, RZ ;  /* 0x00000012160e7210 */ /* 0x080fe40007f3e0ff */
[----:B------:R1:W2:Y:S01]  /*12f0*/  LDG.E.U8 R21, desc[UR12][R16.64] ;  /* 0x0000000c10157981 */ /* 0x0002a2000c1e1100 */
[----:B------:R-:W-:Y:S01]  /*1300*/  IMAD R27, R19, 0x8, R23 ;  /* 0x00000008131b7824 */ /* 0x000fe200078e0217 */
[----:B0-----:R-:W-:-:S03]  /*1310*/  IADD3 R12, P0, PT, R15, R18, RZ ;  /* 0x000000120f0c7210 */ /* 0x001fc60007f1e0ff */
[----:B------:R-:W-:Y:S01]  /*1320*/  IMAD R25, R19, 0x8, R27 ;  /* 0x0000000813197824 */ /* 0x000fe200078e021b */
[----:B------:R-:W-:Y:S02]  /*1330*/  LEA.HI.X.SX32 R13, R15, R0, 0x1, P0 ;  /* 0x000000000f0d7211 */ /* 0x000fe400000f0eff */
[C---:B-1----:R-:W-:Y:S02]  /*1340*/  IADD3 R16, P0, PT, R23.reuse, R18, RZ ;  /* 0x0000001217107210 */ /* 0x042fe40007f1e0ff */
[-C--:B------:R-:W-:Y:S02]  /*1350*/  LEA.HI.X.SX32 R15, R22, R0.reuse, 0x1, P1 ;  /* 0x00000000160f7211 */ /* 0x080fe400008f0eff */
[----:B------:R0:W2:Y:S01]  /*1360*/  LDG.E.U8 R22, desc[UR12][R12.64] ;  /* 0x0000000c0c167981 */ /* 0x0000a2000c1e1100 */
[----:B------:R-:W-:Y:S01]  /*1370*/  LEA.HI.X.SX32 R17, R23, R0, 0x1, P0 ;  /* 0x0000000017117211 */ /* 0x000fe200000f0eff */
[----:B------:R-:W-:Y:S02]  /*1380*/  IMAD R24, R19, 0x8, R25 ;  /* 0x0000000813187824 */ /* 0x000fe400078e0219 */
[----:B------:R1:W2:Y:S01]  /*1390*/  LDG.E.U8 R23, desc[UR12][R14.64] ;  /* 0x0000000c0e177981 */ /* 0x0002a2000c1e1100 */
[----:B0-----:R-:W-:Y:S01]  /*13a0*/  IADD3 R12, P0, PT, R27, R18, RZ ;  /* 0x000000121b0c7210 */ /* 0x001fe20007f1e0ff */
[----:B------:R-:W-:-:S03]  /*13b0*/  IMAD R19, R19, 0x8, R24 ;  /* 0x0000000813137824 */ /* 0x000fc600078e0218 */
[----:B------:R-:W-:Y:S02]  /*13c0*/  LEA.HI.X.SX32 R13, R27, R0, 0x1, P0 ;  /* 0x000000001b0d7211 */ /* 0x000fe400000f0eff */
[C---:B-1----:R-:W-:Y:S01]  /*13d0*/  IADD3 R14, P0, PT, R25.reuse, R18, RZ ;  /* 0x00000012190e7210 */ /* 0x042fe20007f1e0ff */
[----:B------:R0:W2:Y:S03]  /*13e0*/  LDG.E.U8 R27, desc[UR12][R16.64] ;  /* 0x0000000c101b7981 */ /* 0x0000a6000c1e1100 */
[----:B------:R-:W-:Y:S01]  /*13f0*/  LEA.HI.X.SX32 R15, R25, R0, 0x1, P0 ;  /* 0x00000000190f7211 */ /* 0x000fe200000f0eff */
[----:B------:R1:W2:Y:S04]  /*1400*/  LDG.E.U8 R12, desc[UR12][R12.64] ;  /* 0x0000000c0c0c7981 */ /* 0x0002a8000c1e1100 */
[----:B------:R-:W2:Y:S01]  /*1410*/  LDG.E.U8 R14, desc[UR12][R14.64] ;  /* 0x0000000c0e0e7981 */ /* 0x000ea2000c1e1100 */
[----:B0-----:R-:W-:-:S02]  /*1420*/  IADD3 R16, P1, PT, R24, R18, RZ ;  /* 0x0000001218107210 */ /* 0x001fc40007f3e0ff */
[C---:B------:R-:W-:Y:S02]  /*1430*/  IADD3 R18, P0, PT, R19.reuse, R18, RZ ;  /* 0x0000001213127210 */ /* 0x040fe40007f1e0ff */
[-C--:B------:R-:W-:Y:S02]  /*1440*/  LEA.HI.X.SX32 R17, R24, R0.reuse, 0x1, P1 ;  /* 0x0000000018117211 */ /* 0x080fe400008f0eff */
[----:B------:R-:W-:Y:S02]  /*1450*/  LEA.HI.X.SX32 R19, R19, R0, 0x1, P0 ;  /* 0x0000000013137211 */ /* 0x000fe400000f0eff */
[----:B------:R-:W2:Y:S04]  /*1460*/  LDL.LU R0, [R1+0x18] ;  /* 0x0000180001007983 */ /* 0x000ea80000300800 */
[----:B------:R-:W5:Y:S01]  /*1470*/  LDL.LU R15, [R1+0x10] ;  /* 0x00001000010f7983 */ /* 0x000f620000300800 */
[----:B------:R-:W1:Y:S03]  /*1480*/  S2R R24, SR_TID.X ;  /* 0x0000000000187919 */ /* 0x000e660000002100 */
[----:B------:R0:W3:Y:S01]  /*1490*/  LDG.E.U8 R16, desc[UR12][R16.64] ;  /* 0x0000000c10107981 */ /* 0x0000e2000c1e1100 */
[----:B------:R-:W0:Y:S01]  /*14a0*/  S2UR UR7, SR_CgaCtaId ;  /* 0x00000000000779c3 */ /* 0x000e220000008800 */
[----:B------:R-:W-:-:S02]  /*14b0*/  UMOV UR4, 0x400 ;  /* 0x0000040000047882 */ /* 0x000fc40000000000 */
[----:B------:R0:W3:Y:S01]  /*14c0*/  LDG.E.U8 R18, desc[UR12][R18.64] ;  /* 0x0000000c12127981 */ /* 0x0000e2000c1e1100 */
[C---:B-1----:R-:W-:Y:S02]  /*14d0*/  LOP3.LUT R13, R24.reuse, 0xc0, RZ, 0xc0, !PT ;  /* 0x000000c0180d7812 */ /* 0x042fe400078ec0ff */
[----:B------:R-:W-:Y:S02]  /*14e0*/  LOP3.LUT R24, R24, 0xff, RZ, 0xc0, !PT ;  /* 0x000000ff18187812 */ /* 0x000fe400078ec0ff */
[----:B------:R-:W-:-:S03]  /*14f0*/  SHF.R.U32.HI R13, RZ, 0x2, R13 ;  /* 0x00000002ff0d7819 */ /* 0x000fc6000001160d */
[----:B0-----:R-:W-:-:S05]  /*1500*/  IMAD.SHL.U32 R17, R24, 0x2, RZ ;  /* 0x0000000218117824 */ /* 0x001fca00078e00ff */
[----:B------:R-:W-:Y:S01]  /*1510*/  LOP3.LUT R13, R17, R13, RZ, 0x3c, !PT ;  /* 0x0000000d110d7212 */ /* 0x000fe200078e3cff */
[----:B--2---:R-:W-:Y:S02]  /*1520*/  IMAD R0, R3, 0x100, R0 ;  /* 0x0000010003007824 */ /* 0x004fe400078e0200 */
[----:B------:R-:W2:Y:S01]  /*1530*/  LDL.LU R3, [R1+0x84] ;  /* 0x0000840001037983 */ /* 0x000ea20000300800 */
[----:B-----5:R-:W-:-:S03]  /*1540*/  IMAD R15, R20, 0x100, R15 ;  /* 0x00000100140f7824 */ /* 0x020fc600078e020f */
[----:B------:R-:W5:Y:S04]  /*1550*/  LDL.LU R24, [R1+0x98] ;  /* 0x0000980001187983 */ /* 0x000f680000300800 */
[----:B------:R-:W2:Y:S04]  /*1560*/  LDL.LU R20, [R1+0x40] ;  /* 0x0000400001147983 */ /* 0x000ea80000300800 */
[----:B------:R-:W4:Y:S01]  /*1570*/  LDL.LU R17, [R1+0x1c] ;  /* 0x00001c0001117983 */ /* 0x000f220000300800 */
[----:B------:R-:W-:Y:S01]  /*1580*/  ULEA UR7, UR7, UR4, 0x18 ;  /* 0x0000000407077291 */ /* 0x000fe2000f8ec0ff */
[----:B------:R-:W-:Y:S01]  /*1590*/  F2FP.F16.E4M3.UNPACK_B R0, R0 ;  /* 0x00000000ff00723e */ /* 0x000fe200020006ff */
[----:B------:R-:W-:Y:S01]  /*15a0*/  IMAD R2, R2, 0x100, R7 ;  /* 0x0000010002027824 */ /* 0x000fe200078e0207 */
[----:B------:R-:W-:Y:S01]  /*15b0*/  F2FP.F16.E4M3.UNPACK_B R15, R15 ;  /* 0x0000000fff0f723e */ /* 0x000fe200020006ff */
[----:B------:R-:W-:Y:S01]  /*15c0*/  IMAD R4, R6, 0x100, R4 ;  /* 0x0000010006047824 */ /* 0x000fe200078e0204 */
[----:B------:R-:W-:Y:S01]  /*15d0*/  PRMT R19, R0, 0x7632, R19 ;  /* 0x0000763200137816 */ /* 0x000fe20000000013 */
[----:B------:R-:W-:Y:S01]  /*15e0*/  IMAD R10, R11, 0x100, R10 ;  /* 0x000001000b0a7824 */ /* 0x000fe200078e020a */
[----:B------:R-:W0:Y:S03]  /*15f0*/  LDCU UR4, c[0x0][0x3f0] ;  /* 0x00007e00ff0477ac */ /* 0x000e260008000800 */
[----:B------:R1:W-:Y:S01]  /*1600*/  STS.U16 [R13+UR7+0x10200], R19 ;  /* 0x010200130d007988 */ /* 0x0003e20008000407 */
[----:B----4-:R-:W-:-:S03]  /*1610*/  IMAD R17, R26, 0x100, R17 ;  /* 0x000001001a117824 */ /* 0x010fc600078e0211 */
[----:B------:R-:W4:Y:S04]  /*1620*/  LDL.LU R26, [R1+0x80] ;  /* 0x00008000011a7983 */ /* 0x000f280000300800 */
[----:B-1----:R-:W3:Y:S01]  /*1630*/  LDL.LU R19, [R1+0x24] ;  /* 0x0000240001137983 */ /* 0x002ee20000300800 */
[----:B------:R-:W-:-:S03]  /*1640*/  F2FP.F16.E4M3.UNPACK_B R17, R17 ;  /* 0x00000011ff11723e */ /* 0x000fc600020006ff */
[----:B------:R1:W-:Y:S04]  /*1650*/  STS.U16 [R13+UR7+0x10000], R0 ;  /* 0x010000000d007988 */ /* 0x0003e80008000407 */
[----:B------:R0:W-:Y:S01]  /*1660*/  STS.U16 [R13+UR7+0x10400], R15 ;  /* 0x0104000f0d007988 */ /* 0x0001e20008000407 */
[----:B-1----:R-:W-:Y:S02]  /*1670*/  PRMT R0, R15, 0x7632, R0 ;  /* 0x000076320f007816 */ /* 0x002fe40000000000 */
[----:B0-----:R-:W-:-:S03]  /*1680*/  PRMT R15, R17, 0x7632, R15 ;  /* 0x00007632110f7816 */ /* 0x001fc6000000000f */
[----:B------:R5:W-:Y:S04]  /*1690*/  STS.U16 [R13+UR7+0x10600], R0 ;  /* 0x010600000d007988 */ /* 0x000be80008000407 */
[----:B------:R0:W-:Y:S01]  /*16a0*/  STS.U16 [R13+UR7+0x10a00], R15 ;  /* 0x010a000f0d007988 */ /* 0x0001e20008000407 */
[----:B-----5:R-:W-:Y:S02]  /*16b0*/  IMAD R0, R29, 0x100, R24 ;  /* 0x000001001d007824 */ /* 0x020fe400078e0218 */
[----:B---3--:R-:W-:Y:S02]  /*16c0*/  IMAD R19, R28, 0x100, R19 ;  /* 0x000001001c137824 */ /* 0x008fe400078e0213 */
[----:B------:R-:W3:Y:S04]  /*16d0*/  LDL.LU R28, [R1+0x3c] ;  /* 0x00003c00011c7983 */ /* 0x000ee80000300800 */
[----:B------:R-:W5:Y:S04]  /*16e0*/  LDL.LU R24, [R1+0x9c] ;  /* 0x00009c0001187983 */ /* 0x000f680000300800 */
[----:B------:R-:W5:Y:S04]  /*16f0*/  LDL.LU R29, [R1+0x74] ;  /* 0x00007400011d7983 */ /* 0x000f680000300800 */
[----:B0-----:R-:W2:Y:S01]  /*1700*/  LDL.LU R15, [R1+0xa4] ;  /* 0x0000a400010f7983 */ /* 0x001ea20000300800 */
[----:B------:R-:W-:-:S03]  /*1710*/  F2FP.F16.E4M3.UNPACK_B R19, R19 ;  /* 0x00000013ff13723e */ /* 0x000fc600020006ff */
[----:B------:R0:W-:Y:S02]  /*1720*/  STS.U16 [R13+UR7+0x10800], R17 ;  /* 0x010800110d007988 */ /* 0x0001e40008000407 */
[----:B0-----:R-:W-:-:S05]  /*1730*/  PRMT R17, R19, 0x7632, R17 ;  /* 0x0000763213117816 */ /* 0x001fca0000000011 */
[----:B------:R0:W-:Y:S01]  /*1740*/  STS.U16 [R13+UR7+0x10e00], R17 ;  /* 0x010e00110d007988 */ /* 0x0001e20008000407 */
[----:B--2---:R-:W-:-:S03]  /*1750*/  IMAD R15, R3, 0x100, R15 ;  /* 0x00000100030f7824 */ /* 0x004fc600078e020f */
[----:B------:R-:W2:Y:S02]  /*1760*/  LDL.LU R3, [R1+0x38] ;  /* 0x0000380001037983 */ /* 0x000ea40000300800 */
[----:B0-----:R-:W-:Y:S02]  /*1770*/  F2FP.F16.E4M3.UNPACK_B R17, R15 ;  /* 0x0000000fff11723e */ /* 0x001fe400020006ff */
[----:B------:R-:W2:Y:S01]  /*1780*/  LDL.LU R15, [R1+0x94] ;  /* 0x00009400010f7983 */ /* 0x000ea20000300800 */
[----:B------:R-:W-:-:S03]  /*1790*/  F2FP.F16.E4M3.UNPACK_B R0, R0 ;  /* 0x00000000ff00723e */ /* 0x000fc600020006ff */
[----:B------:R0:W-:Y:S02]  /*17a0*/  STS.U16 [R13+UR7+0x10c00], R19 ;  /* 0x010c00130d007988 */ /* 0x0001e40008000407 */
[----:B0-----:R-:W-:-:S05]  /*17b0*/  PRMT R19, R0, 0x7632, R19 ;  /* 0x0000763200137816 */ /* 0x001fca0000000013 */
[----:B------:R0:W-:Y:S01]  /*17c0*/  STS.U16 [R13+UR7+0x11200], R19 ;  /* 0x011200130d007988 */ /* 0x0001e20008000407 */
[----:B--2---:R-:W-:-:S03]  /*17d0*/  IMAD R15, R20, 0x100, R15 ;  /* 0x00000100140f7824 */ /* 0x004fc600078e020f */
[----:B------:R-:W2:Y:S04]  /*17e0*/  LDL.LU R20, [R1+0x70] ;  /* 0x0000700001147983 */ /* 0x000ea80000300800 */
[----:B0-----:R-:W4:Y:S04]  /*17f0*/  LDL.LU R19, [R1+0xa0] ;  /* 0x0000a00001137983 */ /* 0x001f280000300800 */
[----:B------:R0:W-:Y:S02]  /*1800*/  STS.U16 [R13+UR7+0x11000], R0 ;  /* 0x011000000d007988 */ /* 0x0001e40008000407 */
[----:B0-----:R-:W-:-:S05]  /*1810*/  PRMT R0, R17, 0x7632, R0 ;  /* 0x0000763211007816 */ /* 0x001fca0000000000 */
[----:B------:R0:W-:Y:S01]  /*1820*/  STS.U16 [R13+UR7+0x11600], R0 ;  /* 0x011600000d007988 */ /* 0x0001e20008000407 */
[----:B----4-:R-:W-:-:S03]  /*1830*/  IMAD R19, R26, 0x100, R19 ;  /* 0x000001001a137824 */ /* 0x010fc600078e0213 */
[----:B------:R-:W4:Y:S04]  /*1840*/  LDL.LU R26, [R1+0x34] ;  /* 0x00003400011a7983 */ /* 0x000f280000300800 */
[----:B0-----:R-:W3:Y:S01]  /*1850*/  LDL.LU R0, [R1+0x90] ;  /* 0x0000900001007983 */ /* 0x001ee20000300800 */
[----:B------:R-:W-:Y:S02]  /*1860*/  F2FP.F16.E4M3.UNPACK_B R15, R15 ;  /* 0x0000000fff0f723e */ /* 0x000fe400020006ff */
[----:B------:R-:W-:Y:S01]  /*1870*/  F2FP.F16.E4M3.UNPACK_B R19, R19 ;  /* 0x00000013ff13723e */ /* 0x000fe200020006ff */
[----:B------:R0:W-:Y:S04]  /*1880*/  STS.U16 [R13+UR7+0x11400], R17 ;  /* 0x011400110d007988 */ /* 0x0001e80008000407 */
[----:B------:R1:W-:Y:S01]  /*1890*/  STS.U16 [R13+UR7+0x11800], R15 ;  /* 0x0118000f0d007988 */ /* 0x0003e20008000407 */
[----:B0-----:R-:W-:-:S02]  /*18a0*/  PRMT R17, R15, 0x7632, R17 ;  /* 0x000076320f117816 */ /* 0x001fc40000000011 */
[----:B-1----:R-:W-:-:S03]  /*18b0*/  PRMT R15, R19, 0x7632, R15 ;  /* 0x00007632130f7816 */ /* 0x002fc6000000000f */
        /* <DEDUP_REMOVED lines=13> */
[----:B------:R-:W2:Y:S04]  /*1990*/  LDL.LU R3, [R1+0x6c] ;  /* 0x00006c0001037983 */ /* 0x000ea80000300800 */
[----:B0-----:R-:W2:Y:S01]  /*19a0*/  LDL.LU R19, [R1+0x8c] ;  /* 0x00008c0001137983 */ /* 0x001ea20000300800 */
[----:B------:R-:W-:-:S03]  /*19b0*/  F2FP.F16.E4M3.UNPACK_B R17, R17 ;  /* 0x00000011ff11723e */ /* 0x000fc600020006ff */
[----:B------:R0:W-:Y:S02]  /*19c0*/  STS.U16 [R13+UR7+0x12000], R0 ;  /* 0x012000000d007988 */ /* 0x0001e40008000407 */
[----:B0-----:R-:W-:-:S05]  /*19d0*/  PRMT R0, R17, 0x7632, R0 ;  /* 0x0000763211007816 */ /* 0x001fca0000000000 */
[----:B------:R0:W-:Y:S01]  /*19e0*/  STS.U16 [R13+UR7+0x12600], R0 ;  /* 0x012600000d007988 */ /* 0x0001e20008000407 */
[----:B--2---:R-:W-:-:S03]  /*19f0*/  IMAD R19, R20, 0x100, R19 ;  /* 0x0000010014137824 */ /* 0x004fc600078e0213 */
[----:B------:R-:W2:Y:S04]  /*1a00*/  LDL.LU R20, [R1+0x58] ;  /* 0x0000580001147983 */ /* 0x000ea80000300800 */
[----:B0-----:R-:W4:Y:S01]  /*1a10*/  LDL.LU R0, [R1+0x78] ;  /* 0x0000780001007983 */ /* 0x001f220000300800 */
[----:B------:R-:W-:-:S03]  /*1a20*/  F2FP.F16.E4M3.UNPACK_B R15, R15 ;  /* 0x0000000fff0f723e */ /* 0x000fc600020006ff */
        /* <DEDUP_REMOVED lines=39> */
[----:B------:R-:W2:Y:S04]  /*1ca0*/  LDL.LU R26, [R1+0x1498] ;  /* 0x00149800011a7983 */ /* 0x000ea80000300800 */
[----:B0-----:R-:W3:Y:S01]  /*1cb0*/  LDL.LU R15, [R1+0x28] ;  /* 0x00002800010f7983 */ /* 0x001ee20000300800 */
[----:B------:R-:W-:-:S03]  /*1cc0*/  F2FP.F16.E4M3.UNPACK_B R0, R0 ;  /* 0x00000000ff00723e */ /* 0x000fc600020006ff */
[----:B------:R0:W-:Y:S02]  /*1cd0*/  STS.U16 [R13+UR7+0x13c00], R19 ;  /* 0x013c00130d007988 */ /* 0x0001e40008000407 */
[----:B0-----:R-:W-:-:S05]  /*1ce0*/  PRMT R19, R0, 0x7632, R19 ;  /* 0x0000763200137816 */ /* 0x001fca0000000013 */
[----:B------:R0:W-:Y:S01]  /*1cf0*/  STS.U16 [R13+UR7+0x14200], R19 ;  /* 0x014200130d007988 */ /* 0x0001e20008000407 */
[----:B---3--:R-:W-:-:S03]  /*1d00*/  IMAD R15, R15, 0x100, R28 ;  /* 0x000001000f0f7824 */ /* 0x008fc600078e021c */
[----:B------:R-:W3:Y:S04]  /*1d10*/  LDL.LU R28, [R1+0x1494] ;  /* 0x00149400011c7983 */ /* 0x000ee80000300800 */
[----:B0-----:R-:W5:Y:S01]  /*1d20*/  LDL.LU R19, [R1+0x44] ;  /* 0x0000440001137983 */ /* 0x001f620000300800 */
[----:B------:R-:W-:-:S03]  /*1d30*/  F2FP.F16.E4M3.UNPACK_B R17, R17 ;  /* 0x00000011ff11723e */ /* 0x000fc600020006ff */
[----:B------:R0:W-:Y:S02]  /*1d40*/  STS.U16 [R13+UR7+0x14000], R0 ;  /* 0x014000000d007988 */ /* 0x0001e40008000407 */
[----:B0-----:R-:W-:-:S05]  /*1d50*/  PRMT R0, R17, 0x7632, R0 ;  /* 0x0000763211007816 */ /* 0x001fca0000000000 */
[----:B------:R0:W-:Y:S01]  /*1d60*/  STS.U16 [R13+UR7+0x14600], R0 ;  /* 0x014600000d007988 */ /* 0x0001e20008000407 */
[----:B-----5:R-:W-:-:S03]  /*1d70*/  IMAD R19, R19, 0x100, R29 ;  /* 0x0000010013137824 */ /* 0x020fc600078e021d */
[----:B------:R-:W3:Y:S04]  /*1d80*/  LDL.LU R29, [R1+0x1490] ;  /* 0x00149000011d7983 */ /* 0x000ee80000300800 */
[----:B0-----:R-:W4:Y:S01]  /*1d90*/  LDL.LU R0, [R1] ;  /* 0x0000000001007983 */ /* 0x001f220000300800 */
[----:B--2---:R-:W-:Y:S02]  /*1da0*/  IMAD R20, R20, 0x100, R26 ;  /* 0x0000010014147824 */ /* 0x004fe400078e021a */
[----:B------:R-:W-:-:S03]  /*1db0*/  IMAD R3, R8, 0x100, R3 ;  /* 0x0000010008037824 */ /* 0x000fc600078e0203 */
[----:B------:R-:W-:Y:S01]  /*1dc0*/  F2FP.F16.E4M3.UNPACK_B R20, R20 ;  /* 0x00000014ff14723e */ /* 0x000fe200020006ff */
[----:B------:R-:W-:Y:S01]  /*1dd0*/  IMAD R5, R9, 0x100, R5 ;  /* 0x0000010009057824 */ /* 0x000fe200078e0205 */
[----:B------:R-:W-:Y:S01]  /*1de0*/  F2FP.F16.E4M3.UNPACK_B R3, R3 ;  /* 0x00000003ff03723e */ /* 0x000fe200020006ff */
[----:B------:R-:W-:Y:S01]  /*1df0*/  IMAD R21, R22, 0x100, R21 ;  /* 0x0000010016157824 */ /* 0x000fe200078e0215 */
[----:B------:R-:W-:Y:S02]  /*1e00*/  F2FP.F16.E4M3.UNPACK_B R2, R2 ;  /* 0x00000002ff02723e */ /* 0x000fe400020006ff */
[----:B------:R-:W-:Y:S01]  /*1e10*/  F2FP.F16.E4M3.UNPACK_B R4, R4 ;  /* 0x00000004ff04723e */ /* 0x000fe200020006ff */
[----:B------:R-:W-:Y:S01]  /*1e20*/  IMAD R12, R14, 0x100, R12 ;  /* 0x000001000e0c7824 */ /* 0x000fe200078e020c */
[----:B------:R-:W-:Y:S01]  /*1e30*/  F2FP.F16.E4M3.UNPACK_B R10, R10 ;  /* 0x0000000aff0a723e */ /* 0x000fe200020006ff */
[----:B------:R-:W-:Y:S01]  /*1e40*/  IMAD R23, R27, 0x100, R23 ;  /* 0x000001001b177824 */ /* 0x000fe200078e0217 */
[----:B------:R-:W-:Y:S01]  /*1e50*/  F2FP.F16.E4M3.UNPACK_B R5, R5 ;  /* 0x00000005ff05723e */ /* 0x000fe200020006ff */
[----:B------:R0:W-:Y:S01]  /*1e60*/  STS.U16 [R13+UR7+0x15c00], R3 ;  /* 0x015c00030d007988 */ /* 0x0001e20008000407 */
[----:B------:R-:W-:-:S02]  /*1e70*/  PRMT R7, R3, 0x7632, R7 ;  /* 0x0000763203077816 */ /* 0x000fc40000000007 */
[----:B------:R-:W-:Y:S01]  /*1e80*/  PRMT R6, R2, 0x7632, R6 ;  /* 0x0000763202067816 */ /* 0x000fe20000000006 */
[----:B------:R1:W-:Y:S01]  /*1e90*/  STS.U16 [R13+UR7+0x16000], R2 ;  /* 0x016000020d007988 */ /* 0x0003e20008000407 */
[----:B------:R-:W-:Y:S01]  /*1ea0*/  F2FP.F16.E4M3.UNPACK_B R21, R21 ;  /* 0x00000015ff15723e */ /* 0x000fe200020006ff */
[----:B------:R-:W-:Y:S01]  /*1eb0*/  IMAD R16, R18, 0x100, R16 ;  /* 0x0000010012107824 */ /* 0x000fe200078e0210 */
[----:B------:R-:W-:Y:S02]  /*1ec0*/  F2FP.F16.E4M3.UNPACK_B R12, R12 ;  /* 0x0000000cff0c723e */ /* 0x000fe400020006ff */
[----:B0-----:R-:W-:Y:S02]  /*1ed0*/  PRMT R3, R10, 0x7632, R3 ;  /* 0x000076320a037816 */ /* 0x001fe40000000003 */
[----:B------:R-:W-:Y:S02]  /*1ee0*/  F2FP.F16.E4M3.UNPACK_B R23, R23 ;  /* 0x00000017ff17723e */ /* 0x000fe400020006ff */
[----:B-1----:R-:W-:Y:S01]  /*1ef0*/  PRMT R2, R5, 0x7632, R2 ;  /* 0x0000763205027816 */ /* 0x002fe20000000002 */
[----:B------:R0:W-:Y:S01]  /*1f00*/  STS.U16 [R13+UR7+0x16e00], R3 ;  /* 0x016e00030d007988 */ /* 0x0001e20008000407 */
[----:B------:R-:W-:-:S03]  /*1f10*/  F2FP.F16.E4M3.UNPACK_B R16, R16 ;  /* 0x00000010ff10723e */ /* 0x000fc600020006ff */
[----:B------:R1:W-:Y:S01]  /*1f20*/  STS.U16 [R13+UR7+0x16a00], R2 ;  /* 0x016a00020d007988 */ /* 0x0003e20008000407 */
[----:B0-----:R-:W-:-:S03]  /*1f30*/  PRMT R3, R12, 0x7632, R3 ;  /* 0x000076320c037816 */ /* 0x001fc60000000003 */
[----:B------:R-:W-:Y:S01]  /*1f40*/  STS.U16 [R13+UR7+0x16400], R4 ;  /* 0x016400040d007988 */ /* 0x000fe20008000407 */
[----:B-1----:R-:W-:-:S03]  /*1f50*/  PRMT R2, R23, 0x7632, R2 ;  /* 0x0000763217027816 */ /* 0x002fc60000000002 */
[----:B------:R0:W-:Y:S04]  /*1f60*/  STS.U16 [R13+UR7+0x17a00], R3 ;  /* 0x017a00030d007988 */ /* 0x0001e80008000407 */
[----:B------:R1:W-:Y:S01]  /*1f70*/  STS.U16 [R13+UR7+0x17600], R2 ;  /* 0x017600020d007988 */ /* 0x0003e20008000407 */
[----:B0-----:R-:W-:-:S03]  /*1f80*/  IMAD.MOV.U32 R3, RZ, RZ, -0x800000 ;  /* 0xff800000ff037424 */ /* 0x001fc600078e00ff */
[----:B------:R0:W-:Y:S01]  /*1f90*/  STS.U16 [R13+UR7+0x16800], R5 ;  /* 0x016800050d007988 */ /* 0x0001e20008000407 */
[----:B-1----:R-:W-:Y:S02]  /*1fa0*/  IMAD.MOV.U32 R2, RZ, RZ, -0x800000 ;  /* 0xff800000ff027424 */ /* 0x002fe400078e00ff */
[----:B0-----:R-:W-:Y:S01]  /*1fb0*/  IMAD.MOV.U32 R5, RZ, RZ, 0x3f800000 ;  /* 0x3f800000ff057424 */ /* 0x001fe200078e00ff */
[----:B------:R-:W-:Y:S02]  /*1fc0*/  F2FP.F16.E4M3.UNPACK_B R15, R15 ;  /* 0x0000000fff0f723e */ /* 0x000fe400020006ff */
[----:B------:R-:W-:Y:S01]  /*1fd0*/  F2FP.F16.E4M3.UNPACK_B R19, R19 ;  /* 0x00000013ff13723e */ /* 0x000fe200020006ff */
[----:B------:R0:W-:Y:S04]  /*1fe0*/  STS.U16 [R13+UR7+0x14400], R17 ;  /* 0x014400110d007988 */ /* 0x0001e80008000407 */
[----:B------:R1:W-:Y:S01]  /*1ff0*/  STS.U16 [R13+UR7+0x14800], R15 ;  /* 0x0148000f0d007988 */ /* 0x0003e20008000407 */
[----:B0-----:R-:W-:-:S02]  /*2000*/  PRMT R17, R15, 0x7632, R17 ;  /* 0x000076320f117816 */ /* 0x001fc40000000011 */
[----:B-1----:R-:W-:-:S03]  /*2010*/  PRMT R15, R19, 0x7632, R15 ;  /* 0x00007632130f7816 */ /* 0x002fc6000000000f */
[----:B------:R-:W-:Y:S04]  /*2020*/  STS.U16 [R13+UR7+0x14a00], R17 ;  /* 0x014a00110d007988 */ /* 0x000fe80008000407 */
        /* <DEDUP_REMOVED lines=9> */
[----:B------:R-:W-:Y:S01]  /*20c0*/  STS.U16 [R13+UR7+0x17c00], R16 ;  /* 0x017c00100d007988 */ /* 0x000fe20008000407 */
[----:B------:R-:W-:Y:S01]  /*20d0*/  UISETP.GE.AND UP0, UPT, UR4, 0x1, UPT ;  /* 0x000000010400788c */ /* 0x000fe2000bf06270 */
[----:B----4-:R-:W-:-:S05]  /*20e0*/  IMAD R0, R0, 0x100, R24 ;  /* 0x0000010000007824 */ /* 0x010fca00078e0218 */
[----:B------:R-:W-:-:S04]  /*20f0*/  F2FP.F16.E4M3.UNPACK_B R0, R0 ;  /* 0x00000000ff00723e */ /* 0x000fc800020006ff */
[----:B------:R-:W-:Y:S01]  /*2100*/  PRMT R25, R0, 0x7632, R25 ;  /* 0x0000763200197816 */ /* 0x000fe20000000019 */
[----:B------:R0:W-:Y:S02]  /*2110*/  STS.U16 [R13+UR7+0x15000], R0 ;  /* 0x015000000d007988 */ /* 0x0001e40008000407 */
[----:B0-----:R-:W-:-:S05]  /*2120*/  PRMT R0, R20, 0x7632, R0 ;  /* 0x0000763214007816 */ /* 0x001fca0000000000 */
[----:B------:R0:W-:Y:S02]  /*2130*/  STS.U16 [R13+UR7+0x15a00], R0 ;  /* 0x015a00000d007988 */ /* 0x0001e40008000407 */
[----:B0-----:R-:W-:-:S05]  /*2140*/  PRMT R0, R4, 0x7632, R0 ;  /* 0x0000763204007816 */ /* 0x001fca0000000000 */
[----:B------:R0:W-:Y:S01]  /*2150*/  STS.U16 [R13+UR7+0x16600], R0 ;  /* 0x016600000d007988 */ /* 0x0001e20008000407 */
[----:B------:R-:W-:Y:S02]  /*2160*/  PRMT R4, R16, 0x7632, R4 ;  /* 0x0000763210047816 */ /* 0x000fe40000000004 */
[----:B0-----:R-:W-:-:S05]  /*2170*/  PRMT R0, R21, 0x7632, R0 ;  /* 0x0000763215007816 */ /* 0x001fca0000000000 */
[----:B------:R0:W-:Y:S04]  /*2180*/  STS.U16 [R13+UR7+0x17200], R0 ;  /* 0x017200000d007988 */ /* 0x0001e80008000407 */
[----:B------:R1:W-:Y:S01]  /*2190*/  STS.U16 [R13+UR7+0x17e00], R4 ;  /* 0x017e00040d007988 */ /* 0x0003e20008000407 */
[----:B0-----:R-:W-:Y:S02]  /*21a0*/  IMAD.MOV.U32 R0, RZ, RZ, -0x800000 ;  /* 0xff800000ff007424 */ /* 0x001fe400078e00ff */
[----:B-1----:R-:W-:-:S03]  /*21b0*/  IMAD.MOV.U32 R4, RZ, RZ, 0x3f800000 ;  /* 0x3f800000ff047424 */ /* 0x002fc600078e00ff */
[----:B------:R-:W-:Y:S04]  /*21c0*/  STL [R1+0x330], R0 ;  /* 0x0003300001007387 */ /* 0x000fe80000100800 */
[----:B------:R0:W-:Y:S04]  /*21d0*/  STL [R1+0x32c], R3 ;  /* 0x00032c0301007387 */ /* 0x0001e80000100800 */
[----:B------:R1:W-:Y:S04]  /*21e0*/  STL [R1+0x328], R2 ;  /* 0x0003280201007387 */ /* 0x0003e80000100800 */
[----:B------:R2:W-:Y:S01]  /*21f0*/  STL [R1+0x314], R0 ;  /* 0x0003140001007387 */ /* 0x0005e20000100800 */
[----:B0-----:R-:W-:-:S02]  /*2200*/  IMAD.MOV.U32 R3, RZ, RZ, 0x3f800000 ;  /* 0x3f800000ff037424 */ /* 0x001fc400078e00ff */
[----:B-1----:R-:W-:Y:S01]  /*2210*/  IMAD.MOV.U32 R2, RZ, RZ, 0x3f800000 ;  /* 0x3f800000ff027424 */ /* 0x002fe200078e00ff */
[----:B------:R2:W-:Y:S04]  /*2220*/  STL.64 [R1+0x518], R4 ;  /* 0x0005180401007387 */ /* 0x0005e80000100a00 */
[----:B------:R2:W-:Y:S04]  /*2230*/  STL [R1+0x4b0], RZ ;  /* 0x0004b0ff01007387 */ /* 0x0005e80000100800 */
[----:B------:R2:W-:Y:S04]  /*2240*/  STL.64 [R1+0x520], R2 ;  /* 0x0005200201007387 */ /* 0x0005e80000100a00 */
[----:B------:R2:W-:Y:S04]  /*2250*/  STL [R1+0x4b4], RZ ;  /* 0x0004b4ff01007387 */ /* 0x0005e80000100800 */
        /* <DEDUP_REMOVED lines=43> */
[----:B------:R2:W-:Y:S01]  /*2510*/  STL [R1+0x3f4], RZ ;  /* 0x0003f4ff01007387 */ /* 0x0005e20000100800 */
[----:B---3--:R-:W-:-:S03]  /*2520*/  IMAD R28, R28, 0x100, R29 ;  /* 0x000001001c1c7824 */ /* 0x008fc600078e021d */
[----:B------:R2:W-:Y:S04]  /*2530*/  STL [R1+0x3f8], RZ ;  /* 0x0003f8ff01007387 */ /* 0x0005e80000100800 */
[----:B------:R2:W-:Y:S04]  /*2540*/  STL [R1+0x3fc], RZ ;  /* 0x0003fcff01007387 */ /* 0x0005e80000100800 */
[----:B------:R2:W-:Y:S04]  /*2550*/  STL [R1+0x410], RZ ;  /* 0x000410ff01007387 */ /* 0x0005e80000100800 */
[----:B------:R2:W-:Y:S04]  /*2560*/  STL [R1+0x414], RZ ;  /* 0x000414ff01007387 */ /* 0x0005e80000100800 */
[----:B------:R2:W-:Y:S01]  /*2570*/  STL [R1+0x418], RZ ;  /* 0x000418ff01007387 */ /* 0x0005e20000100800 */
[----:B------:R-:W-:Y:S01]  /*2580*/  F2FP.F16.E4M3.UNPACK_B R28, R28 ;  /* 0x0000001cff1c723e */ /* 0x000fe200020006ff */
[----:B------:R-:W0:Y:S02]  /*2590*/  S2R R24, SR_TID.X ;  /* 0x0000000000187919 */ /* 0x000e240000002100 */
[----:B------:R2:W-:Y:S04]  /*25a0*/  STL [R1+0x41c], RZ ;  /* 0x00041cff01007387 */ /* 0x0005e80000100800 */
[----:B------:R2:W-:Y:S04]  /*25b0*/  STL [R1+0x420], RZ ;  /* 0x000420ff01007387 */ /* 0x0005e80000100800 */
[----:B------:R2:W-:Y:S04]  /*25c0*/  STL [R1+0x424], RZ ;  /* 0x000424ff01007387 */ /* 0x0005e80000100800 */
[----:B------:R2:W-:Y:S01]  /*25d0*/  STL [R1+0x428], RZ ;  /* 0x000428ff01007387 */ /* 0x0005e20000100800 */
[----:B------:R-:W-:-:S03]  /*25e0*/  PRMT R26, R28, 0x7632, R26 ;  /* 0x000076321c1a7816 */ /* 0x000fc6000000001a */
        /* <DEDUP_REMOVED lines=8> */
[----:B------:R2:W-:Y:S04]  /*2670*/  STS.U16 [R13+UR7+0x15200], R25 ;  /* 0x015200190d007988 */ /* 0x0005e80008000407 */
[----:B------:R2:W-:Y:S04]  /*2680*/  STS.U16 [R13+UR7+0x15400], R28 ;  /* 0x0154001c0d007988 */ /* 0x0005e80008000407 */
[----:B------:R2:W-:Y:S04]  /*2690*/  STS.U16 [R13+UR7+0x15600], R26 ;  /* 0x0156001a0d007988 */ /* 0x0005e80008000407 */
[----:B------:R2:W-:Y:S01]  /*26a0*/  STL [R1+0x43c], RZ ;  /* 0x00043cff01007387 */ /* 0x0005e20000100800 */
[----:B0-----:R-:W-:Y:S01]  /*26b0*/  LOP3.LUT R24, R24, 0xff, RZ, 0xc0, !PT ;  /* 0x000000ff18187812 */ /* 0x001fe200078ec0ff */
[----:B------:R-:W-:Y:S06]  /*26c0*/  BRA.U !UP0, `(.L_x_0) ;  /* 0x0000030508747547 */ /* 0x000fec000b800000 */
[----:B--2---:R-:W0:Y:S01]  /*26d0*/  LDC.64 R2, c[0x0][0x3c0] ;  /* 0x0000f000ff027b82 */ /* 0x004e220000000a00 */
[----:B------:R-:W1:Y:S01]  /*26e0*/  S2R R29, SR_TID.X ;  /* 0x00000000001d7919 */ /* 0x000e620000002100 */
[----:B------:R-:W2:Y:S01]  /*26f0*/  LDCU UR8, c[0x0][0x3d8] ;  /* 0x00007b00ff0877ac */ /* 0x000ea20008000800 */
[----:B------:R-:W3:Y:S05]  /*2700*/  LDCU.64 UR10, c[0x0][0x3d0] ;  /* 0x00007a00ff0a77ac */ /* 0x000eea0008000a00 */
[----:B------:R-:W4:Y:S01]  /*2710*/  LDC.64 R12, c[0x0][0x388] ;  /* 0x0000e200ff0c7b82 */ /* 0x000f220000000a00 */
[----:B------:R-:W-:Y:S01]  /*2720*/  UMOV UR4, URZ ;  /* 0x000000ff00047c82 */ /* 0x000fe20008000000 */
[----:B------:R-:W-:Y:S01]  /*2730*/  UMOV UR5, URZ ;  /* 0x000000ff00057c82 */ /* 0x000fe20008000000 */
[----:B------:R-:W-:Y:S01]  /*2740*/  UMOV UR6, URZ ;  /* 0x000000ff00067c82 */ /* 0x000fe20008000000 */
[----:B------:R-:W0:Y:S04]  /*2750*/  LDCU UR15, c[0x0][0x3f0] ;  /* 0x00007e00ff0f77ac */ /* 0x000e280008000800 */
[----:B------:R-:W5:Y:S01]  /*2760*/  LDC R15, c[0x0][0x3c8] ;  /* 0x0000f200ff0f7b82 */ /* 0x000f620000000800 */
[----:B------:R-:W0:Y:S01]  /*2770*/  LDCU UR14, c[0x0][0x3c4] ;  /* 0x00007880ff0e77ac */ /* 0x000e220008000800 */
[----:B------:R-:W0:Y:S02]  /*2780*/  LDCU UR16, c[0x0][0x3c4] ;  /* 0x00007880ff1077ac */ /* 0x000e240008000800 */
[----:B0-----:R-:W-:-:S04]  /*2790*/  IMAD R2, R2, UR9, RZ ;  /* 0x0000000902027c24 */ /* 0x001fc8000f8e02ff */
[----:B------:R-:W0:Y:S01]  /*27a0*/  LDC R17, c[0x0][0x3d8] ;  /* 0x0000f600ff117b82 */ /* 0x000e220000000800 */
[----:B------:R2:W-:Y:S01]  /*27b0*/  STL [R1+0x1560], R3 ;  /* 0x0015600301007387 */ /* 0x0005e20000100800 */
[----:B----4-:R-:W-:-:S06]  /*27c0*/  IADD3 R11, P0, PT, R2, R12, RZ ;  /* 0x0000000c020b7210 */ /* 0x010fcc0007f1e0ff */
[----:B------:R-:W4:Y:S01]  /*27d0*/  LDC R5, c[0x0][0x3d8] ;  /* 0x0000f600ff057b82 */ /* 0x000f220000000800 */
[----:B-1----:R-:W-:Y:S02]  /*27e0*/  SHF.R.U32.HI R4, RZ, 0x7, R29 ;  /* 0x00000007ff047819 */ /* 0x002fe4000001161d */
[----:B------:R-:W-:Y:S02]  /*27f0*/  LEA.HI.X.SX32 R13, R2, R13, 0x1, P0 ;  /* 0x0000000d020d7211 */ /* 0x000fe400000f0eff */
[----:B------:R-:W-:Y:S01]  /*2800*/  SGXT.U32 R4, R4, 0x1 ;  /* 0x000000010404781a */ /* 0x000fe20000000000 */
[----:B-----5:R-:W-:Y:S02]  /*2810*/  IMAD R24, R24, R15, RZ ;  /* 0x0000000f18187224 */ /* 0x020fe400078e02ff */
[----:B------:R-:W1:Y:S01]  /*2820*/  LDC R2, c[0x0][0x3d8] ;  /* 0x0000f600ff027b82 */ /* 0x000e620000000800 */
[----:B------:R-:W-:Y:S01]  /*2830*/  LOP3.LUT R12, R29, 0x7f, RZ, 0xc0, !PT ;  /* 0x0000007f1d0c7812 */ /* 0x000fe200078ec0ff */
[----:B--2---:R-:W-:Y:S01]  /*2840*/  IMAD R4, R4, UR8, RZ ;  /* 0x0000000804047c24 */ /* 0x004fe2000f8e02ff */
[----:B---3--:R-:W-:Y:S01]  /*2850*/  UIMAD UR8, UR9, UR10, URZ ;  /* 0x0000000a090872a4 */ /* 0x008fe2000f8e02ff */
[----:B------:R-:W-:Y:S01]  /*2860*/  IMAD R10, R15, 0x100, R24 ;  /* 0x000001000f0a7824 */ /* 0x000fe200078e0218 */
[----:B------:R-:W-:-:S02]  /*2870*/  IADD3 R3, P0, PT, R24, R11, RZ ;  /* 0x0000000b18037210 */ /* 0x000fc40007f1e0ff */
[----:B------:R-:W-:Y:S01]  /*2880*/  USHF.R.S32.HI UR10, URZ, 0x1f, UR8 ;  /* 0x0000001fff0a7899 */ /* 0x000fe20008011408 */
[----:B------:R-:W2:Y:S01]  /*2890*/  LDC.64 R6, c[0x0][0x390] ;  /* 0x0000e400ff067b82 */ /* 0x000ea20000000a00 */
[----:B------:R-:W-:Y:S01]  /*28a0*/  IADD3 R14, P1, PT, R10, R11, RZ ;  /* 0x0000000b0a0e7210 */ /* 0x000fe20007f3e0ff */
[----:B------:R0:W-:Y:S04]  /*28b0*/  STL [R1+0x27c], R3 ;  /* 0x00027c0301007387 */ /* 0x0001e80000100800 */
[----:B------:R3:W-:Y:S02]  /*28c0*/  STL [R1+0x310], R14 ;  /* 0x0003100e01007387 */ /* 0x0007e40000100800 */
[----:B------:R-:W5:Y:S02]  /*28d0*/  LDC R9, c[0x0][0x3d8] ;  /* 0x0000f600ff097b82 */ /* 0x000f640000000800 */
[----:B------:R0:W-:Y:S02]  /*28e0*/  STL [R1+0x15e8], R4 ;  /* 0x0015e80401007387 */ /* 0x0001e40000100800 */
[----:B0-----:R-:W-:-:S04]  /*28f0*/  IMAD R3, R17, 0x2, R4 ;  /* 0x0000000211037824 */ /* 0x001fc800078e0204 */
[----:B------:R-:W0:Y:S01]  /*2900*/  LDC R0, c[0x0][0x3d8] ;  /* 0x0000f600ff007b82 */ /* 0x000e220000000800 */
[-C--:B---3--:R-:W-:Y:S01]  /*2910*/  LEA.HI.X.SX32 R14, R24, R13.reuse, 0x1, P0 ;  /* 0x0000000d180e7211 */ /* 0x088fe200000f0eff */
[----:B----4-:R-:W-:Y:S01]  /*2920*/  IMAD R3, R5, 0x2, R3 ;  /* 0x0000000205037824 */ /* 0x010fe200078e0203 */
[----:B------:R-:W-:Y:S01]  /*2930*/  LEA.HI.X.SX32 R4, R10, R13, 0x1, P1 ;  /* 0x0000000d0a047211 */ /* 0x000fe200008f0eff */
[----:B------:R-:W-:Y:S02]  /*2940*/  IMAD R13, R12, UR11, RZ ;  /* 0x0000000b0c0d7c24 */ /* 0x000fe4000f8e02ff */
[----:B------:R-:W-:Y:S01]  /*2950*/  STL [R1+0x4e4], R14 ;  /* 0x0004e40e01007387 */ /* 0x000fe20000100800 */
[----:B------:R-:W3:Y:S01]  /*2960*/  LDCU UR11, c[0x0][0x3a8] ;  /* 0x00007500ff0b77ac */ /* 0x000ee20008000800 */
[----:B------:R-:W4:Y:S02]  /*2970*/  LDC R8, c[0x0][0x3d8] ;  /* 0x0000f600ff087b82 */ /* 0x000f240000000800 */
[----:B------:R-:W-:Y:S01]  /*2980*/  STL [R1+0x4e8], R4 ;  /* 0x0004e80401007387 */ /* 0x000fe20000100800 */
[----:B------:R-:W-:-:S03]  /*2990*/  SHF.R.S32.HI R10, RZ, 0x1f, R13 ;  /* 0x0000001fff0a7819 */ /* 0x000fc6000001140d */
[----:B------:R1:W-:Y:S02]  /*29a0*/  STL [R1+0xa4], R3 ;  /* 0x0000a40301007387 */ /* 0x0003e40000100800 */
[----:B------:R-:W3:Y:S01]  /*29b0*/  LDC R11, c[0x0][0x3d8] ;  /* 0x0000f600ff0b7b82 */ /* 0x000ee20000000800 */
[----:B-1----:R-:W-:-:S07]  /*29c0*/  IMAD R3, R2, 0x2, R3 ;  /* 0x0000000202037824 */ /* 0x002fce00078e0203 */
[----:B------:R-:W1:Y:S01]  /*29d0*/  LDC R29, c[0x0][0x3d8] ;  /* 0x0000f600ff1d7b82 */ /* 0x000e620000000800 */
[----:B--2---:R-:W-:Y:S01]  /*29e0*/  IADD3 R2, P0, P1, R13, UR8, R6 ;  /* 0x000000080d027c10 */ /* 0x004fe2000f91e006 */
[----:B------:R5:W-:Y:S06]  /*29f0*/  STL [R1+0xc], R3 ;  /* 0x00000c0301007387 */ /* 0x000bec0000100800 */
[----:B------:R-:W2:Y:S01]  /*2a00*/  LDC R28, c[0x0][0x3d8] ;  /* 0x0000f600ff1c7b82 */ /* 0x000ea20000000800 */
[----:B------:R0:W-:Y:S01]  /*2a10*/  STL [R1+0x15ec], R2 ;  /* 0x0015ec0201007387 */ /* 0x0001e20000100800 */
[----:B-----5:R-:W-:-:S06]  /*2a20*/  IMAD R3, R9, 0x2, R3 ;  /* 0x0000000209037824 */ /* 0x020fcc00078e0203 */
[----:B------:R-:W5:Y:S01]  /*2a30*/  LDC R5, c[0x0][0x3d8] ;  /* 0x0000f600ff057b82 */ /* 0x000f620000000800 */
[----:B0-----:R-:W-:Y:S01]  /*2a40*/  IMAD R2, R0, 0x2, R3 ;  /* 0x0000000200027824 */ /* 0x001fe200078e0203 */
[----:B------:R-:W-:Y:S01]  /*2a50*/  IADD3.X R0, PT, PT, R10, UR10, R7, P0, P1 ;  /* 0x0000000a0a007c10 */ /* 0x000fe200087e2407 */
[----:B------:R-:W-:Y:S01]  /*2a60*/  STL [R1+0xa8], R3 ;  /* 0x0000a80301007387 */ /* 0x000fe20000100800 */
[----:B------:R-:W0:Y:S04]  /*2a70*/  LDCU UR10, c[0x0][0x3d4] ;  /* 0x00007a80ff0a77ac */ /* 0x000e280008000800 */
[----:B------:R-:W0:Y:S01]  /*2a80*/  LDC R6, c[0x0][0x3d8] ;  /* 0x0000f600ff067b82 */ /* 0x000e220000000800 */
[----:B------:R-:W-:Y:S04]  /*2a90*/  STL [R1+0x15e0], R0 ;  /* 0x0015e00001007387 */ /* 0x000fe80000100800 */
[----:B------:R4:W-:Y:S03]  /*2aa0*/  STL [R1+0x8], R2 ;  /* 0x0000080201007387 */ /* 0x0009e60000100800 */
[----:B------:R-:W0:Y:S01]  /*2ab0*/  LDC R7, c[0x0][0x3d8] ;  /* 0x0000f600ff077b82 */ /* 0x000e220000000800 */
[----:B----4-:R-:W-:-:S07]  /*2ac0*/  IMAD R2, R8, 0x2, R2 ;  /* 0x0000000208027824 */ /* 0x010fce00078e0202 */
[----:B------:R-:W4:Y:S01]  /*2ad0*/  LDC R9, c[0x0][0x3d8] ;  /* 0x0000f600ff097b82 */ /* 0x000f220000000800 */
[----:B---3--:R-:W-:Y:S01]  /*2ae0*/  IMAD R0, R11, 0x2, R2 ;  /* 0x000000020b007824 */ /* 0x008fe200078e0202 */
[----:B------:R-:W-:Y:S03]  /*2af0*/  STL [R1+0x4], R2 ;  /* 0x0000040201007387 */ /* 0x000fe60000100800 */
[----:B-1----:R-:W-:-:S03]  /*2b00*/  IMAD R29, R29, 0x2, R0 ;  /* 0x000000021d1d7824 */ /* 0x002fc600078e0200 */
[----:B------:R-:W1:Y:S01]  /*2b10*/  LDC R8, c[0x0][0x3d8] ;  /* 0x0000f600ff087b82 */ /* 0x000e620000000800 */
[----:B------:R-:W-:Y:S01]  /*2b20*/  STL [R1], R0 ;  /* 0x0000000001007387 */ /* 0x000fe20000100800 */
[----:B--2---:R-:W-:-:S03]  /*2b30*/  IMAD R28, R28, 0x2, R29 ;  /* 0x000000021c1c7824 */ /* 0x004fc600078e021d */
[----:B------:R-:W-:Y:S01]  /*2b40*/  STL [R1+0x15cc], R29 ;  /* 0x0015cc1d01007387 */ /* 0x000fe20000100800 */
[----:B-----5:R-:W-:Y:S02]  /*2b50*/  IMAD R5, R5, 0x2, R28 ;  /* 0x0000000205057824 */ /* 0x020fe400078e021c */
[----:B------:R-:W2:Y:S01]  /*2b60*/  LDC R10, c[0x0][0x3d8] ;  /* 0x0000f600ff0a7b82 */ /* 0x000ea20000000800 */
[----:B------:R-:W-:Y:S01]  /*2b70*/  STL [R1+0x15c0], R28 ;  /* 0x0015c01c01007387 */ /* 0x000fe20000100800 */
[----:B0-----:R-:W-:-:S03]  /*2b80*/  IMAD R6, R6, 0x2, R5 ;  /* 0x0000000206067824 */ /* 0x001fc600078e0205 */
[----:B------:R-:W-:Y:S01]  /*2b90*/  STL [R1+0x15c4], R5 ;  /* 0x0015c40501007387 */ /* 0x000fe20000100800 */
[----:B------:R-:W-:Y:S02]  /*2ba0*/  IMAD R7, R7, 0x2, R6 ;  /* 0x0000000207077824 */ /* 0x000fe400078e0206 */
[----:B------:R-:W0:Y:S01]  /*2bb0*/  LDC R11, c[0x0][0x3d8] ;  /* 0x0000f600ff0b7b82 */ /* 0x000e220000000800 */
[----:B------:R-:W-:Y:S04]  /*2bc0*/  STL [R1+0x15c8], R6 ;  /* 0x0015c80601007387 */ /* 0x000fe80000100800 */
[----:B------:R-:W-:Y:S03]  /*2bd0*/  STL [R1+0x15d0], R7 ;  /* 0x0015d00701007387 */ /* 0x000fe60000100800 */
[----:B------:R-:W3:Y:S01]  /*2be0*/  LDC R12, c[0x0][0x3d8] ;  /* 0x0000f600ff0c7b82 */ /* 0x000ee20000000800 */
[----:B-1----:R-:W-:-:S04]  /*2bf0*/  IMAD R8, R8, 0x2, R7 ;  /* 0x0000000208087824 */ /* 0x002fc800078e0207 */
[----:B----4-:R-:W-:Y:S01]  /*2c00*/  IMAD R9, R9, 0x2, R8 ;  /* 0x0000000209097824 */ /* 0x010fe200078e0208 */
[----:B------:R-:W-:Y:S02]  /*2c10*/  STL [R1+0x15d4], R8 ;  /* 0x0015d40801007387 */ /* 0x000fe40000100800 */
[----:B------:R-:W1:Y:S01]  /*2c20*/  LDC R13, c[0x0][0x3d8] ;  /* 0x0000f600ff0d7b82 */ /* 0x000e620000000800 */
[----:B--2---:R-:W-:Y:S01]  /*2c30*/  IMAD R10, R10, 0x2, R9 ;  /* 0x000000020a0a7824 */ /* 0x004fe200078e0209 */
[----:B------:R-:W-:Y:S04]  /*2c40*/  STL [R1+0x15d8], R9 ;  /* 0x0015d80901007387 */ /* 0x000fe80000100800 */
[----:B------:R-:W-:Y:S02]  /*2c50*/  STL [R1+0x15dc], R10 ;  /* 0x0015dc0a01007387 */ /* 0x000fe40000100800 */
[----:B------:R-:W2:Y:S01]  /*2c60*/  LDC R14, c[0x0][0x3d8] ;  /* 0x0000f600ff0e7b82 */ /* 0x000ea20000000800 */
[----:B0-----:R-:W-:-:S05]  /*2c70*/  IMAD R11, R11, 0x2, R10 ;  /* 0x000000020b0b7824 */ /* 0x001fca00078e020a */
[----:B------:R-:W-:Y:S02]  /*2c80*/  STL [R1+0x15e4], R11 ;  /* 0x0015e40b01007387 */ /* 0x000fe40000100800 */
[----:B------:R-:W0:Y:S01]  /*2c90*/  LDC R15, c[0x0][0x3d8] ;  /* 0x0000f600ff0f7b82 */ /* 0x000e220000000800 */
[----:B---3--:R-:W-:-:S05]  /*2ca0*/  IMAD R12, R12, 0x2, R11 ;  /* 0x000000020c0c7824 */ /* 0x008fca00078e020b */
[----:B------:R-:W-:Y:S02]  /*2cb0*/  STL [R1+0x15f0], R12 ;  /* 0x0015f00c01007387 */ /* 0x000fe40000100800 */
[----:B------:R-:W3:Y:S01]  /*2cc0*/  LDC R16, c[0x0][0x3d8] ;  /* 0x0000f600ff107b82 */ /* 0x000ee20000000800 */
[----:B-1----:R-:W-:-:S05]  /*2cd0*/  IMAD R13, R13, 0x2, R12 ;  /* 0x000000020d0d7824 */ /* 0x002fca00078e020c */
[----:B------:R-:W-:Y:S02]  /*2ce0*/  STL [R1+0x15f4], R13 ;  /* 0x0015f40d01007387 */ /* 0x000fe40000100800 */
[----:B------:R-:W1:Y:S01]  /*2cf0*/  LDC R17, c[0x0][0x3d8] ;  /* 0x0000f600ff117b82 */ /* 0x000e620000000800 */
[----:B--2---:R-:W-:-:S05]  /*2d00*/  IMAD R14, R14, 0x2, R13 ;  /* 0x000000020e0e7824 */ /* 0x004fca00078e020d */
        /* <DEDUP_REMOVED lines=9> */
[----:B------:R1:W-:Y:S02]  /*2da0*/  STL [R1+0x1604], R17 ;  /* 0x0016041101007387 */ /* 0x0003e40000100800 */
[----:B------:R-:W4:Y:S01]  /*2db0*/  LDC R21, c[0x0][0x3d8] ;  /* 0x0000f600ff157b82 */ /* 0x000f220000000800 */
[----:B--2---:R-:W-:-:S07]  /*2dc0*/  IMAD R18, R18, 0x2, R17 ;  /* 0x0000000212127824 */ /* 0x004fce00078e0211 */
[----:B-1----:R-:W1:Y:S01]  /*2dd0*/  LDC R17, c[0x0][0x3d8] ;  /* 0x0000f600ff117b82 */ /* 0x002e620000000800 */
[----:B0-----:R-:W-:-:S07]  /*2de0*/  IMAD R19, R19, 0x2, R18 ;  /* 0x0000000213137824 */ /* 0x001fce00078e0212 */
[----:B------:R-:W0:Y:S01]  /*2df0*/  LDC R22, c[0x0][0x3d8] ;  /* 0x0000f600ff167b82 */ /* 0x000e220000000800 */
[----:B---3--:R-:W-:-:S07]  /*2e00*/  IMAD R20, R20, 0x2, R19 ;  /* 0x0000000214147824 */ /* 0x008fce00078e0213 */
[----:B------:R-:W2:Y:S01]  /*2e10*/  LDC R23, c[0x0][0x3d8] ;  /* 0x0000f600ff177b82 */ /* 0x000ea20000000800 */
[----:B----4-:R-:W-:-:S07]  /*2e20*/  IMAD R21, R21, 0x2, R20 ;  /* 0x0000000215157824 */ /* 0x010fce00078e0214 */
[----:B------:R-:W3:Y:S01]  /*2e30*/  LDC R24, c[0x0][0x3d8] ;  /* 0x0000f600ff187b82 */ /* 0x000ee20000000800 */
[----:B-1----:R1:W-:Y:S04]  /*2e40*/  STL [R1+0x160c], R17 ;  /* 0x00160c1101007387 */ /* 0x0023e80000100800 */
[----:B------:R4:W-:Y:S03]  /*2e50*/  STL [R1+0x1608], R18 ;  /* 0x0016081201007387 */ /* 0x0009e60000100800 */
[----:B------:R-:W5:Y:S01]  /*2e60*/  LDC R25, c[0x0][0x3d8] ;  /* 0x0000f600ff197b82 */ /* 0x000f620000000800 */
[----:B0-----:R-:W-:-:S07]  /*2e70*/  IMAD R22, R22, 0x2, R21 ;  /* 0x0000000216167824 */ /* 0x001fce00078e0215 */
[----:B------:R-:W0:Y:S01]  /*2e80*/  LDC R26, c[0x0][0x3d8] ;  /* 0x0000f600ff1a7b82 */ /* 0x000e220000000800 */
[----:B--2---:R-:W-:-:S07]  /*2e90*/  IMAD R23, R23, 0x2, R22 ;  /* 0x0000000217177824 */ /* 0x004fce00078e0216 */
[----:B------:R-:W2:Y:S01]  /*2ea0*/  LDC R27, c[0x0][0x3d8] ;  /* 0x0000f600ff1b7b82 */ /* 0x000ea20000000800 */
[----:B---3--:R-:W-:-:S07]  /*2eb0*/  IMAD R24, R24, 0x2, R23 ;  /* 0x0000000218187824 */ /* 0x008fce00078e0217 */
[----:B-1----:R-:W4:Y:S01]  /*2ec0*/  LDC R17, c[0x0][0x3d8] ;  /* 0x0000f600ff117b82 */ /* 0x002f220000000800 */
[----:B-----5:R-:W-:-:S04]  /*2ed0*/  IMAD R25, R25, 0x2, R24 ;  /* 0x0000000219197824 */ /* 0x020fc800078e0218 */
[----:B0-----:R-:W-:-:S03]  /*2ee0*/  IMAD R26, R26, 0x2, R25 ;  /* 0x000000021a1a7824 */ /* 0x001fc600078e0219 */
[----:B------:R-:W0:Y:S01]  /*2ef0*/  LDC R16, c[0x0][0x3d8] ;  /* 0x0000f600ff107b82 */ /* 0x000e220000000800 */
[----:B--2---:R-:W-:-:S07]  /*2f00*/  IMAD R27, R27, 0x2, R26 ;  /* 0x000000021b1b7824 */ /* 0x004fce00078e021a */
[----:B------:R-:W1:Y:S01]  /*2f10*/  LDC R15, c[0x0][0x3d8] ;  /* 0x0000f600ff0f7b82 */ /* 0x000e620000000800 */
[----:B----4-:R-:W-:-:S07]  /*2f20*/  IMAD R18, R17, 0x2, R27 ;  /* 0x0000000211127824 */ /* 0x010fce00078e021b */
[----:B------:R-:W2:Y:S08]  /*2f30*/  LDC R14, c[0x0][0x3d8] ;  /* 0x0000f600ff0e7b82 */ /* 0x000eb00000000800 */
[----:B------:R-:W3:Y:S08]  /*2f40*/  LDC R17, c[0x0][0x3d8] ;  /* 0x0000f600ff117b82 */ /* 0x000ef00000000800 */
[----:B------:R-:W4:Y:S08]  /*2f50*/  LDC R3, c[0x0][0x3d8] ;  /* 0x0000f600ff037b82 */ /* 0x000f300000000800 */
[----:B------:R-:W5:Y:S01]  /*2f60*/  LDC R13, c[0x0][0x3d8] ;  /* 0x0000f600ff0d7b82 */ /* 0x000f620000000800 */
[----:B---3--:R-:W-:-:S07]  /*2f70*/  IMAD R18, R17, 0x2, R18 ;  /* 0x0000000211127824 */ /* 0x008fce00078e0212 */
[----:B------:R-:W3:Y:S08]  /*2f80*/  LDC R12, c[0x0][0x3d8] ;  /* 0x0000f600ff0c7b82 */ /* 0x000ef00000000800 */
[----:B------:R-:W0:Y:S08]  /*2f90*/  LDC R17, c[0x0][0x3d8] ;  /* 0x0000f600ff117b82 */ /* 0x000e300000000800 */
[----:B------:R-:W1:Y:S08]  /*2fa0*/  LDC R2, c[0x0][0x3d8] ;  /* 0x0000f600ff027b82 */ /* 0x000e700000000800 */
[----:B------:R-:W1:Y:S01]  /*2fb0*/  LDC R9, c[0x0][0x3d8] ;  /* 0x0000f600ff097b82 */ /* 0x000e620000000800 */
[----:B0-----:R-:W-:-:S07]  /*2fc0*/  IMAD R18, R17, 0x2, R18 ;  /* 0x0000000211127824 */ /* 0x001fce00078e0212 */
[----:B------:R-:W0:Y:S01]  /*2fd0*/  LDC R7, c[0x0][0x3d8] ;  /* 0x0000f600ff077b82 */ /* 0x000e220000000800 */
[----:B------:R0:W-:Y:S07]  /*2fe0*/  STL [R1+0x10], R18 ;  /* 0x0000101201007387 */ /* 0x0001ee0000100800 */
        /* <DEDUP_REMOVED lines=18> */
[----:B------:R-:W0:Y:S02]  /*3110*/  LDC R17, c[0x0][0x3d8] ;  /* 0x0000f600ff117b82 */ /* 0x000e240000000800 */
[----:B0-----:R-:W-:-:S06]  /*3120*/  IMAD R18, R17, 0x2, R18 ;  /* 0x0000000211127824 */ /* 0x001fcc00078e0212 */
[----:B------:R-:W0:Y:S01]  /*3130*/  LDC R17, c[0x0][0x3d8] ;  /* 0x0000f600ff117b82 */ /* 0x000e220000000800 */
[----:B------:R0:W-:Y:S02]  /*3140*/  STL [R1+0x30], R18 ;  /* 0x0000301201007387 */ /* 0x0001e40000100800 */
[----:B0-----:R-:W-:-:S05]  /*3150*/  IMAD R18, R17, 0x2, R18 ;  /* 0x0000000211127824 */ /* 0x001fca00078e0212 */
        /* <DEDUP_REMOVED lines=74> */
[----:B0-----:R-:W-:Y:S02]  /*3600*/  IMAD R18, R18, 0x2, R17 ;  /* 0x0000000212127824 */ /* 0x001fe400078e0211 */
[----:B------:R-:W2:Y:S04]  /*3610*/  LDL.LU R17, [R1+0x160c] ;  /* 0x00160c0001117983 */ /* 0x000ea80000300800 */
[----:B------:R0:W-:Y:S01]  /*3620*/  STL [R1+0x88], R18 ;  /* 0x0000881201007387 */ /* 0x0001e20000100800 */
[----:B--2---:R-:W-:-:S03]  /*3630*/  IMAD R17, R17, 0x2, R18 ;  /* 0x0000000211117824 */ /* 0x004fc600078e0212 */
[----:B0-----:R-:W2:Y:S01]  /*3640*/  LDL.LU R18, [R1+0x1608] ;  /* 0x0016080001127983 */ /* 0x001ea20000300800 */
[----:B------:R-:W-:-:S03]  /*3650*/  IMAD R16, R16, 0x2, R17 ;  /* 0x0000000210107824 */ /* 0x000fc600078e0211 */
[----:B------:R0:W-:Y:S01]  /*3660*/  STL [R1+0xa0], R17 ;  /* 0x0000a01101007387 */ /* 0x0001e20000100800 */
[----:B-1----:R-:W-:-:S04]  /*3670*/  IMAD R15, R15, 0x2, R16 ;  /* 0x000000020f0f7824 */ /* 0x002fc800078e0210 */
[----:B------:R-:W-:Y:S01]  /*3680*/  IMAD R14, R14, 0x2, R15 ;  /* 0x000000020e0e7824 */ /* 0x000fe200078e020f */
[----:B0-----:R-:W2:Y:S04]  /*3690*/  LDL.LU R17, [R1+0x1604] ;  /* 0x0016040001117983 */ /* 0x001ea80000300800 */
[----:B------:R0:W-:Y:S04]  /*36a0*/  STL [R1+0x9c], R16 ;  /* 0x00009c1001007387 */ /* 0x0001e80000100800 */
[----:B0-----:R-:W2:Y:S04]  /*36b0*/  LDL.LU R16, [R1+0x1600] ;  /* 0x0016000001107983 */ /* 0x001ea80000300800 */
[----:B------:R0:W-:Y:S04]  /*36c0*/  STL [R1+0x98], R15 ;  /* 0x0000980f01007387 */ /* 0x0001e80000100800 */
[----:B0-----:R-:W2:Y:S04]  /*36d0*/  LDL.LU R15, [R1+0x15fc] ;  /* 0x0015fc00010f7983 */ /* 0x001ea80000300800 */
[----:B------:R4:W-:Y:S02]  /*36e0*/  STL [R1+0xb8], R14 ;  /* 0x0000b80e01007387 */ /* 0x0009e40000100800 */
[----:B----4-:R-:W-:-:S02]  /*36f0*/  IMAD R14, R3, 0x2, R14 ;  /* 0x00000002030e7824 */ /* 0x010fc400078e020e */
[----:B------:R-:W0:Y:S02]  /*3700*/  LDC R3, c[0x0][0x3d8] ;  /* 0x0000f600ff037b82 */ /* 0x000e240000000800 */
[----:B0-----:R0:W-:Y:S04]  /*3710*/  STL [R1+0x1564], R3 ;  /* 0x0015640301007387 */ /* 0x0011e80000100800 */
[----:B------:R1:W-:Y:S02]  /*3720*/  STL [R1+0xb4], R14 ;  /* 0x0000b40e01007387 */ /* 0x0003e40000100800 */
[----:B0-----:R-:W0:Y:S02]  /*3730*/  LDC R3, c[0x0][0x3d8] ;  /* 0x0000f600ff037b82 */ /* 0x001e240000000800 */
[----:B0-----:R-:W-:-:S02]  /*3740*/  IMAD R3, R3, 0x2, R14 ;  /* 0x0000000203037824 */ /* 0x001fc400078e020e */
[----:B-1----:R-:W4:Y:S02]  /*3750*/  LDL.LU R14, [R1+0x15f8] ;  /* 0x0015f800010e7983 */ /* 0x002f240000300800 */
[----:B-----5:R-:W-:Y:S02]  /*3760*/  IMAD R13, R13, 0x2, R3 ;  /* 0x000000020d0d7824 */ /* 0x020fe400078e0203 */
[----:B------:R0:W-:Y:S04]  /*3770*/  STL [R1+0xb0], R3 ;  /* 0x0000b00301007387 */ /* 0x0001e80000100800 */
[----:B------:R1:W-:Y:S01]  /*3780*/  STL [R1+0xd0], R13 ;  /* 0x0000d00d01007387 */ /* 0x0003e20000100800 */
[----:B0-----:R-:W0:Y:S02]  /*3790*/  LDC R3, c[0x0][0x3d8] ;  /* 0x0000f600ff037b82 */ /* 0x001e240000000800 */
[----:B0-----:R-:W-:-:S02]  /*37a0*/  IMAD R3, R3, 0x2, R13 ;  /* 0x0000000203037824 */ /* 0x001fc400078e020d */
[----:B-1----:R-:W5:Y:S02]  /*37b0*/  LDL.LU R13, [R1+0x15f4] ;  /* 0x0015f400010d7983 */ /* 0x002f640000300800 */
[----:B---3--:R-:W-:Y:S02]  /*37c0*/  IMAD R12, R12, 0x2, R3 ;  /* 0x000000020c0c7824 */ /* 0x008fe400078e0203 */
[----:B------:R0:W-:Y:S04]  /*37d0*/  STL [R1+0xcc], R3 ;  /* 0x0000cc0301007387 */ /* 0x0001e80000100800 */
[----:B------:R1:W-:Y:S01]  /*37e0*/  STL [R1+0xc8], R12 ;  /* 0x0000c80c01007387 */ /* 0x0003e20000100800 */
[----:B0-----:R-:W0:Y:S02]  /*37f0*/  LDC R3, c[0x0][0x3d8] ;  /* 0x0000f600ff037b82 */ /* 0x001e240000000800 */
[----:B0-----:R-:W-:-:S02]  /*3800*/  IMAD R3, R3, 0x2, R12 ;  /* 0x0000000203037824 */ /* 0x001fc400078e020c */
[----:B-1----:R-:W3:Y:S02]  /*3810*/  LDL.LU R12, [R1+0x15f0] ;  /* 0x0015f000010c7983 */ /* 0x002ee40000300800 */
[----:B------:R-:W-:Y:S02]  /*3820*/  IMAD R2, R2, 0x2, R3 ;  /* 0x0000000202027824 */ /* 0x000fe400078e0203 */
[----:B------:R0:W-:Y:S04]  /*3830*/  STL [R1+0xe8], R3 ;  /* 0x0000e80301007387 */ /* 0x0001e80000100800 */
[----:B------:R1:W-:Y:S01]  /*3840*/  STL [R1+0xe4], R2 ;  /* 0x0000e40201007387 */ /* 0x0003e20000100800 */
[----:B0-----:R-:W0:Y:S02]  /*3850*/  LDC R3, c[0x0][0x3d8] ;  /* 0x0000f600ff037b82 */ /* 0x001e240000000800 */
[----:B0-----:R-:W-:-:S02]  /*3860*/  IMAD R3, R3, 0x2, R2 ;  /* 0x0000000203037824 */ /* 0x001fc400078e0202 */
[----:B-1----:R-:W2:Y:S04]  /*3870*/  LDL.LU R2, [R1+0x15ec] ;  /* 0x0015ec0001027983 */ /* 0x002ea80000300800 */
[----:B------:R0:W-:Y:S02]  /*3880*/  STL [R1+0xe0], R3 ;  /* 0x0000e00301007387 */ /* 0x0001e40000100800 */
[----:B0-----:R-:W-:-:S05]  /*3890*/  IMAD R3, R9, 0x2, R3 ;  /* 0x0000000209037824 */ /* 0x001fca00078e0203 */
[----:B------:R0:W-:Y:S02]  /*38a0*/  STL [R1+0x100], R3 ;  /* 0x0001000301007387 */ /* 0x0001e40000100800 */
[----:B0-----:R-:W-:-:S05]  /*38b0*/  IMAD R3, R7, 0x2, R3 ;  /* 0x0000000207037824 */ /* 0x001fca00078e0203 */
[----:B------:R0:W-:Y:S02]  /*38c0*/  STL [R1+0xfc], R3 ;  /* 0x0000fc0301007387 */ /* 0x0001e40000100800 */
[----:B0-----:R-:W-:-:S05]  /*38d0*/  IMAD R3, R5, 0x2, R3 ;  /* 0x0000000205037824 */ /* 0x001fca00078e0203 */
[----:B------:R0:W-:Y:S04]  /*38e0*/  STL [R1+0xf8], R3 ;  /* 0x0000f80301007387 */ /* 0x0001e80000100800 */
[----:B------:R-:W2:Y:S01]  /*38f0*/  LDL.LU R9, [R1+0xa4] ;  /* 0x0000a40001097983 */ /* 0x000ea20000300800 */
[----:B0-----:R-:W-:-:S05]  /*3900*/  IMAD R3, R28, 0x2, R3 ;  /* 0x000000021c037824 */ /* 0x001fca00078e0203 */
[----:B------:R0:W-:Y:S04]  /*3910*/  STL [R1+0x110], R3 ;  /* 0x0001100301007387 */ /* 0x0001e80000100800 */
[----:B------:R-:W2:Y:S01]  /*3920*/  LDL.LU R7, [R1+0xc] ;  /* 0x00000c0001077983 */ /* 0x000ea20000300800 */
[----:B0-----:R-:W-:-:S04]  /*3930*/  IMAD R3, R29, 0x2, R3 ;  /* 0x000000021d037824 */ /* 0x001fc800078e0203 */
[----:B------:R-:W-:Y:S01]  /*3940*/  IMAD R4, R4, 0x2, R3 ;  /* 0x0000000204047824 */ /* 0x000fe200078e0203 */
[----:B------:R0:W-:Y:S04]  /*3950*/  STL [R1+0x10c], R3 ;  /* 0x00010c0301007387 */ /* 0x0001e80000100800 */
[----:B------:R-:W2:Y:S01]  /*3960*/  LDL.LU R29, [R1+0xa8] ;  /* 0x0000a800011d7983 */ /* 0x000ea20000300800 */
[----:B0-----:R-:W0:Y:S03]  /*3970*/  LDC R3, c[0x0][0x3d8] ;  /* 0x0000f600ff037b82 */ /* 0x001e260000000800 */
[----:B------:R1:W-:Y:S04]  /*3980*/  STL [R1+0x108], R4 ;  /* 0x0001080401007387 */ /* 0x0003e80000100800 */
[----:B------:R-:W2:Y:S04]  /*3990*/  LDL.LU R5, [R1+0x4] ;  /* 0x0000040001057983 */ /* 0x000ea80000300800 */
[----:B------:R-:W2:Y:S01]  /*39a0*/  LDL.LU R28, [R1] ;  /* 0x00000000011c7983 */ /* 0x000ea20000300800 */
[----:B0-----:R-:W-:-:S03]  /*39b0*/  IMAD R3, R3, 0x2, R4 ;  /* 0x0000000203037824 */ /* 0x001fc600078e0204 */
[----:B-1----:R-:W2:Y:S04]  /*39c0*/  LDL.LU R4, [R1+0x15e8] ;  /* 0x0015e80001047983 */ /* 0x002ea80000300800 */
[----:B------:R0:W-:Y:S02]  /*39d0*/  STL [R1+0x130], R3 ;  /* 0x0001300301007387 */ /* 0x0001e40000100800 */
[----:B0-----:R-:W-:-:S05]  /*39e0*/  IMAD R3, R11, 0x2, R3 ;  /* 0x000000020b037824 */ /* 0x001fca00078e0203 */
[----:B------:R0:W-:Y:S02]  /*39f0*/  STL [R1+0x12c], R3 ;  /* 0x00012c0301007387 */ /* 0x0001e40000100800 */
[----:B0-----:R-:W-:Y:S02]  /*3a00*/  IMAD R3, R10, 0x2, R3 ;  /* 0x000000020a037824 */ /* 0x001fe400078e0203 */
[----:B------:R-:W0:Y:S02]  /*3a10*/  LDC R10, c[0x0][0x3d8] ;  /* 0x0000f600ff0a7b82 */ /* 0x000e240000000800 */
[----:B------:R-:W-:Y:S01]  /*3a20*/  IMAD R0, R0, 0x2, R3 ;  /* 0x0000000200007824 */ /* 0x000fe200078e0203 */
[----:B------:R1:W-:Y:S05]  /*3a30*/  STL [R1+0x128], R3 ;  /* 0x0001280301007387 */ /* 0x0003ea0000100800 */
[----:B-1----:R-:W1:Y:S02]  /*3a40*/  LDC R3, c[0x0][0x3d8] ;  /* 0x0000f600ff037b82 */ /* 0x002e640000000800 */
[----:B-1----:R-:W-:Y:S01]  /*3a50*/  IMAD R3, R3, 0x2, R0 ;  /* 0x0000000203037824 */ /* 0x002fe200078e0200 */
[----:B--2---:R-:W-:Y:S01]  /*3a60*/  IADD3 R11, P0, PT, R4, R2, RZ ;  /* 0x00000002040b7210 */ /* 0x004fe20007f1e0ff */
[----:B0-----:R-:W-:-:S04]  /*3a70*/  IMAD R10, R10, 0x2, R4 ;  /* 0x000000020a0a7824 */ /* 0x001fc800078e0204 */
[----:B------:R0:W-:Y:S04]  /*3a80*/  STL [R1+0x538], R11 ;  /* 0x0005380b01007387 */ /* 0x0001e80000100800 */
[----:B------:R-:W-:Y:S01]  /*3a90*/  STL [R1+0x13c], R0 ;  /* 0x00013c0001007387 */ /* 0x000fe20000100800 */
[----:B0-----:R-:W-:-:S05]  /*3aa0*/  IADD3 R11, P1, PT, R10, R2, RZ ;  /* 0x000000020a0b7210 */ /* 0x001fca0007f3e0ff */
[----:B------:R0:W-:Y:S02]  /*3ab0*/  STL [R1+0x53c], R11 ;  /* 0x00053c0b01007387 */ /* 0x0001e40000100800 */
[----:B0-----:R-:W-:-:S05]  /*3ac0*/  IADD3 R11, P2, PT, R9, R2, RZ ;  /* 0x00000002090b7210 */ /* 0x001fca0007f5e0ff */
[----:B------:R0:W-:Y:S04]  /*3ad0*/  STL [R1+0x540], R11 ;  /* 0x0005400b01007387 */ /* 0x0001e80000100800 */
[----:B0-----:R-:W2:Y:S04]  /*3ae0*/  LDL.LU R11, [R1+0x15e4] ;  /* 0x0015e400010b7983 */ /* 0x001ea80000300800 */
[----:B------:R-:W2:Y:S01]  /*3af0*/  LDL.LU R0, [R1+0x15e0] ;  /* 0x0015e00001007983 */ /* 0x000ea20000300800 */
[----:B------:R-:W-:Y:S01]  /*3b00*/  IMAD R8, R8, 0x2, R3 ;  /* 0x0000000208087824 */ /* 0x000fe200078e0203 */
[----:B--2---:R-:W-:-:S05]  /*3b10*/  LEA.HI.X.SX32 R4, R4, R0, 0x1, P0 ;  /* 0x0000000004047211 */ /* 0x004fca00000f0eff */
[----:B------:R0:W-:Y:S04]  /*3b20*/  STL [R1+0x1480], R4 ;  /* 0x0014800401007387 */ /* 0x0001e80000100800 */
[----:B0-----:R-:W2:Y:S01]  /*3b30*/  LDL.LU R4, [R1+0x8] ;  /* 0x0000080001047983 */ /* 0x001ea20000300800 */
[-C--:B------:R-:W-:Y:S02]  /*3b40*/  LEA.HI.X.SX32 R10, R10, R0.reuse, 0x1, P1 ;  /* 0x000000000a0a7211 */ /* 0x080fe400008f0eff */
[----:B------:R-:W-:-:S03]  /*3b50*/  LEA.HI.X.SX32 R9, R9, R0, 0x1, P2 ;  /* 0x0000000009097211 */ /* 0x000fc600010f0eff */
[----:B------:R0:W-:Y:S04]  /*3b60*/  STL [R1+0x147c], R10 ;  /* 0x00147c0a01007387 */ /* 0x0001e80000100800 */
[----:B0-----:R-:W3:Y:S04]  /*3b70*/  LDL.LU R10, [R1+0x15dc] ;  /* 0x0015dc00010a7983 */ /* 0x001ee80000300800 */
[----:B------:R0:W-:Y:S04]  /*3b80*/  STL [R1+0x138], R3 ;  /* 0x0001380301007387 */ /* 0x0001e80000100800 */
[----:B------:R1:W-:Y:S01]  /*3b90*/  STL [R1+0x1478], R9 ;  /* 0x0014780901007387 */ /* 0x0003e20000100800 */
[----:B0-----:R-:W0:Y:S01]  /*3ba0*/  LDC R3, c[0x0][0x3d8] ;  /* 0x0000f600ff037b82 */ /* 0x001e220000000800 */
[----:B-1----:R-:W-:-:S05]  /*3bb0*/  IADD3 R9, P0, PT, R7, R2, RZ ;  /* 0x0000000207097210 */ /* 0x002fca0007f1e0ff */
[----:B------:R1:W-:Y:S04]  /*3bc0*/  STL [R1+0x52c], R9 ;  /* 0x00052c0901007387 */ /* 0x0003e80000100800 */
[----:B------:R-:W-:Y:S01]  /*3bd0*/  STL [R1+0x124], R8 ;  /* 0x0001240801007387 */ /* 0x000fe20000100800 */
[----:B-1----:R-:W-:-:S05]  /*3be0*/  IADD3 R9, P1, PT, R29, R2, RZ ;  /* 0x000000021d097210 */ /* 0x002fca0007f3e0ff */
[----:B------:R2:W-:Y:S01]  /*3bf0*/  STL [R1+0x530], R9 ;  /* 0x0005300901007387 */ /* 0x0005e20000100800 */
[-C--:B------:R-:W-:Y:S01]  /*3c00*/  LEA.HI.X.SX32 R7, R7, R0.reuse, 0x1, P0 ;  /* 0x0000000007077211 */ /* 0x080fe200000f0eff */
[----:B0-----:R-:W-:Y:S01]  /*3c10*/  IMAD R3, R3, 0x2, R8 ;  /* 0x0000000203037824 */ /* 0x001fe200078e0208 */
[----:B------:R-:W-:Y:S02]  /*3c20*/  LEA.HI.X.SX32 R29, R29, R0, 0x1, P1 ;  /* 0x000000001d1d7211 */ /* 0x000fe400008f0eff */
[----:B--2---:R-:W-:-:S05]  /*3c30*/  IADD3 R9, P2, PT, R4, R2, RZ ;  /* 0x0000000204097210 */ /* 0x004fca0007f5e0ff */
[----:B------:R0:W-:Y:S04]  /*3c40*/  STL [R1+0x534], R9 ;  /* 0x0005340901007387 */ /* 0x0001e80000100800 */
[----:B0-----:R-:W2:Y:S04]  /*3c50*/  LDL.LU R9, [R1+0x15d8] ;  /* 0x0015d80001097983 */ /* 0x001ea80000300800 */
[----:B------:R-:W2:Y:S04]  /*3c60*/  LDL.LU R8, [R1+0x15d4] ;  /* 0x0015d40001087983 */ /* 0x000ea80000300800 */
[----:B------:R0:W-:Y:S04]  /*3c70*/  STL [R1+0x1474], R7 ;  /* 0x0014740701007387 */ /* 0x0001e80000100800 */
[----:B0-----:R-:W2:Y:S04]  /*3c80*/  LDL.LU R7, [R1+0x15d0] ;  /* 0x0015d00001077983 */ /* 0x001ea80000300800 */
[----:B------:R0:W-:Y:S04]  /*3c90*/  STL [R1+0x1470], R29 ;  /* 0x0014701d01007387 */ /* 0x0001e80000100800 */
[----:B0-----:R-:W2:Y:S01]  /*3ca0*/  LDL.LU R29, [R1+0x15cc] ;  /* 0x0015cc00011d7983 */ /* 0x001ea20000300800 */
[----:B------:R-:W-:-:S03]  /*3cb0*/  LEA.HI.X.SX32 R4, R4, R0, 0x1, P2 ;  /* 0x0000000004047211 */ /* 0x000fc600010f0eff */
[----:B------:R-:W-:Y:S04]  /*3cc0*/  STL [R1+0x134], R3 ;  /* 0x0001340301007387 */ /* 0x000fe80000100800 */
[----:B------:R0:W-:Y:S02]  /*3cd0*/  STL [R1+0x1460], R4 ;  /* 0x0014600401007387 */ /* 0x0001e40000100800 */
[----:B0-----:R-:W-:Y:S01]  /*3ce0*/  IMAD R4, R6, 0x2, R3 ;  /* 0x0000000206047824 */ /* 0x001fe200078e0203 */
[-C--:B------:R-:W-:Y:S01]  /*3cf0*/  IADD3 R6, P0, PT, R5, R2.reuse, RZ ;  /* 0x0000000205067210 */ /* 0x080fe20007f1e0ff */
[----:B------:R-:W0:Y:S04]  /*3d00*/  LDC R3, c[0x0][0x3d8] ;  /* 0x0000f600ff037b82 */ /* 0x000e280000000800 */
[----:B------:R1:W-:Y:S04]  /*3d10*/  STL [R1+0x1464], R6 ;  /* 0x0014640601007387 */ /* 0x0003e80000100800 */
[----:B------:R-:W-:Y:S01]  /*3d20*/  STL [R1+0x120], R4 ;  /* 0x0001200401007387 */ /* 0x000fe20000100800 */
[----:B-1----:R-:W-:-:S02]  /*3d30*/  IADD3 R6, P1, PT, R28, R2, RZ ;  /* 0x000000021c067210 */ /* 0x002fc40007f3e0ff */
[----:B------:R-:W-:-:S03]  /*3d40*/  LEA.HI.X.SX32 R5, R5, R0, 0x1, P0 ;  /* 0x0000000005057211 */ /* 0x000fc600000f0eff */
[----:B------:R2:W-:Y:S01]  /*3d50*/  STL [R1+0x1468], R6 ;  /* 0x0014680601007387 */ /* 0x0005e20000100800 */
[----:B------:R-:W-:Y:S02]  /*3d60*/  LEA.HI.X.SX32 R28, R28, R0, 0x1, P1 ;  /* 0x000000001c1c7211 */ /* 0x000fe400008f0eff */
[----:B--2---:R-:W-:-:S05]  /*3d70*/  IADD3 R6, P2, PT, R29, R2, RZ ;  /* 0x000000021d067210 */ /* 0x004fca0007f5e0ff */
[----:B------:R1:W-:Y:S04]  /*3d80*/  STL [R1+0x146c], R6 ;  /* 0x00146c0601007387 */ /* 0x0003e80000100800 */
[----:B-1----:R-:W2:Y:S04]  /*3d90*/  LDL.LU R6, [R1+0x15c8] ;  /* 0x0015c80001067983 */ /* 0x002ea80000300800 */
[----:B------:R1:W-:Y:S04]  /*3da0*/  STL [R1+0x145c], R5 ;  /* 0x00145c0501007387 */ /* 0x0003e80000100800 */
[----:B-1----:R-:W2:Y:S04]  /*3db0*/  LDL.LU R5, [R1+0x15c4] ;  /* 0x0015c40001057983 */ /* 0x002ea80000300800 */
[----:B------:R1:W-:Y:S04]  /*3dc0*/  STL [R1+0x1458], R28 ;  /* 0x0014581c01007387 */ /* 0x0003e80000100800 */
[----:B-1----:R-:W2:Y:S01]  /*3dd0*/  LDL.LU R28, [R1+0x15c0] ;  /* 0x0015c000011c7983 */ /* 0x002ea20000300800 */
[----:B0-----:R-:W-:-:S02]  /*3de0*/  IMAD R4, R3, 0x2, R4 ;  /* 0x0000000203047824 */ /* 0x001fc400078e0204 */
[----:B------:R-:W0:Y:S01]  /*3df0*/  LDC R3, c[0x0][0x3d8] ;  /* 0x0000f600ff037b82 */ /* 0x000e220000000800 */
[----:B------:R-:W-:Y:S02]  /*3e00*/  LEA.HI.X.SX32 R29, R29, R0, 0x1, P2 ;  /* 0x000000001d1d7211 */ /* 0x000fe400010f0eff */
[----:B------:R1:W-:Y:S04]  /*3e10*/  STL [R1+0x11c], R4 ;  /* 0x00011c0401007387 */ /* 0x0003e80000100800 */
[----:B------:R2:W-:Y:S01]  /*3e20*/  STL [R1+0x1448], R29 ;  /* 0x0014481d01007387 */ /* 0x0005e20000100800 */
[----:B0-----:R-:W-:Y:S02]  /*3e30*/  IMAD R3, R3, 0x2, R4 ;  /* 0x0000000203037824 */ /* 0x001fe400078e0204 */
[----:B-1----:R-:W0:Y:S01]  /*3e40*/  LDC R4, c[0x0][0x3d8] ;  /* 0x0000f600ff047b82 */ /* 0x002e220000000800 */
[----:B--2---:R-:W-:-:S05]  /*3e50*/  IADD3 R29, P0, PT, R28, R2, RZ ;  /* 0x000000021c1d7210 */ /* 0x004fca0007f1e0ff */
[----:B------:R1:W-:Y:S02]  /*3e60*/  STL [R1+0x144c], R29 ;  /* 0x00144c1d01007387 */ /* 0x0003e40000100800 */
[----:B-1----:R-:W-:-:S05]  /*3e70*/  IADD3 R29, P1, PT, R5, R2, RZ ;  /* 0x00000002051d7210 */ /* 0x002fca0007f3e0ff */
[----:B------:R1:W-:Y:S02]  /*3e80*/  STL [R1+0x1450], R29 ;  /* 0x0014501d01007387 */ /* 0x0003e40000100800 */
[----:B-1----:R-:W-:-:S05]  /*3e90*/  IADD3 R29, P2, PT, R6, R2, RZ ;  /* 0x00000002061d7210 */ /* 0x002fca0007f5e0ff */
[----:B------:R0:W-:Y:S02]  /*3ea0*/  STL [R1+0x1454], R29 ;  /* 0x0014541d01007387 */ /* 0x0001e40000100800 */
[----:B0-----:R-:W-:Y:S02]  /*3eb0*/  IMAD R29, R4, 0x2, R3 ;  /* 0x00000002041d7824 */ /* 0x001fe400078e0203 */
[----:B------:R-:W0:Y:S01]  /*3ec0*/  LDC R4, c[0x0][0x3d8] ;  /* 0x0000f600ff047b82 */ /* 0x000e220000000800 */
[-C--:B------:R-:W-:Y:S02]  /*3ed0*/  LEA.HI.X.SX32 R28, R28, R0.reuse, 0x1, P0 ;  /* 0x000000001c1c7211 */ /* 0x080fe400000f0eff */
[----:B------:R-:W-:Y:S01]  /*3ee0*/  LEA.HI.X.SX32 R5, R5, R0, 0x1, P1 ;  /* 0x0000000005057211 */ /* 0x000fe200008f0eff */
[----:B------:R-:W-:Y:S04]  /*3ef0*/  STL [R1+0x114], R29 ;  /* 0x0001141d01007387 */ /* 0x000fe80000100800 */
[----:B------:R-:W-:Y:S04]  /*3f00*/  STL [R1+0x1444], R28 ;  /* 0x0014441c01007387 */ /* 0x000fe80000100800 */
[----:B------:R0:W-:Y:S02]  /*3f10*/  STL [R1+0x1440], R5 ;  /* 0x0014400501007387 */ /* 0x0001e40000100800 */
[----:B0-----:R-:W-:-:S02]  /*3f20*/  IMAD R5, R4, 0x2, R29 ;  /* 0x0000000204057824 */ /* 0x001fc400078e021d */
[----:B------:R-:W0:Y:S01]  /*3f30*/  LDC R4, c[0x0][0x3d8] ;  /* 0x0000f600ff047b82 */ /* 0x000e220000000800 */
[----:B------:R-:W-:-:S05]  /*3f40*/  LEA.HI.X.SX32 R6, R6, R0, 0x1, P2 ;  /* 0x0000000006067211 */ /* 0x000fca00010f0eff */
[----:B------:R-:W-:Y:S01]  /*3f50*/  STL [R1+0x1430], R6 ;  /* 0x0014300601007387 */ /* 0x000fe20000100800 */
[----:B------:R-:W-:Y:S01]  /*3f60*/  IADD3 R28, P1, PT, R8, R2, RZ ;  /* 0x00000002081c7210 */ /* 0x000fe20007f3e0ff */
[----:B------:R-:W1:Y:S02]  /*3f70*/  LDC R29, c[0x0][0x3d8] ;  /* 0x0000f600ff1d7b82 */ /* 0x000e640000000800 */
[----:B------:R0:W-:Y:S02]  /*3f80*/  STL [R1+0xf4], R5 ;  /* 0x0000f40501007387 */ /* 0x0001e40000100800 */
[----:B0-----:R-:W-:-:S04]  /*3f90*/  IMAD R5, R4, 0x2, R5 ;  /* 0x0000000204057824 */ /* 0x001fc800078e0205 */
[----:B------:R-:W0:Y:S01]  /*3fa0*/  LDC R4, c[0x0][0x3d8] ;  /* 0x0000f600ff047b82 */ /* 0x000e220000000800 */
[----:B------:R-:W-:-:S05]  /*3fb0*/  IADD3 R6, P0, PT, R7, R2, RZ ;  /* 0x0000000207067210 */ /* 0x000fca0007f1e0ff */
[----:B------:R2:W-:Y:S04]  /*3fc0*/  STL [R1+0x1434], R6 ;  /* 0x0014340601007387 */ /* 0x0005e80000100800 */
[----:B------:R-:W-:Y:S01]  /*3fd0*/  STL [R1+0x1438], R28 ;  /* 0x0014381c01007387 */ /* 0x000fe20000100800 */
[----:B--2---:R-:W-:-:S05]  /*3fe0*/  IADD3 R6, P2, PT, R9, R2, RZ ;  /* 0x0000000209067210 */ /* 0x004fca0007f5e0ff */
[----:B------:R-:W-:Y:S04]  /*3ff0*/  STL [R1+0x143c], R6 ;  /* 0x00143c0601007387 */ /* 0x000fe80000100800 */
[----:B------:R0:W-:Y:S02]  /*4000*/  STL [R1+0x104], R5 ;  /* 0x0001040501007387 */ /* 0x0001e40000100800 */
[----:B0-----:R-:W-:Y:S02]  /*4010*/  IMAD R5, R4, 0x2, R5 ;  /* 0x0000000204057824 */ /* 0x001fe400078e0205 */
[----:B------:R-:W0:Y:S01]  /*4020*/  LDC R4, c[0x0][0x3d8] ;  /* 0x0000f600ff047b82 */ /* 0x000e220000000800 */
[-C--:B------:R-:W-:Y:S02]  /*4030*/  LEA.HI.X.SX32 R6, R7, R0.reuse, 0x1, P0 ;  /* 0x0000000007067211 */ /* 0x080fe400000f0eff */
[----:B------:R-:W-:-:S03]  /*4040*/  LEA.HI.X.SX32 R7, R8, R0, 0x1, P1 ;  /* 0x0000000008077211 */ /* 0x000fc600008f0eff */
[----:B------:R2:W-:Y:S04]  /*4050*/  STL [R1+0x142c], R6 ;  /* 0x00142c0601007387 */ /* 0x0005e80000100800 */
[----:B------:R-:W-:Y:S01]  /*4060*/  STL [R1+0x1428], R7 ;  /* 0x0014280701007387 */ /* 0x000fe20000100800 */
[----:B--2---:R-:W-:-:S05]  /*4070*/  LEA.HI.X.SX32 R6, R9, R0, 0x1, P2 ;  /* 0x0000000009067211 */ /* 0x004fca00010f0eff */
[----:B------:R-:W-:Y:S04]  /*4080*/  STL [R1+0x1418], R6 ;  /* 0x0014180601007387 */ /* 0x000fe80000100800 */
[----:B------:R0:W-:Y:S02]  /*4090*/  STL [R1+0xf0], R5 ;  /* 0x0000f00501007387 */ /* 0x0001e40000100800 */
[----:B0-----:R-:W-:Y:S02]  /*40a0*/  IMAD R5, R4, 0x2, R5 ;  /* 0x0000000204057824 */ /* 0x001fe400078e0205 */
[----:B------:R-:W0:Y:S01]  /*40b0*/  LDC R4, c[0x0][0x3d8] ;  /* 0x0000f600ff047b82 */ /* 0x000e220000000800 */
[-C--:B---3--:R-:W-:Y:S02]  /*40c0*/  IADD3 R6, P0, PT, R10, R2.reuse, RZ ;  /* 0x000000020a067210 */ /* 0x088fe40007f1e0ff */
[----:B------:R-:W-:-:S03]  /*40d0*/  IADD3 R7, P1, PT, R11, R2, RZ ;  /* 0x000000020b077210 */ /* 0x000fc60007f3e0ff */
        /* <DEDUP_REMOVED lines=11> */
[----:B--2---:R-:W-:Y:S02]  /*4190*/  LEA.HI.X.SX32 R6, R12, R0, 0x1, P2 ;  /* 0x000000000c067211 */ /* 0x004fe400010f0eff */
[----:B------:R-:W2:Y:S03]  /*41a0*/  LDC R12, c[0x0][0x3d8] ;  /* 0x0000f600ff0c7b82 */ /* 0x000ea60000000800 */
[----:B------:R-:W-:Y:S04]  /*41b0*/  STL [R1+0x1400], R6 ;  /* 0x0014000601007387 */ /* 0x000fe80000100800 */
[----:B------:R0:W-:Y:S02]  /*41c0*/  STL [R1+0xdc], R5 ;  /* 0x0000dc0501007387 */ /* 0x0001e40000100800 */
[----:B0-----:R-:W-:-:S02]  /*41d0*/  IMAD R5, R4, 0x2, R5 ;  /* 0x0000000204057824 */ /* 0x001fc400078e0205 */
[----:B------:R-:W0:Y:S01]  /*41e0*/  LDC R4, c[0x0][0x3d8] ;  /* 0x0000f600ff047b82 */ /* 0x000e220000000800 */
[-C--:B-----5:R-:W-:Y:S02]  /*41f0*/  IADD3 R6, P0, PT, R13, R2.reuse, RZ ;  /* 0x000000020d067210 */ /* 0x0a0fe40007f1e0ff */
[----:B----4-:R-:W-:-:S03]  /*4200*/  IADD3 R7, P1, PT, R14, R2, RZ ;  /* 0x000000020e077210 */ /* 0x010fc60007f3e0ff */
[----:B------:R3:W-:Y:S04]  /*4210*/  STL [R1+0x1404], R6 ;  /* 0x0014040601007387 */ /* 0x0007e80000100800 */
[----:B------:R-:W-:Y:S01]  /*4220*/  STL [R1+0x1408], R7 ;  /* 0x0014080701007387 */ /* 0x000fe20000100800 */
[----:B---3--:R-:W-:-:S05]  /*4230*/  IADD3 R6, P2, PT, R15, R2, RZ ;  /* 0x000000020f067210 */ /* 0x008fca0007f5e0ff */
        /* <DEDUP_REMOVED lines=8> */
[----:B---3--:R-:W-:-:S05]  /*42c0*/  LEA.HI.X.SX32 R6, R15, R0, 0x1, P2 ;  /* 0x000000000f067211 */ /* 0x008fca00010f0eff */
[----:B------:R-:W-:Y:S04]  /*42d0*/  STL [R1+0x13e8], R6 ;  /* 0x0013e80601007387 */ /* 0x000fe80000100800 */
[----:B------:R0:W-:Y:S02]  /*42e0*/  STL [R1+0xc4], R5 ;  /* 0x0000c40501007387 */ /* 0x0001e40000100800 */
[----:B0-----:R-:W-:Y:S02]  /*42f0*/  IMAD R5, R4, 0x2, R5 ;  /* 0x0000000204057824 */ /* 0x001fe400078e0205 */
[----:B------:R-:W0:Y:S01]  /*4300*/  LDC R4, c[0x0][0x3d8] ;  /* 0x0000f600ff047b82 */ /* 0x000e220000000800 */
[-C--:B------:R-:W-:Y:S02]  /*4310*/  IADD3 R6, P0, PT, R16, R2.reuse, RZ ;  /* 0x0000000210067210 */ /* 0x080fe40007f1e0ff */
[----:B------:R-:W-:-:S03]  /*4320*/  IADD3 R7, P1, PT, R17, R2, RZ ;  /* 0x0000000211077210 */ /* 0x000fc60007f3e0ff */
[----:B------:R3:W-:Y:S04]  /*4330*/  STL [R1+0x13ec], R6 ;  /* 0x0013ec0601007387 */ /* 0x0007e80000100800 */
[----:B------:R4:W-:Y:S01]  /*4340*/  STL [R1+0x13f0], R7 ;  /* 0x0013f00701007387 */ /* 0x0009e20000100800 */
[----:B---3--:R-:W-:-:S05]  /*4350*/  IADD3 R6, P2, PT, R18, R2, RZ ;  /* 0x0000000212067210 */ /* 0x008fca0007f5e0ff */
[----:B------:R3:W-:Y:S01]  /*4360*/  STL [R1+0x13f4], R6 ;  /* 0x0013f40601007387 */ /* 0x0007e20000100800 */
[----:B----4-:R-:W-:-:S03]  /*4370*/  LEA.HI.X.SX32 R7, R17, R0, 0x1, P1 ;  /* 0x0000000011077211 */ /* 0x010fc600008f0eff */
[----:B------:R0:W-:Y:S01]  /*4380*/  STL [R1+0xd4], R5 ;  /* 0x0000d40501007387 */ /* 0x0001e20000100800 */
[----:B---3--:R-:W-:Y:S01]  /*4390*/  LEA.HI.X.SX32 R6, R16, R0, 0x1, P0 ;  /* 0x0000000010067211 */ /* 0x008fe200000f0eff */
[----:B0-----:R-:W-:-:S04]  /*43a0*/  IMAD R5, R4, 0x2, R5 ;  /* 0x0000000204057824 */ /* 0x001fc800078e0205 */
[----:B------:R0:W-:Y:S01]  /*43b0*/  STL [R1+0x13e4], R6 ;  /* 0x0013e40601007387 */ /* 0x0001e20000100800 */
[----:B------:R-:W-:-:S03]  /*43c0*/  IADD3 R4, P0, PT, R19, R2, RZ ;  /* 0x0000000213047210 */ /* 0x000fc60007f1e0ff */
[----:B------:R-:W-:Y:S01]  /*43d0*/  STL [R1+0x13e0], R7 ;  /* 0x0013e00701007387 */ /* 0x000fe20000100800 */
[----:B0-----:R-:W-:-:S05]  /*43e0*/  LEA.HI.X.SX32 R6, R18, R0, 0x1, P2 ;  /* 0x0000000012067211 */ /* 0x001fca00010f0eff */
[----:B------:R0:W-:Y:S04]  /*43f0*/  STL [R1+0x13d0], R6 ;  /* 0x0013d00601007387 */ /* 0x0001e80000100800 */
[----:B------:R3:W-:Y:S04]  /*4400*/  STL [R1+0x13d4], R4 ;  /* 0x0013d40401007387 */ /* 0x0007e80000100800 */
[----:B------:R1:W-:Y:S01]  /*4410*/  STL [R1+0xc0], R5 ;  /* 0x0000c00501007387 */ /* 0x0003e20000100800 */
[----:B0-----:R-:W-:-:S03]  /*4420*/  IADD3 R6, P1, PT, R20, R2, RZ ;  /* 0x0000000214067210 */ /* 0x001fc60007f3e0ff */
[----:B---3--:R-:W3:Y:S01]  /*4430*/  LDL.LU R4, [R1+0x10] ;  /* 0x0000100001047983 */ /* 0x008ee20000300800 */
[----:B-1----:R-:W-:Y:S02]  /*4440*/  IMAD R5, R29, 0x2, R5 ;  /* 0x000000021d057824 */ /* 0x002fe400078e0205 */
[----:B------:R-:W0:Y:S01]  /*4450*/  LDC R29, c[0x0][0x3d8] ;  /* 0x0000f600ff1d7b82 */ /* 0x000e220000000800 */
[----:B------:R1:W-:Y:S02]  /*4460*/  STL [R1+0x13d8], R6 ;  /* 0x0013d80601007387 */ /* 0x0003e40000100800 */
[----:B-1----:R-:W-:-:S05]  /*4470*/  IADD3 R6, P2, PT, R21, R2, RZ ;  /* 0x0000000215067210 */ /* 0x002fca0007f5e0ff */
[----:B------:R-:W-:Y:S04]  /*4480*/  STL [R1+0x13dc], R6 ;  /* 0x0013dc0601007387 */ /* 0x000fe80000100800 */
[----:B------:R0:W-:Y:S02]  /*4490*/  STL [R1+0xbc], R5 ;  /* 0x0000bc0501007387 */ /* 0x0001e40000100800 */
[----:B0-----:R-:W-:Y:S02]  /*44a0*/  IMAD R5, R29, 0x2, R5 ;  /* 0x000000021d057824 */ /* 0x001fe400078e0205 */
[----:B------:R-:W0:Y:S01]  /*44b0*/  LDC R29, c[0x0][0x3d8] ;  /* 0x0000f600ff1d7b82 */ /* 0x000e220000000800 */
[-C--:B------:R-:W-:Y:S02]  /*44c0*/  LEA.HI.X.SX32 R6, R19, R0.reuse, 0x1, P0 ;  /* 0x0000000013067211 */ /* 0x080fe400000f0eff */
[----:B------:R-:W-:-:S03]  /*44d0*/  LEA.HI.X.SX32 R7, R20, R0, 0x1, P1 ;  /* 0x0000000014077211 */ /* 0x000fc600008f0eff */
[----:B------:R1:W-:Y:S04]  /*44e0*/  STL [R1+0x13cc], R6 ;  /* 0x0013cc0601007387 */ /* 0x0003e80000100800 */
[----:B------:R4:W-:Y:S01]  /*44f0*/  STL [R1+0x13c8], R7 ;  /* 0x0013c80701007387 */ /* 0x0009e20000100800 */
[----:B-1----:R-:W-:Y:S02]  /*4500*/  LEA.HI.X.SX32 R6, R21, R0, 0x1, P2 ;  /* 0x0000000015067211 */ /* 0x002fe400010f0eff */
[----:B----4-:R-:W-:-:S03]  /*4510*/  IADD3 R7, P0, PT, R22, R2, RZ ;  /* 0x0000000216077210 */ /* 0x010fc60007f1e0ff */
[----:B------:R1:W-:Y:S04]  /*4520*/  STL [R1+0x13b8], R6 ;  /* 0x0013b80601007387 */ /* 0x0003e80000100800 */
[----:B------:R-:W-:Y:S01]  /*4530*/  STL [R1+0xac], R5 ;  /* 0x0000ac0501007387 */ /* 0x000fe20000100800 */
[----:B-1----:R-:W-:-:S03]  /*4540*/  IADD3 R6, P1, PT, R23, R2, RZ ;  /* 0x0000000217067210 */ /* 0x002fc60007f3e0ff */
[----:B------:R1:W-:Y:S04]  /*4550*/  STL [R1+0x13bc], R7 ;  /* 0x0013bc0701007387 */ /* 0x0003e80000100800 */
[----:B------:R0:W-:Y:S01]  /*4560*/  STL [R1+0x13c0], R6 ;  /* 0x0013c00601007387 */ /* 0x0001e20000100800 */
[----:B------:R-:W-:-:S03]  /*4570*/  IADD3 R8, P2, PT, R24, R2, RZ ;  /* 0x0000000218087210 */ /* 0x000fc60007f5e0ff */
[----:B-1----:R-:W4:Y:S01]  /*4580*/  LDL.LU R7, [R1+0x24] ;  /* 0x0000240001077983 */ /* 0x002f220000300800 */
[----:B0-----:R-:W-:Y:S02]  /*4590*/  IMAD R6, R29, 0x2, R5 ;  /* 0x000000021d067824 */ /* 0x001fe400078e0205 */
[----:B------:R-:W0:Y:S01]  /*45a0*/  LDC R5, c[0x0][0x3d8] ;  /* 0x0000f600ff057b82 */ /* 0x000e220000000800 */
[----:B------:R-:W-:Y:S04]  /*45b0*/  STL [R1+0x13c4], R8 ;  /* 0x0013c40801007387 */ /* 0x000fe80000100800 */
[----:B------:R-:W5:Y:S04]  /*45c0*/  LDL.LU R28, [R1+0x20] ;  /* 0x00002000011c7983 */ /* 0x000f680000300800 */
[----:B------:R-:W5:Y:S04]  /*45d0*/  LDL.LU R29, [R1+0x1c] ;  /* 0x00001c00011d7983 */ /* 0x000f680000300800 */
[----:B------:R0:W-:Y:S01]  /*45e0*/  STL [R1+0xa8], R6 ;  /* 0x0000a80601007387 */ /* 0x0001e20000100800 */
[----:B------:R-:W-:Y:S01]  /*45f0*/  LEA.HI.X.SX32 R10, R22, R0, 0x1, P0 ;  /* 0x00000000160a7211 */ /* 0x000fe200000f0eff */
[----:B0-----:R-:W-:-:S02]  /*4600*/  IMAD R6, R5, 0x2, R6 ;  /* 0x0000000205067824 */ /* 0x001fc400078e0206 */
[----:B------:R-:W0:Y:S01]  /*4610*/  LDC R5, c[0x0][0x3d8] ;  /* 0x0000f600ff057b82 */ /* 0x000e220000000800 */
[-C--:B------:R-:W-:Y:S02]  /*4620*/  LEA.HI.X.SX32 R9, R23, R0.reuse, 0x1, P1 ;  /* 0x0000000017097211 */ /* 0x080fe400008f0eff */
[----:B------:R-:W-:Y:S01]  /*4630*/  LEA.HI.X.SX32 R8, R24, R0, 0x1, P2 ;  /* 0x0000000018087211 */ /* 0x000fe200010f0eff */
[----:B------:R-:W-:Y:S04]  /*4640*/  STL [R1+0x13b4], R10 ;  /* 0x0013b40a01007387 */ /* 0x000fe80000100800 */
[----:B------:R1:W-:Y:S04]  /*4650*/  STL [R1+0x13b0], R9 ;  /* 0x0013b00901007387 */ /* 0x0003e80000100800 */
[----:B------:R2:W-:Y:S01]  /*4660*/  STL [R1+0x13a0], R8 ;  /* 0x0013a00801007387 */ /* 0x0005e20000100800 */
[----:B-1----:R-:W-:-:S02]  /*4670*/  IADD3 R9, P1, PT, R26, R2, RZ ;  /* 0x000000021a097210 */ /* 0x002fc40007f3e0ff */
[-C--:B--2---:R-:W-:Y:S01]  /*4680*/  IADD3 R8, P0, PT, R25, R2.reuse, RZ ;  /* 0x0000000219087210 */ /* 0x084fe20007f1e0ff */
[----:B------:R-:W-:Y:S04]  /*4690*/  STL [R1+0x94], R6 ;  /* 0x0000940601007387 */ /* 0x000fe80000100800 */
[----:B------:R1:W-:Y:S04]  /*46a0*/  STL [R1+0x13a4], R8 ;  /* 0x0013a40801007387 */ /* 0x0003e80000100800 */
[----:B------:R0:W-:Y:S01]  /*46b0*/  STL [R1+0x13a8], R9 ;  /* 0x0013a80901007387 */ /* 0x0001e20000100800 */
[----:B-1----:R-:W-:Y:S01]  /*46c0*/  IADD3 R8, P2, PT, R27, R2, RZ ;  /* 0x000000021b087210 */ /* 0x002fe20007f5e0ff */
[----:B0-----:R-:W-:Y:S01]  /*46d0*/  IMAD R9, R5, 0x2, R6 ;  /* 0x0000000205097824 */ /* 0x001fe200078e0206 */
[----:B------:R-:W-:-:S03]  /*46e0*/  LEA.HI.X.SX32 R6, R25, R0, 0x1, P0 ;  /* 0x0000000019067211 */ /* 0x000fc600000f0eff */
[----:B------:R0:W-:Y:S01]  /*46f0*/  STL [R1+0x13ac], R8 ;  /* 0x0013ac0801007387 */ /* 0x0001e20000100800 */
[----:B------:R-:W-:-:S03]  /*4700*/  LEA.HI.X.SX32 R5, R26, R0, 0x1, P1 ;  /* 0x000000001a057211 */ /* 0x000fc600008f0eff */
[----:B------:R-:W2:Y:S04]  /*4710*/  LDL.LU R16, [R1+0x30] ;  /* 0x0000300001107983 */ /* 0x000ea80000300800 */
[----:B------:R1:W-:Y:S01]  /*4720*/  STL [R1+0x139c], R6 ;  /* 0x00139c0601007387 */ /* 0x0003e20000100800 */
[----:B0-----:R-:W0:Y:S03]  /*4730*/  LDC R8, c[0x0][0x3d8] ;  /* 0x0000f600ff087b82 */ /* 0x001e260000000800 */
[----:B------:R-:W-:Y:S04]  /*4740*/  STL [R1+0xa4], R9 ;  /* 0x0000a40901007387 */ /* 0x000fe80000100800 */
[----:B------:R0:W-:Y:S01]  /*4750*/  STL [R1+0x1398], R5 ;  /* 0x0013980501007387 */ /* 0x0001e20000100800 */
[----:B-1----:R-:W0:Y:S03]  /*4760*/  LDC R6, c[0x0][0x3d8] ;  /* 0x0000f600ff067b82 */ /* 0x002e260000000800 */
[----:B------:R-:W2:Y:S04]  /*4770*/  LDL.LU R11, [R1+0x2c] ;  /* 0x00002c00010b7983 */ /* 0x000ea80000300800 */
[----:B------:R-:W2:Y:S01]  /*4780*/  LDL.LU R10, [R1+0x28] ;  /* 0x00002800010a7983 */ /* 0x000ea20000300800 */
[----:B------:R-:W-:Y:S01]  /*4790*/  LEA.HI.X.SX32 R13, R27, R0, 0x1, P2 ;  /* 0x000000001b0d7211 */ /* 0x000fe200010f0eff */
[----:B0-----:R-:W-:-:S04]  /*47a0*/  IMAD R5, R6, 0x2, R27 ;  /* 0x0000000206057824 */ /* 0x001fc800078e021b */
[----:B------:R-:W-:Y:S02]  /*47b0*/  IMAD R5, R12, 0x2, R5 ;  /* 0x000000020c057824 */ /* 0x000fe400078e0205 */
[----:B------:R-:W-:Y:S02]  /*47c0*/  IMAD R12, R8, 0x2, R9 ;  /* 0x00000002080c7824 */ /* 0x000fe400078e0209 */
[----:B------:R-:W0:Y:S01]  /*47d0*/  LDC R8, c[0x0][0x3d8] ;  /* 0x0000f600ff087b82 */ /* 0x000e220000000800 */
[----:B------:R-:W-:Y:S01]  /*47e0*/  IMAD R6, R6, 0x2, R27 ;  /* 0x0000000206067824 */ /* 0x000fe200078e021b */
[----:B------:R1:W-:Y:S01]  /*47f0*/  STL [R1+0x1388], R13 ;  /* 0x0013880d01007387 */ /* 0x0003e20000100800 */
[----:B------:R-:W-:-:S04]  /*4800*/  IADD3 R14, P1, PT, R5, R2, RZ ;  /* 0x00000002050e7210 */ /* 0x000fc80007f3e0ff */
[----:B------:R-:W-:Y:S02]  /*4810*/  LEA.HI.X.SX32 R5, R5, R0, 0x1, P1 ;  /* 0x0000000005057211 */ /* 0x000fe400008f0eff */
[----:B-1----:R-:W-:-:S04]  /*4820*/  IADD3 R13, P0, PT, R6, R2, RZ ;  /* 0x00000002060d7210 */ /* 0x002fc80007f1e0ff */
[----:B------:R-:W-:Y:S01]  /*4830*/  LEA.HI.X.SX32 R6, R6, R0, 0x1, P0 ;  /* 0x0000000006067211 */ /* 0x000fe200000f0eff */
[----:B------:R0:W-:Y:S04]  /*4840*/  STL [R1+0x138c], R13 ;  /* 0x00138c0d01007387 */ /* 0x0001e80000100800 */
[----:B------:R-:W-:Y:S04]  /*4850*/  STL [R1+0x1390], R14 ;  /* 0x0013900e01007387 */ /* 0x000fe80000100800 */
[----:B------:R-:W-:Y:S01]  /*4860*/  STL [R1+0x1590], R12 ;  /* 0x0015900c01007387 */ /* 0x000fe20000100800 */
[----:B0-----:R-:W-:Y:S01]  /*4870*/  IMAD R13, R8, 0x2, R12 ;  /* 0x00000002080d7824 */ /* 0x001fe200078e020c */
[----:B---3--:R-:W-:-:S04]  /*4880*/  IADD3 R9, P2, PT, R4, R2, RZ ;  /* 0x0000000204097210 */ /* 0x008fc80007f5e0ff */
[----:B------:R-:W-:Y:S01]  /*4890*/  LEA.HI.X.SX32 R4, R4, R0, 0x1, P2 ;  /* 0x0000000004047211 */ /* 0x000fe200010f0eff */
[----:B------:R0:W-:Y:S04]  /*48a0*/  STL [R1+0x1394], R9 ;  /* 0x0013940901007387 */ /* 0x0001e80000100800 */
[----:B------:R1:W-:Y:S04]  /*48b0*/  STL [R1+0x1384], R6 ;  /* 0x0013840601007387 */ /* 0x0003e80000100800 */
[----:B------:R3:W-:Y:S01]  /*48c0*/  STL [R1+0x1380], R5 ;  /* 0x0013800501007387 */ /* 0x0007e20000100800 */
[----:B0-----:R-:W0:Y:S03]  /*48d0*/  LDC R9, c[0x0][0x3d8] ;  /* 0x0000f600ff097b82 */ /* 0x001e260000000800 */
[----:B------:R-:W2:Y:S04]  /*48e0*/  LDL.LU R8, [R1+0x3c] ;  /* 0x00003c0001087983 */ /* 0x000ea80000300800 */
[----:B------:R3:W-:Y:S01]  /*48f0*/  STL [R1+0x1370], R4 ;  /* 0x0013700401007387 */ /* 0x0007e20000100800 */
[----:B-1----:R-:W1:Y:S03]  /*4900*/  LDC R6, c[0x0][0x3d8] ;  /* 0x0000f600ff067b82 */ /* 0x002e660000000800 */
[----:B---3--:R-:W3:Y:S04]  /*4910*/  LDL.LU R5, [R1+0x38] ;  /* 0x0000380001057983 */ /* 0x008ee80000300800 */
[----:B------:R-:W3:Y:S04]  /*4920*/  LDL.LU R4, [R1+0x34] ;  /* 0x0000340001047983 */ /* 0x000ee80000300800 */
[----:B------:R5:W-:Y:S01]  /*4930*/  STL [R1+0x1594], R13 ;  /* 0x0015940d01007387 */ /* 0x000be20000100800 */
[----:B-1----:R-:W-:Y:S01]  /*4940*/  IMAD R6, R6, 0x2, R13 ;  /* 0x0000000206067824 */ /* 0x002fe200078e020d */
[----:B----4-:R-:W-:-:S05]  /*4950*/  IADD3 R14, P0, PT, R7, R2, RZ ;  /* 0x00000002070e7210 */ /* 0x010fca0007f1e0ff */
[----:B------:R0:W-:Y:S01]  /*4960*/  STL [R1+0x1374], R14 ;  /* 0x0013740e01007387 */ /* 0x0001e20000100800 */
[CC--:B-----5:R-:W-:Y:S02]  /*4970*/  IADD3 R13, P1, PT, R28.reuse, R2.reuse, RZ ;  /* 0x000000021c0d7210 */ /* 0x0e0fe40007f3e0ff */
[----:B------:R-:W-:Y:S01]  /*4980*/  IADD3 R12, P2, PT, R29, R2, RZ ;  /* 0x000000021d0c7210 */ /* 0x000fe20007f5e0ff */
[----:B0-----:R-:W-:Y:S01]  /*4990*/  IMAD R14, R9, 0x2, R6 ;  /* 0x00000002090e7824 */ /* 0x001fe200078e0206 */
[-C--:B------:R-:W-:Y:S01]  /*49a0*/  LEA.HI.X.SX32 R9, R7, R0.reuse, 0x1, P0 ;  /* 0x0000000007097211 */ /* 0x080fe200000f0eff */
[----:B------:R-:W-:Y:S01]  /*49b0*/  STL [R1+0x1378], R13 ;  /* 0x0013780d01007387 */ /* 0x000fe20000100800 */
[----:B------:R-:W-:-:S03]  /*49c0*/  LEA.HI.X.SX32 R7, R28, R0, 0x1, P1 ;  /* 0x000000001c077211 */ /* 0x000fc600008f0eff */
[----:B------:R0:W-:Y:S04]  /*49d0*/  STL [R1+0x1588], R6 ;  /* 0x0015880601007387 */ /* 0x0001e80000100800 */
[----:B------:R-:W-:Y:S04]  /*49e0*/  STL [R1+0x137c], R12 ;  /* 0x00137c0c01007387 */ /* 0x000fe80000100800 */
[----:B------:R1:W-:Y:S01]  /*49f0*/  STL [R1+0x136c], R9 ;  /* 0x00136c0901007387 */ /* 0x0003e20000100800 */
[----:B0-----:R-:W-:-:S03]  /*4a00*/  LEA.HI.X.SX32 R6, R29, R0, 0x1, P2 ;  /* 0x000000001d067211 */ /* 0x001fc600010f0eff */
[----:B------:R0:W-:Y:S01]  /*4a10*/  STL [R1+0x1368], R7 ;  /* 0x0013680701007387 */ /* 0x0001e20000100800 */
[----:B-1----:R-:W1:Y:S03]  /*4a20*/  LDC R9, c[0x0][0x3d8] ;  /* 0x0000f600ff097b82 */ /* 0x002e660000000800 */
[----:B0-----:R-:W4:Y:S04]  /*4a30*/  LDL.LU R7, [R1+0x48] ;  /* 0x0000480001077983 */ /* 0x001f280000300800 */
[----:B------:R0:W-:Y:S04]  /*4a40*/  STL [R1+0x1358], R6 ;  /* 0x0013580601007387 */ /* 0x0001e80000100800 */
[----:B------:R-:W5:Y:S04]  /*4a50*/  LDL.LU R28, [R1+0x44] ;  /* 0x00004400011c7983 */ /* 0x000f680000300800 */
[----:B------:R-:W5:Y:S04]  /*4a60*/  LDL.LU R29, [R1+0x40] ;  /* 0x00004000011d7983 */ /* 0x000f680000300800 */
[----:B------:R-:W-:Y:S01]  /*4a70*/  STL [R1+0x158c], R14 ;  /* 0x00158c0e01007387 */ /* 0x000fe20000100800 */
[----:B-1----:R-:W-:-:S02]  /*4a80*/  IMAD R15, R9, 0x2, R14 ;  /* 0x00000002090f7824 */ /* 0x002fc400078e020e */
[----:B------:R-:W1:Y:S01]  /*4a90*/  LDC R9, c[0x0][0x3d8] ;  /* 0x0000f600ff097b82 */ /* 0x000e620000000800 */
[----:B--2---:R-:W-:-:S05]  /*4aa0*/  IADD3 R13, P0, PT, R16, R2, RZ ;  /* 0x00000002100d7210 */ /* 0x004fca0007f1e0ff */
[----:B------:R-:W-:Y:S01]  /*4ab0*/  STL [R1+0x135c], R13 ;  /* 0x00135c0d01007387 */ /* 0x000fe20000100800 */
[-C--:B------:R-:W-:Y:S02]  /*4ac0*/  IADD3 R12, P1, PT, R11, R2.reuse, RZ ;  /* 0x000000020b0c7210 */ /* 0x080fe40007f3e0ff */
[----:B0-----:R-:W-:-:S03]  /*4ad0*/  IADD3 R6, P2, PT, R10, R2, RZ ;  /* 0x000000020a067210 */ /* 0x001fc60007f5e0ff */
[----:B------:R0:W-:Y:S01]  /*4ae0*/  STL [R1+0x1360], R12 ;  /* 0x0013600c01007387 */ /* 0x0001e20000100800 */
[----:B------:R-:W-:-:S03]  /*4af0*/  LEA.HI.X.SX32 R11, R11, R0, 0x1, P1 ;  /* 0x000000000b0b7211 */ /* 0x000fc600008f0eff */
[----:B------:R-:W-:Y:S04]  /*4b00*/  STL [R1+0x1598], R15 ;  /* 0x0015980f01007387 */ /* 0x000fe80000100800 */
[----:B------:R2:W-:Y:S01]  /*4b10*/  STL [R1+0x1364], R6 ;  /* 0x0013640601007387 */ /* 0x0005e20000100800 */
[----:B0-----:R-:W-:-:S05]  /*4b20*/  LEA.HI.X.SX32 R12, R16, R0, 0x1, P0 ;  /* 0x00000000100c7211 */ /* 0x001fca00000f0eff */
[----:B------:R-:W-:Y:S01]  /*4b30*/  STL [R1+0x1354], R12 ;  /* 0x0013540c01007387 */ /* 0x000fe20000100800 */
[----:B--2---:R-:W-:-:S03]  /*4b40*/  LEA.HI.X.SX32 R6, R10, R0, 0x1, P2 ;  /* 0x000000000a067211 */ /* 0x004fc600010f0eff */
[----:B------:R0:W-:Y:S01]  /*4b50*/  STL [R1+0x1350], R11 ;  /* 0x0013500b01007387 */ /* 0x0001e20000100800 */
[----:B------:R-:W2:Y:S03]  /*4b60*/  LDC R10, c[0x0][0x3d8] ;  /* 0x0000f600ff0a7b82 */ /* 0x000ea60000000800 */
[----:B------:R-:W5:Y:S04]  /*4b70*/  LDL.LU R22, [R1+0x54] ;  /* 0x0000540001167983 */ /* 0x000f680000300800 */
[----:B------:R-:W-:Y:S04]  /*4b80*/  STL [R1+0x1340], R6 ;  /* 0x0013400601007387 */ /* 0x000fe80000100800 */
[----:B------:R-:W5:Y:S04]  /*4b90*/  LDL.LU R18, [R1+0x50] ;  /* 0x0000500001127983 */ /* 0x000f680000300800 */
[----:B------:R-:W5:Y:S01]  /*4ba0*/  LDL.LU R21, [R1+0x4c] ;  /* 0x00004c0001157983 */ /* 0x000f620000300800 */
[----:B-1----:R-:W-:-:S05]  /*4bb0*/  IMAD R9, R9, 0x2, R15 ;  /* 0x0000000209097824 */ /* 0x002fca00078e020f */
[----:B------:R3:W-:Y:S01]  /*4bc0*/  STL [R1+0x1584], R9 ;  /* 0x0015840901007387 */ /* 0x0007e20000100800 */
[----:B--2---:R-:W-:Y:S02]  /*4bd0*/  IMAD R16, R10, 0x2, R9 ;  /* 0x000000020a107824 */ /* 0x004fe400078e0209 */
[----:B------:R-:W1:Y:S02]  /*4be0*/  LDC R10, c[0x0][0x3d8] ;  /* 0x0000f600ff0a7b82 */ /* 0x000e640000000800 */
[----:B-1----:R-:W-:-:S06]  /*4bf0*/  IMAD R17, R10, 0x2, R16 ;  /* 0x000000020a117824 */ /* 0x002fcc00078e0210 */
[----:B------:R-:W1:Y:S01]  /*4c00*/  LDC R10, c[0x0][0x3d8] ;  /* 0x0000f600ff0a7b82 */ /* 0x000e620000000800 */
[-C--:B0-----:R-:W-:Y:S02]  /*4c10*/  IADD3 R11, P0, PT, R8, R2.reuse, RZ ;  /* 0x00000002080b7210 */ /* 0x081fe40007f1e0ff */
[----:B---3--:R-:W-:-:S03]  /*4c20*/  IADD3 R9, P1, PT, R5, R2, RZ ;  /* 0x0000000205097210 */ /* 0x008fc60007f3e0ff */
[----:B------:R-:W-:Y:S01]  /*4c30*/  STL [R1+0x1344], R11 ;  /* 0x0013440b01007387 */ /* 0x000fe20000100800 */
[----:B------:R-:W-:-:S03]  /*4c40*/  IADD3 R6, P2, PT, R4, R2, RZ ;  /* 0x0000000204067210 */ /* 0x000fc60007f5e0ff */
[----:B------:R-:W-:Y:S01]  /*4c50*/  STL [R1+0x1348], R9 ;  /* 0x0013480901007387 */ /* 0x000fe20000100800 */
[----:B------:R-:W-:-:S03]  /*4c60*/  LEA.HI.X.SX32 R8, R8, R0, 0x1, P0 ;  /* 0x0000000008087211 */ /* 0x000fc600000f0eff */
[----:B------:R-:W-:Y:S04]  /*4c70*/  STL [R1+0x159c], R16 ;  /* 0x00159c1001007387 */ /* 0x000fe80000100800 */
[----:B------:R0:W-:Y:S04]  /*4c80*/  STL [R1+0x134c], R6 ;  /* 0x00134c0601007387 */ /* 0x0001e80000100800 */
[----:B------:R2:W-:Y:S01]  /*4c90*/  STL [R1+0x133c], R8 ;  /* 0x00133c0801007387 */ /* 0x0005e20000100800 */
[-C--:B0-----:R-:W-:Y:S02]  /*4ca0*/  LEA.HI.X.SX32 R6, R5, R0.reuse, 0x1, P1 ;  /* 0x0000000005067211 */ /* 0x081fe400008f0eff */
[----:B------:R-:W-:Y:S01]  /*4cb0*/  LEA.HI.X.SX32 R5, R4, R0, 0x1, P2 ;  /* 0x0000000004057211 */ /* 0x000fe200010f0eff */
[----:B--2---:R-:W0:Y:S02]  /*4cc0*/  LDC R8, c[0x0][0x3d8] ;  /* 0x0000f600ff087b82 */ /* 0x004e240000000800 */
[----:B------:R-:W-:Y:S04]  /*4cd0*/  STL [R1+0x1338], R6 ;  /* 0x0013380601007387 */ /* 0x000fe80000100800 */
[----:B------:R-:W2:Y:S04]  /*4ce0*/  LDL.LU R4, [R1+0x60] ;  /* 0x0000600001047983 */ /* 0x000ea80000300800 */
[----:B------:R3:W-:Y:S04]  /*4cf0*/  STL [R1+0x1328], R5 ;  /* 0x0013280501007387 */ /* 0x0007e80000100800 */
[----:B---3--:R-:W3:Y:S04]  /*4d00*/  LDL.LU R5, [R1+0x5c] ;  /* 0x00005c0001057983 */ /* 0x008ee80000300800 */
[----:B------:R-:W3:Y:S01]  /*4d10*/  LDL.LU R11, [R1+0x58] ;  /* 0x00005800010b7983 */ /* 0x000ee20000300800 */
[----:B0-----:R-:W-:-:S03]  /*4d20*/  IMAD R8, R8, 0x2, R17 ;  /* 0x0000000208087824 */ /* 0x001fc600078e0211 */
[----:B------:R-:W-:Y:S01]  /*4d30*/  STL [R1+0x15a0], R17 ;  /* 0x0015a01101007387 */ /* 0x000fe20000100800 */
[----:B-1----:R-:W-:Y:S02]  /*4d40*/  IMAD R19, R10, 0x2, R8 ;  /* 0x000000020a137824 */ /* 0x002fe400078e0208 */
[----:B------:R-:W0:Y:S01]  /*4d50*/  LDC R10, c[0x0][0x3d8] ;  /* 0x0000f600ff0a7b82 */ /* 0x000e220000000800 */
[-C--:B----4-:R-:W-:Y:S02]  /*4d60*/  IADD3 R12, P0, PT, R7, R2.reuse, RZ ;  /* 0x00000002070c7210 */ /* 0x090fe40007f1e0ff */
[----:B-----5:R-:W-:-:S03]  /*4d70*/  IADD3 R9, P1, PT, R28, R2, RZ ;  /* 0x000000021c097210 */ /* 0x020fc60007f3e0ff */
[----:B------:R-:W-:Y:S01]  /*4d80*/  STL [R1+0x132c], R12 ;  /* 0x00132c0c01007387 */ /* 0x000fe20000100800 */
[----:B------:R-:W-:-:S03]  /*4d90*/  IADD3 R6, P2, PT, R29, R2, RZ ;  /* 0x000000021d067210 */ /* 0x000fc60007f5e0ff */
[----:B------:R-:W-:Y:S04]  /*4da0*/  STL [R1+0x1330], R9 ;  /* 0x0013300901007387 */ /* 0x000fe80000100800 */
[----:B------:R1:W-:Y:S04]  /*4db0*/  STL [R1+0x15a4], R8 ;  /* 0x0015a40801007387 */ /* 0x0003e80000100800 */
[----:B------:R4:W-:Y:S01]  /*4dc0*/  STL [R1+0x1334], R6 ;  /* 0x0013340601007387 */ /* 0x0009e20000100800 */
[-C--:B-1----:R-:W-:Y:S02]  /*4dd0*/  LEA.HI.X.SX32 R8, R7, R0.reuse, 0x1, P0 ;  /* 0x0000000007087211 */ /* 0x082fe400000f0eff */
[----:B------:R-:W-:-:S02]  /*4de0*/  LEA.HI.X.SX32 R7, R28, R0, 0x1, P1 ;  /* 0x000000001c077211 */ /* 0x000fc400008f0eff */
[----:B----4-:R-:W-:Y:S01]  /*4df0*/  LEA.HI.X.SX32 R6, R29, R0, 0x1, P2 ;  /* 0x000000001d067211 */ /* 0x010fe200010f0eff */
[----:B------:R-:W-:Y:S04]  /*4e00*/  STL [R1+0x1324], R8 ;  /* 0x0013240801007387 */ /* 0x000fe80000100800 */
[----:B------:R1:W-:Y:S04]  /*4e10*/  STL [R1+0x1320], R7 ;  /* 0x0013200701007387 */ /* 0x0003e80000100800 */
[----:B-1----:R-:W4:Y:S04]  /*4e20*/  LDL.LU R7, [R1+0x6c] ;  /* 0x00006c0001077983 */ /* 0x002f280000300800 */
[----:B------:R1:W-:Y:S04]  /*4e30*/  STL [R1+0x1310], R6 ;  /* 0x0013100601007387 */ /* 0x0003e80000100800 */
[----:B------:R-:W5:Y:S01]  /*4e40*/  LDL.LU R28, [R1+0x68] ;  /* 0x00006800011c7983 */ /* 0x000f620000300800 */
[----:B0-----:R-:W-:-:S02]  /*4e50*/  IMAD R20, R10, 0x2, R19 ;  /* 0x000000020a147824 */ /* 0x001fc400078e0213 */
[----:B------:R-:W0:Y:S01]  /*4e60*/  LDC R10, c[0x0][0x3d8] ;  /* 0x0000f600ff0a7b82 */ /* 0x000e220000000800 */
[----:B------:R-:W4:Y:S04]  /*4e70*/  LDL.LU R29, [R1+0x64] ;  /* 0x00006400011d7983 */ /* 0x000f280000300800 */
[----:B------:R-:W-:Y:S01]  /*4e80*/  STL [R1+0x15a8], R19 ;  /* 0x0015a81301007387 */ /* 0x000fe20000100800 */
[-C--:B------:R-:W-:Y:S02]  /*4e90*/  IADD3 R9, P0, PT, R22, R2.reuse, RZ ;  /* 0x0000000216097210 */ /* 0x080fe40007f1e0ff */
[----:B------:R-:W-:-:S03]  /*4ea0*/  IADD3 R8, P1, PT, R18, R2, RZ ;  /* 0x0000000212087210 */ /* 0x000fc60007f3e0ff */
[----:B------:R-:W-:Y:S01]  /*4eb0*/  STL [R1+0x1314], R9 ;  /* 0x0013140901007387 */ /* 0x000fe20000100800 */
[----:B-1----:R-:W-:-:S03]  /*4ec0*/  IADD3 R6, P2, PT, R21, R2, RZ ;  /* 0x0000000215067210 */ /* 0x002fc60007f5e0ff */
[----:B------:R1:W-:Y:S04]  /*4ed0*/  STL [R1+0x1318], R8 ;  /* 0x0013180801007387 */ /* 0x0003e80000100800 */
[----:B------:R-:W-:Y:S04]  /*4ee0*/  STL [R1+0x15ac], R20 ;  /* 0x0015ac1401007387 */ /* 0x000fe80000100800 */
[----:B------:R0:W-:Y:S01]  /*4ef0*/  STL [R1+0x131c], R6 ;  /* 0x00131c0601007387 */ /* 0x0001e20000100800 */
[-C--:B-1----:R-:W-:Y:S02]  /*4f00*/  LEA.HI.X.SX32 R8, R18, R0.reuse, 0x1, P1 ;  /* 0x0000000012087211 */ /* 0x082fe400008f0eff */
[----:B------:R-:W1:Y:S01]  /*4f10*/  LDC R18, c[0x0][0x3d8] ;  /* 0x0000f600ff127b82 */ /* 0x000e620000000800 */
[----:B0-----:R-:W-:-:S05]  /*4f20*/  LEA.HI.X.SX32 R6, R22, R0, 0x1, P0 ;  /* 0x0000000016067211 */ /* 0x001fca00000f0eff */
[----:B------:R0:W-:Y:S04]  /*4f30*/  STL [R1+0x130c], R6 ;  /* 0x00130c0601007387 */ /* 0x0001e80000100800 */
[----:B0-----:R-:W5:Y:S04]  /*4f40*/  LDL.LU R6, [R1+0x78] ;  /* 0x0000780001067983 */ /* 0x001f680000300800 */
[----:B------:R0:W-:Y:S04]  /*4f50*/  STL [R1+0x1308], R8 ;  /* 0x0013080801007387 */ /* 0x0001e80000100800 */
[----:B------:R-:W5:Y:S04]  /*4f60*/  LDL.LU R26, [R1+0x74] ;  /* 0x00007400011a7983 */ /* 0x000f680000300800 */
[----:B------:R-:W5:Y:S01]  /*4f70*/  LDL.LU R25, [R1+0x70] ;  /* 0x0000700001197983 */ /* 0x000f620000300800 */
[----:B------:R-:W-:Y:S01]  /*4f80*/  IMAD R10, R10, 0x2, R20 ;  /* 0x000000020a0a7824 */ /* 0x000fe200078e0214 */
[----:B0-----:R-:W-:-:S03]  /*4f90*/  LEA.HI.X.SX32 R8, R21, R0, 0x1, P2 ;  /* 0x0000000015087211 */ /* 0x001fc600010f0eff */
[----:B-1----:R-:W-:Y:S02]  /*4fa0*/  IMAD R21, R18, 0x2, R10 ;  /* 0x0000000212157824 */ /* 0x002fe400078e020a */
[----:B------:R-:W-:Y:S01]  /*4fb0*/  STL [R1+0x12f8], R8 ;  /* 0x0012f80801007387 */ /* 0x000fe20000100800 */
[----:B------:R-:W0:Y:S03]  /*4fc0*/  LDC R18, c[0x0][0x3d8] ;  /* 0x0000f600ff127b82 */ /* 0x000e260000000800 */
[----:B------:R2:W-:Y:S01]  /*4fd0*/  STL [R1+0x15b0], R10 ;  /* 0x0015b00a01007387 */ /* 0x0005e20000100800 */
[----:B0-----:R-:W-:Y:S01]  /*4fe0*/  IMAD R22, R18, 0x2, R21 ;  /* 0x0000000212167824 */ /* 0x001fe200078e0215 */
[----:B--2---:R-:W-:-:S05]  /*4ff0*/  IADD3 R10, P0, PT, R4, R2, RZ ;  /* 0x00000002040a7210 */ /* 0x004fca0007f1e0ff */
[----:B------:R-:W-:Y:S01]  /*5000*/  STL [R1+0x12fc], R10 ;  /* 0x0012fc0a01007387 */ /* 0x000fe20000100800 */
[-C--:B---3--:R-:W-:Y:S02]  /*5010*/  IADD3 R9, P1, PT, R5, R2.reuse, RZ ;  /* 0x0000000205097210 */ /* 0x088fe40007f3e0ff */
[----:B------:R-:W-:-:S03]  /*5020*/  IADD3 R8, P2, PT, R11, R2, RZ ;  /* 0x000000020b087210 */ /* 0x000fc60007f5e0ff */
[----:B------:R0:W-:Y:S04]  /*5030*/  STL [R1+0x1300], R9 ;  /* 0x0013000901007387 */ /* 0x0001e80000100800 */
[----:B------:R-:W2:Y:S04]  /*5040*/  LDL.LU R12, [R1+0x84] ;  /* 0x00008400010c7983 */ /* 0x000ea80000300800 */
[----:B------:R1:W-:Y:S04]  /*5050*/  STL [R1+0x1304], R8 ;  /* 0x0013040801007387 */ /* 0x0003e80000100800 */
[----:B------:R-:W3:Y:S01]  /*5060*/  LDL.LU R27, [R1+0x80] ;  /* 0x00008000011b7983 */ /* 0x000ee20000300800 */
[----:B0-----:R-:W-:-:S02]  /*5070*/  LEA.HI.X.SX32 R9, R5, R0, 0x1, P1 ;  /* 0x0000000005097211 */ /* 0x001fc400008f0eff */
[-C--:B-1----:R-:W-:Y:S01]  /*5080*/  LEA.HI.X.SX32 R8, R4, R0.reuse, 0x1, P0 ;  /* 0x0000000004087211 */ /* 0x082fe200000f0eff */
[----:B------:R-:W-:Y:S01]  /*5090*/  STL [R1+0x15b4], R21 ;  /* 0x0015b41501007387 */ /* 0x000fe20000100800 */
[----:B------:R-:W0:Y:S03]  /*50a0*/  LDC R4, c[0x0][0x3d8] ;  /* 0x0000f600ff047b82 */ /* 0x000e260000000800 */
[----:B------:R1:W-:Y:S04]  /*50b0*/  STL [R1+0x12f4], R8 ;  /* 0x0012f40801007387 */ /* 0x0003e80000100800 */
[----:B------:R-:W3:Y:S01]  /*50c0*/  LDL.LU R5, [R1+0x7c] ;  /* 0x00007c0001057983 */ /* 0x000ee20000300800 */
[----:B-1----:R-:W-:Y:S01]  /*50d0*/  LEA.HI.X.SX32 R8, R11, R0, 0x1, P2 ;  /* 0x000000000b087211 */ /* 0x002fe200010f0eff */
[----:B0-----:R-:W-:-:S02]  /*50e0*/  IMAD R18, R4, 0x2, R22 ;  /* 0x0000000204127824 */ /* 0x001fc400078e0216 */
[----:B------:R-:W0:Y:S01]  /*50f0*/  LDC R4, c[0x0][0x3d8] ;  /* 0x0000f600ff047b82 */ /* 0x000e220000000800 */
[----:B------:R-:W-:Y:S04]  /*5100*/  STL [R1+0x12f0], R9 ;  /* 0x0012f00901007387 */ /* 0x000fe80000100800 */
[----:B------:R-:W-:Y:S04]  /*5110*/  STL [R1+0x15b8], R22 ;  /* 0x0015b81601007387 */ /* 0x000fe80000100800 */
[----:B------:R4:W-:Y:S01]  /*5120*/  STL [R1+0x12e0], R8 ;  /* 0x0012e00801007387 */ /* 0x0009e20000100800 */
[----:B0-----:R-:W-:-:S02]  /*5130*/  IMAD R23, R4, 0x2, R18 ;  /* 0x0000000204177824 */ /* 0x001fc400078e0212 */
[----:B------:R-:W0:Y:S01]  /*5140*/  LDC R4, c[0x0][0x3d8] ;  /* 0x0000f600ff047b82 */ /* 0x000e220000000800 */
[-C--:B----4-:R-:W-:Y:S02]  /*5150*/  IADD3 R8, P0, PT, R7, R2.reuse, RZ ;  /* 0x0000000207087210 */ /* 0x090fe40007f1e0ff */
[----:B-----5:R-:W-:-:S03]  /*5160*/  IADD3 R9, P1, PT, R28, R2, RZ ;  /* 0x000000021c097210 */ /* 0x020fc60007f3e0ff */
[----:B------:R1:W-:Y:S04]  /*5170*/  STL [R1+0x12e4], R8 ;  /* 0x0012e40801007387 */ /* 0x0003e80000100800 */
[----:B------:R4:W-:Y:S04]  /*5180*/  STL [R1+0x12e8], R9 ;  /* 0x0012e80901007387 */ /* 0x0009e80000100800 */
[----:B------:R-:W5:Y:S04]  /*5190*/  LDL.LU R15, [R1+0x90] ;  /* 0x00009000010f7983 */ /* 0x000f680000300800 */
[----:B------:R-:W5:Y:S01]  /*51a0*/  LDL.LU R13, [R1+0x8c] ;  /* 0x00008c00010d7983 */ /* 0x000f620000300800 */
[----:B-1----:R-:W-:-:S02]  /*51b0*/  IADD3 R8, P2, PT, R29, R2, RZ ;  /* 0x000000021d087210 */ /* 0x002fc40007f5e0ff */
[----:B----4-:R-:W-:-:S03]  /*51c0*/  LEA.HI.X.SX32 R9, R7, R0, 0x1, P0 ;  /* 0x0000000007097211 */ /* 0x010fc600000f0eff */
[----:B------:R1:W-:Y:S01]  /*51d0*/  STL [R1+0x12ec], R8 ;  /* 0x0012ec0801007387 */ /* 0x0003e20000100800 */
[-C--:B------:R-:W-:Y:S01]  /*51e0*/  LEA.HI.X.SX32 R7, R29, R0.reuse, 0x1, P2 ;  /* 0x000000001d077211 */ /* 0x080fe200010f0eff */
[----:B0-----:R-:W-:Y:S01]  /*51f0*/  IMAD R24, R4, 0x2, R23 ;  /* 0x0000000204187824 */ /* 0x001fe200078e0217 */
[----:B------:R-:W0:Y:S01]  /*5200*/  LDC R29, c[0x0][0x3d8] ;  /* 0x0000f600ff1d7b82 */ /* 0x000e220000000800 */
[----:B------:R-:W4:Y:S01]  /*5210*/  LDL.LU R11, [R1+0x88] ;  /* 0x00008800010b7983 */ /* 0x000f220000300800 */
[----:B-1----:R-:W-:-:S03]  /*5220*/  LEA.HI.X.SX32 R8, R28, R0, 0x1, P1 ;  /* 0x000000001c087211 */ /* 0x002fc600008f0eff */
[----:B------:R-:W-:Y:S04]  /*5230*/  STL [R1+0x15bc], R18 ;  /* 0x0015bc1201007387 */ /* 0x000fe80000100800 */
[----:B------:R-:W-:Y:S04]  /*5240*/  STL [R1+0x12dc], R9 ;  /* 0x0012dc0901007387 */ /* 0x000fe80000100800 */
[----:B------:R-:W-:Y:S04]  /*5250*/  STL [R1+0x12d8], R8 ;  /* 0x0012d80801007387 */ /* 0x000fe80000100800 */
[----:B------:R1:W-:Y:S01]  /*5260*/  STL [R1+0x12c8], R7 ;  /* 0x0012c80701007387 */ /* 0x0003e20000100800 */
[----:B------:R-:W-:-:S05]  /*5270*/  IADD3 R4, P0, PT, R6, R2, RZ ;  /* 0x0000000206047210 */ /* 0x000fca0007f1e0ff */
[----:B------:R1:W-:Y:S02]  /*5280*/  STL [R1+0x12cc], R4 ;  /* 0x0012cc0401007387 */ /* 0x0003e40000100800 */
[-C--:B-1----:R-:W-:Y:S02]  /*5290*/  IADD3 R7, P1, PT, R26, R2.reuse, RZ ;  /* 0x000000021a077210 */ /* 0x082fe40007f3e0ff */
[----:B------:R-:W4:Y:S04]  /*52a0*/  LDL.LU R4, [R1+0xa0] ;  /* 0x0000a00001047983 */ /* 0x000f280000300800 */
[----:B------:R-:W-:Y:S04]  /*52b0*/  STL [R1+0x12d0], R7 ;  /* 0x0012d00701007387 */ /* 0x000fe80000100800 */
[----:B------:R-:W4:Y:S01]  /*52c0*/  LDL.LU R14, [R1+0x9c] ;  /* 0x00009c00010e7983 */ /* 0x000f220000300800 */
[----:B------:R-:W-:-:S03]  /*52d0*/  IADD3 R8, P2, PT, R25, R2, RZ ;  /* 0x0000000219087210 */ /* 0x000fc60007f5e0ff */
[----:B------:R-:W4:Y:S01]  /*52e0*/  LDL.LU R28, [R1+0x98] ;  /* 0x00009800011c7983 */ /* 0x000f220000300800 */
[----:B------:R-:W-:-:S03]  /*52f0*/  LEA.HI.X.SX32 R9, R6, R0, 0x1, P0 ;  /* 0x0000000006097211 */ /* 0x000fc600000f0eff */
[----:B------:R1:W-:Y:S01]  /*5300*/  STL [R1+0x12d4], R8 ;  /* 0x0012d40801007387 */ /* 0x0003e20000100800 */
[----:B------:R-:W-:-:S03]  /*5310*/  LEA.HI.X.SX32 R6, R25, R0, 0x1, P2 ;  /* 0x0000000019067211 */ /* 0x000fc600010f0eff */
[----:B------:R-:W-:Y:S01]  /*5320*/  STL [R1+0x12c4], R9 ;  /* 0x0012c40901007387 */ /* 0x000fe20000100800 */
[----:B-1----:R-:W-:-:S05]  /*5330*/  LEA.HI.X.SX32 R8, R26, R0, 0x1, P1 ;  /* 0x000000001a087211 */ /* 0x002fca00008f0eff */
[----:B------:R-:W-:Y:S04]  /*5340*/  STL [R1+0x12c0], R8 ;  /* 0x0012c00801007387 */ /* 0x000fe80000100800 */
[----:B------:R1:W-:Y:S04]  /*5350*/  STL [R1+0x12b0], R6 ;  /* 0x0012b00601007387 */ /* 0x0003e80000100800 */
[----:B-1----:R-:W4:Y:S01]  /*5360*/  LDL.LU R6, [R1+0xb8] ;  /* 0x0000b80001067983 */ /* 0x002f220000300800 */
[-C--:B--2---:R-:W-:Y:S02]  /*5370*/  IADD3 R9, P0, PT, R12, R2.reuse, RZ ;  /* 0x000000020c097210 */ /* 0x084fe40007f1e0ff */
[----:B---3--:R-:W-:-:S03]  /*5380*/  IADD3 R8, P1, PT, R27, R2, RZ ;  /* 0x000000021b087210 */ /* 0x008fc60007f3e0ff */
[----:B------:R-:W-:Y:S04]  /*5390*/  STL [R1+0x12b4], R9 ;  /* 0x0012b40901007387 */ /* 0x000fe80000100800 */
[----:B------:R1:W-:Y:S04]  /*53a0*/  STL [R1+0x12b8], R8 ;  /* 0x0012b80801007387 */ /* 0x0003e80000100800 */
[----:B------:R-:W2:Y:S04]  /*53b0*/  LDL.LU R20, [R1+0xb4] ;  /* 0x0000b40001147983 */ /* 0x000ea80000300800 */
[----:B------:R-:W3:Y:S01]  /*53c0*/  LDL.LU R19, [R1+0xb0] ;  /* 0x0000b00001137983 */ /* 0x000ee20000300800 */
[----:B-1----:R-:W-:-:S02]  /*53d0*/  IADD3 R8, P2, PT, R5, R2, RZ ;  /* 0x0000000205087210 */ /* 0x002fc40007f5e0ff */
[-C--:B------:R-:W-:Y:S02]  /*53e0*/  LEA.HI.X.SX32 R10, R12, R0.reuse, 0x1, P0 ;  /* 0x000000000c0a7211 */ /* 0x080fe400000f0eff */
[-C--:B------:R-:W-:Y:S01]  /*53f0*/  LEA.HI.X.SX32 R9, R27, R0.reuse, 0x1, P1 ;  /* 0x000000001b097211 */ /* 0x080fe200008f0eff */
[----:B------:R1:W-:Y:S04]  /*5400*/  STL [R1+0x12bc], R8 ;  /* 0x0012bc0801007387 */ /* 0x0003e80000100800 */
[----:B------:R-:W-:Y:S01]  /*5410*/  STL [R1+0x12ac], R10 ;  /* 0x0012ac0a01007387 */ /* 0x000fe20000100800 */
[----:B-1----:R-:W-:-:S03]  /*5420*/  LEA.HI.X.SX32 R8, R5, R0, 0x1, P2 ;  /* 0x0000000005087211 */ /* 0x002fc600010f0eff */
[----:B------:R5:W-:Y:S04]  /*5430*/  STL [R1+0x12a8], R9 ;  /* 0x0012a80901007387 */ /* 0x000be80000100800 */
[----:B------:R1:W-:Y:S04]  /*5440*/  STL [R1+0x1298], R8 ;  /* 0x0012980801007387 */ /* 0x0003e80000100800 */
[----:B------:R-:W2:Y:S01]  /*5450*/  LDL.LU R12, [R1+0xd0] ;  /* 0x0000d000010c7983 */ /* 0x000ea20000300800 */
[-C--:B-----5:R-:W-:Y:S02]  /*5460*/  IADD3 R9, P0, PT, R15, R2.reuse, RZ ;  /* 0x000000020f097210 */ /* 0x0a0fe40007f1e0ff */
[----:B-1----:R-:W-:-:S03]  /*5470*/  IADD3 R8, P1, PT, R13, R2, RZ ;  /* 0x000000020d087210 */ /* 0x002fc60007f3e0ff */
[----:B------:R-:W-:Y:S04]  /*5480*/  STL [R1+0x129c], R9 ;  /* 0x00129c0901007387 */ /* 0x000fe80000100800 */
[----:B------:R1:W-:Y:S04]  /*5490*/  STL [R1+0x12a0], R8 ;  /* 0x0012a00801007387 */ /* 0x0003e80000100800 */
[----:B-1----:R-:W5:Y:S04]  /*54a0*/  LDL.LU R8, [R1+0xcc] ;  /* 0x0000cc0001087983 */ /* 0x002f680000300800 */
[----:B------:R-:W2:Y:S01]  /*54b0*/  LDL.LU R17, [R1+0xc8] ;  /* 0x0000c80001117983 */ /* 0x000ea20000300800 */
[----:B----4-:R-:W-:-:S02]  /*54c0*/  IADD3 R9, P2, PT, R11, R2, RZ ;  /* 0x000000020b097210 */ /* 0x010fc40007f5e0ff */
[-C--:B------:R-:W-:Y:S02]  /*54d0*/  LEA.HI.X.SX32 R15, R15, R0.reuse, 0x1, P0 ;  /* 0x000000000f0f7211 */ /* 0x080fe400000f0eff */
[-C--:B------:R-:W-:Y:S01]  /*54e0*/  LEA.HI.X.SX32 R10, R13, R0.reuse, 0x1, P1 ;  /* 0x000000000d0a7211 */ /* 0x080fe200008f0eff */
[----:B------:R1:W-:Y:S04]  /*54f0*/  STL [R1+0x12a4], R9 ;  /* 0x0012a40901007387 */ /* 0x0003e80000100800 */
[----:B------:R-:W-:Y:S01]  /*5500*/  STL [R1+0x1294], R15 ;  /* 0x0012940f01007387 */ /* 0x000fe20000100800 */
[----:B-1----:R-:W-:-:S03]  /*5510*/  LEA.HI.X.SX32 R9, R11, R0, 0x1, P2 ;  /* 0x000000000b097211 */ /* 0x002fc600010f0eff */
[----:B------:R1:W-:Y:S04]  /*5520*/  STL [R1+0x1290], R10 ;  /* 0x0012900a01007387 */ /* 0x0003e80000100800 */
[----:B------:R4:W-:Y:S01]  /*5530*/  STL [R1+0x1280], R9 ;  /* 0x0012800901007387 */ /* 0x0009e20000100800 */
[----:B-1----:R-:W-:-:S05]  /*5540*/  IADD3 R10, P0, PT, R4, R2, RZ ;  /* 0x00000002040a7210 */ /* 0x002fca0007f1e0ff */
[----:B------:R-:W-:Y:S01]  /*5550*/  STL [R1+0x1284], R10 ;  /* 0x0012840a01007387 */ /* 0x000fe20000100800 */
[----:B----4-:R-:W-:-:S03]  /*5560*/  IADD3 R9, P1, PT, R14, R2, RZ ;  /* 0x000000020e097210 */ /* 0x010fc60007f3e0ff */
[----:B------:R-:W4:Y:S04]  /*5570*/  LDL.LU R16, [R1+0xe8] ;  /* 0x0000e80001107983 */ /* 0x000f280000300800 */
[----:B------:R1:W-:Y:S04]  /*5580*/  STL [R1+0x1288], R9 ;  /* 0x0012880901007387 */ /* 0x0003e80000100800 */
[----:B-1----:R-:W4:Y:S01]  /*5590*/  LDL.LU R9, [R1+0xe4] ;  /* 0x0000e40001097983 */ /* 0x002f220000300800 */
[----:B0-----:R-:W-:Y:S02]  /*55a0*/  IMAD R7, R29, 0x2, R24 ;  /* 0x000000021d077824 */ /* 0x001fe400078e0218 */
[----:B------:R-:W0:Y:S02]  /*55b0*/  LDC R29, c[0x0][0x3d8] ;  /* 0x0000f600ff1d7b82 */ /* 0x000e240000000800 */
[----:B0-----:R-:W-:-:S06]  /*55c0*/  IMAD R25, R29, 0x2, R7 ;  /* 0x000000021d197824 */ /* 0x001fcc00078e0207 */
[----:B------:R-:W0:Y:S02]  /*55d0*/  LDC R29, c[0x0][0x3d8] ;  /* 0x0000f600ff1d7b82 */ /* 0x000e240000000800 */
[----:B0-----:R-:W-:-:S06]  /*55e0*/  IMAD R26, R29, 0x2, R25 ;  /* 0x000000021d1a7824 */ /* 0x001fcc00078e0219 */
[----:B------:R-:W0:Y:S02]  /*55f0*/  LDC R29, c[0x0][0x3d8] ;  /* 0x0000f600ff1d7b82 */ /* 0x000e240000000800 */
[----:B0-----:R-:W-:-:S06]  /*5600*/  IMAD R5, R29, 0x2, R26 ;  /* 0x000000021d057824 */ /* 0x001fcc00078e021a */
[----:B------:R-:W0:Y:S01]  /*5610*/  LDC R29, c[0x0][0x3d8] ;  /* 0x0000f600ff1d7b82 */ /* 0x000e220000000800 */
[----:B------:R-:W-:Y:S02]  /*5620*/  IADD3 R13, P2, PT, R28, R2, RZ ;  /* 0x000000021c0d7210 */ /* 0x000fe40007f5e0ff */
[----:B------:R-:W-:-:S03]  /*5630*/  LEA.HI.X.SX32 R10, R4, R0, 0x1, P0 ;  /* 0x00000000040a7211 */ /* 0x000fc600000f0eff */
[----:B------:R1:W-:Y:S02]  /*5640*/  STL [R1+0x128c], R13 ;  /* 0x00128c0d01007387 */ /* 0x0003e40000100800 */
[----:B------:R-:W2:Y:S02]  /*5650*/  LDC R4, c[0x0][0x3d8] ;  /* 0x0000f600ff047b82 */ /* 0x000ea40000000800 */
[----:B-1----:R-:W4:Y:S01]  /*5660*/  LDL.LU R13, [R1+0xe0] ;  /* 0x0000e000010d7983 */ /* 0x002f220000300800 */
[----:B0-----:R-:W-:-:S05]  /*5670*/  IMAD R27, R29, 0x2, R5 ;  /* 0x000000021d1b7824 */ /* 0x001fca00078e0205 */
[----:B------:R-:W0:Y:S01]  /*5680*/  LDC R29, c[0x0][0x3d8] ;  /* 0x0000f600ff1d7b82 */ /* 0x000e220000000800 */
[----:B------:R1:W-:Y:S02]  /*5690*/  STL [R1+0x127c], R10 ;  /* 0x00127c0a01007387 */ /* 0x0003e40000100800 */
[-C--:B-1----:R-:W-:Y:S02]  /*56a0*/  LEA.HI.X.SX32 R10, R14, R0.reuse, 0x1, P1 ;  /* 0x000000000e0a7211 */ /* 0x082fe400008f0eff */
[----:B------:R-:W-:-:S03]  /*56b0*/  LEA.HI.X.SX32 R14, R28, R0, 0x1, P2 ;  /* 0x000000001c0e7211 */ /* 0x000fc600010f0eff */
[----:B------:R1:W-:Y:S04]  /*56c0*/  STL [R1+0x1278], R10 ;  /* 0x0012780a01007387 */ /* 0x0003e80000100800 */
[----:B------:R-:W-:Y:S01]  /*56d0*/  STL [R1+0x1268], R14 ;  /* 0x0012680e01007387 */ /* 0x000fe20000100800 */
[----:B-1----:R-:W-:-:S05]  /*56e0*/  IADD3 R10, P0, PT, R6, R2, RZ ;  /* 0x00000002060a7210 */ /* 0x002fca0007f1e0ff */
[----:B------:R1:W-:Y:S01]  /*56f0*/  STL [R1+0x126c], R10 ;  /* 0x00126c0a01007387 */ /* 0x0003e20000100800 */
[----:B0-----:R-:W-:Y:S02]  /*5700*/  IMAD R11, R29, 0x2, R27 ;  /* 0x000000021d0b7824 */ /* 0x001fe400078e021b */
[----:B------:R-:W0:Y:S01]  /*5710*/  LDC R29, c[0x0][0x3d8] ;  /* 0x0000f600ff1d7b82 */ /* 0x000e220000000800 */
[----:B-1----:R-:W4:Y:S01]  /*5720*/  LDL.LU R10, [R1+0x100] ;  /* 0x00010000010a7983 */ /* 0x002f220000300800 */
[-C--:B--2---:R-:W-:Y:S02]  /*5730*/  IADD3 R14, P1, PT, R20, R2.reuse, RZ ;  /* 0x00000002140e7210 */ /* 0x084fe40007f3e0ff */
[----:B---3--:R-:W-:-:S03]  /*5740*/  IADD3 R15, P2, PT, R19, R2, RZ ;  /* 0x00000002130f7210 */ /* 0x008fc60007f5e0ff */
[----:B------:R1:W-:Y:S04]  /*5750*/  STL [R1+0x1270], R14 ;  /* 0x0012700e01007387 */ /* 0x0003e80000100800 */
[----:B------:R2:W-:Y:S01]  /*5760*/  STL [R1+0x1274], R15 ;  /* 0x0012740f01007387 */ /* 0x0005e20000100800 */
[----:B-1----:R-:W-:Y:S01]  /*5770*/  LEA.HI.X.SX32 R14, R6, R0, 0x1, P0 ;  /* 0x00000000060e7211 */ /* 0x002fe200000f0eff */
[----:B0-----:R-:W-:Y:S01]  /*5780*/  IMAD R29, R29, 0x2, R11 ;  /* 0x000000021d1d7824 */ /* 0x001fe200078e020b */
[----:B------:R-:W0:Y:S01]  /*5790*/  LDC R6, c[0x0][0x3d8] ;  /* 0x0000f600ff067b82 */ /* 0x000e220000000800 */
[----:B--2---:R-:W2:Y:S02]  /*57a0*/  LDL.LU R15, [R1+0xfc] ;  /* 0x0000fc00010f7983 */ /* 0x004ea40000300800 */
[----:B------:R-:W-:-:S02]  /*57b0*/  IMAD R28, R4, 0x2, R29 ;  /* 0x00000002041c7824 */ /* 0x000fc400078e021d */
[----:B------:R1:W-:Y:S03]  /*57c0*/  STL [R1+0x1264], R14 ;  /* 0x0012640e01007387 */ /* 0x0003e60000100800 */
[----:B------:R-:W3:Y:S01]  /*57d0*/  LDC R4, c[0x0][0x3d8] ;  /* 0x0000f600ff047b82 */ /* 0x000ee20000000800 */
[-C--:B------:R-:W-:Y:S01]  /*57e0*/  LEA.HI.X.SX32 R21, R20, R0.reuse, 0x1, P1 ;  /* 0x0000000014157211 */ /* 0x080fe200008f0eff */
[----:B-1----:R-:W2:Y:S01]  /*57f0*/  LDL.LU R14, [R1+0xf8] ;  /* 0x0000f800010e7983 */ /* 0x002ea20000300800 */
[----:B------:R-:W-:Y:S02]  /*5800*/  LEA.HI.X.SX32 R20, R19, R0, 0x1, P2 ;  /* 0x0000000013147211 */ /* 0x000fe400010f0eff */
[----:B------:R-:W-:Y:S01]  /*5810*/  IADD3 R19, P0, PT, R12, R2, RZ ;  /* 0x000000020c137210 */ /* 0x000fe20007f1e0ff */
[----:B------:R-:W-:Y:S04]  /*5820*/  STL [R1+0x1260], R21 ;  /* 0x0012601501007387 */ /* 0x000fe80000100800 */
[----:B------:R5:W-:Y:S04]  /*5830*/  STL [R1+0x1250], R20 ;  /* 0x0012501401007387 */ /* 0x000be80000100800 */
[----:B------:R1:W-:Y:S04]  /*5840*/  STL [R1+0x1254], R19 ;  /* 0x0012541301007387 */ /* 0x0003e80000100800 */
[----:B------:R-:W2:Y:S01]  /*5850*/  LDL.LU R22, [R1+0x110] ;  /* 0x0001100001167983 */ /* 0x000ea20000300800 */
[----:B---3--:R-:W-:-:S04]  /*5860*/  IMAD R4, R4, 0x2, R28 ;  /* 0x0000000204047824 */ /* 0x008fc800078e021c */
[----:B0-----:R-:W-:Y:S02]  /*5870*/  IMAD R18, R6, 0x2, R4 ;  /* 0x0000000206127824 */ /* 0x001fe400078e0204 */
[----:B------:R-:W0:Y:S01]  /*5880*/  LDC R6, c[0x0][0x3d8] ;  /* 0x0000f600ff067b82 */ /* 0x000e220000000800 */
[-C--:B-----5:R-:W-:Y:S02]  /*5890*/  IADD3 R20, P1, PT, R8, R2.reuse, RZ ;  /* 0x0000000208147210 */ /* 0x0a0fe40007f3e0ff */
[----:B-1----:R-:W-:-:S03]  /*58a0*/  IADD3 R19, P2, PT, R17, R2, RZ ;  /* 0x0000000211137210 */ /* 0x002fc60007f5e0ff */
[----:B------:R1:W-:Y:S04]  /*58b0*/  STL [R1+0x1258], R20 ;  /* 0x0012581401007387 */ /* 0x0003e80000100800 */
[----:B------:R3:W-:Y:S01]  /*58c0*/  STL [R1+0x125c], R19 ;  /* 0x00125c1301007387 */ /* 0x0007e20000100800 */
[----:B0-----:R-:W-:Y:S01]  /*58d0*/  IMAD R6, R6, 0x2, R18 ;  /* 0x0000000206067824 */ /* 0x001fe200078e0212 */
[-C--:B------:R-:W-:Y:S02]  /*58e0*/  LEA.HI.X.SX32 R18, R12, R0.reuse, 0x1, P0 ;  /* 0x000000000c127211 */ /* 0x080fe400000f0eff */
[----:B------:R-:W5:Y:S01]  /*58f0*/  LDL.LU R21, [R1+0x10c] ;  /* 0x00010c0001157983 */ /* 0x000f620000300800 */
[----:B------:R-:W0:Y:S03]  /*5900*/  LDC R12, c[0x0][0x3d8] ;  /* 0x0000f600ff0c7b82 */ /* 0x000e260000000800 */
[----:B------:R3:W-:Y:S04]  /*5910*/  STL [R1+0x124c], R18 ;  /* 0x00124c1201007387 */ /* 0x0007e80000100800 */
[----:B-1----:R-:W5:Y:S01]  /*5920*/  LDL.LU R20, [R1+0x108] ;  /* 0x0001080001147983 */ /* 0x002f620000300800 */
[----:B---3--:R-:W-:-:S02]  /*5930*/  LEA.HI.X.SX32 R19, R8, R0, 0x1, P1 ;  /* 0x0000000008137211 */ /* 0x008fc400008f0eff */
[----:B------:R-:W-:-:S03]  /*5940*/  LEA.HI.X.SX32 R18, R17, R0, 0x1, P2 ;  /* 0x0000000011127211 */ /* 0x000fc600010f0eff */
[----:B------:R1:W-:Y:S04]  /*5950*/  STL [R1+0x1248], R19 ;  /* 0x0012481301007387 */ /* 0x0003e80000100800 */
[----:B------:R-:W-:Y:S01]  /*5960*/  STL [R1+0x1238], R18 ;  /* 0x0012381201007387 */ /* 0x000fe20000100800 */
[----:B0-----:R-:W-:-:S03]  /*5970*/  IMAD R8, R12, 0x2, R6 ;  /* 0x000000020c087824 */ /* 0x001fc600078e0206 */
[----:B------:R-:W3:Y:S01]  /*5980*/  LDL.LU R6, [R1+0x130] ;  /* 0x0001300001067983 */ /* 0x000ee20000300800 */
[----:B----4-:R-:W-:-:S05]  /*5990*/  IADD3 R17, P0, PT, R16, R2, RZ ;  /* 0x0000000210117210 */ /* 0x010fca0007f1e0ff */
[----:B------:R0:W-:Y:S04]  /*59a0*/  STL [R1+0x123c], R17 ;  /* 0x00123c1101007387 */ /* 0x0001e80000100800 */
[----:B------:R-:W-:Y:S01]  /*59b0*/  STL [R1], R8 ;  /* 0x0000000801007387 */ /* 0x000fe20000100800 */
[----:B------:R-:W-:-:S05]  /*59c0*/  IADD3 R12, P1, PT, R9, R2, RZ ;  /* 0x00000002090c7210 */ /* 0x000fca0007f3e0ff */
[----:B------:R4:W-:Y:S04]  /*59d0*/  STL [R1+0x1240], R12 ;  /* 0x0012400c01007387 */ /* 0x0009e80000100800 */
[----:B-1----:R-:W3:Y:S04]  /*59e0*/  LDL.LU R19, [R1+0x12c] ;  /* 0x00012c0001137983 */ /* 0x002ee80000300800 */
[----:B0-----:R-:W3:Y:S01]  /*59f0*/  LDL.LU R17, [R1+0x128] ;  /* 0x0001280001117983 */ /* 0x001ee20000300800 */
[----:B----4-:R-:W0:Y:S01]  /*5a00*/  LDC R12, c[0x0][0x3d8] ;  /* 0x0000f600ff0c7b82 */ /* 0x010e220000000800 */
[----:B------:R-:W-:-:S02]  /*5a10*/  LEA.HI.X.SX32 R16, R16, R0, 0x1, P0 ;  /* 0x0000000010107211 */ /* 0x000fc400000f0eff */
[----:B------:R-:W-:Y:S01]  /*5a20*/  LEA.HI.X.SX32 R9, R9, R0, 0x1, P1 ;  /* 0x0000000009097211 */ /* 0x000fe200008f0eff */
[----:B0-----:R-:W-:-:S04]  /*5a30*/  IMAD R8, R12, 0x2, R8 ;  /* 0x000000020c087824 */ /* 0x001fc800078e0208 */
[----:B------:R-:W0:Y:S01]  /*5a40*/  LDC R12, c[0x0][0x3d8] ;  /* 0x0000f600ff0c7b82 */ /* 0x000e220000000800 */
[----:B------:R-:W-:-:S04]  /*5a50*/  IADD3 R18, P2, PT, R13, R2, RZ ;  /* 0x000000020d127210 */ /* 0x000fc80007f5e0ff */
[----:B------:R-:W-:Y:S01]  /*5a60*/  LEA.HI.X.SX32 R13, R13, R0, 0x1, P2 ;  /* 0x000000000d0d7211 */ /* 0x000fe200010f0eff */
[----:B------:R-:W-:Y:S04]  /*5a70*/  STL [R1+0x1244], R18 ;  /* 0x0012441201007387 */ /* 0x000fe80000100800 */
[----:B------:R0:W-:Y:S04]  /*5a80*/  STL [R1+0x14], R8 ;  /* 0x0000140801007387 */ /* 0x0001e80000100800 */
[----:B------:R1:W-:Y:S04]  /*5a90*/  STL [R1+0x1234], R16 ;  /* 0x0012341001007387 */ /* 0x0003e80000100800 */
[----:B------:R-:W-:Y:S04]  /*5aa0*/  STL [R1+0x1230], R9 ;  /* 0x0012300901007387 */ /* 0x000fe80000100800 */
[----:B------:R4:W-:Y:S01]  /*5ab0*/  STL [R1+0x1220], R13 ;  /* 0x0012200d01007387 */ /* 0x0009e20000100800 */
[----:B0-----:R-:W-:-:S03]  /*5ac0*/  IMAD R8, R12, 0x2, R8 ;  /* 0x000000020c087824 */ /* 0x001fc600078e0208 */
[----:B------:R-:W3:Y:S04]  /*5ad0*/  LDL.LU R12, [R1+0x13c] ;  /* 0x00013c00010c7983 */ /* 0x000ee80000300800 */
[----:B-1----:R-:W3:Y:S01]  /*5ae0*/  LDL.LU R16, [R1+0x138] ;  /* 0x0001380001107983 */ /* 0x002ee20000300800 */
[----:B----4-:R-:W0:Y:S01]  /*5af0*/  LDC R13, c[0x0][0x3d8] ;  /* 0x0000f600ff0d7b82 */ /* 0x010e220000000800 */
[----:B------:R-:W-:-:S05]  /*5b00*/  IADD3 R9, P0, PT, R10, R2, RZ ;  /* 0x000000020a097210 */ /* 0x000fca0007f1e0ff */
[----:B------:R1:W-:Y:S04]  /*5b10*/  STL [R1+0x1224], R9 ;  /* 0x0012240901007387 */ /* 0x0003e80000100800 */
[----:B------:R0:W-:Y:S04]  /*5b20*/  STL [R1+0x10], R8 ;  /* 0x0000100801007387 */ /* 0x0001e80000100800 */
[----:B-1----:R-:W4:Y:S01]  /*5b30*/  LDL.LU R9, [R1+0x124] ;  /* 0x0001240001097983 */ /* 0x002f220000300800 */
[----:B0-----:R-:W-:Y:S02]  /*5b40*/  IMAD R8, R13, 0x2, R8 ;  /* 0x000000020d087824 */ /* 0x001fe400078e0208 */
[----:B------:R-:W0:Y:S01]  /*5b50*/  LDC R13, c[0x0][0x3d8] ;  /* 0x0000f600ff0d7b82 */ /* 0x000e220000000800 */
[----:B--2---:R-:W-:-:S05]  /*5b60*/  IADD3 R18, P1, PT, R15, R2, RZ ;  /* 0x000000020f127210 */ /* 0x004fca0007f3e0ff */
[----:B------:R1:W-:Y:S02]  /*5b70*/  STL [R1+0x1228], R18 ;  /* 0x0012281201007387 */ /* 0x0003e40000100800 */
[----:B-1----:R-:W-:-:S05]  /*5b80*/  IADD3 R18, P2, PT, R14, R2, RZ ;  /* 0x000000020e127210 */ /* 0x002fca0007f5e0ff */
[----:B------:R1:W-:Y:S01]  /*5b90*/  STL [R1+0x122c], R18 ;  /* 0x00122c1201007387 */ /* 0x0003e20000100800 */
[----:B------:R-:W-:-:S03]  /*5ba0*/  LEA.HI.X.SX32 R14, R14, R0, 0x1, P2 ;  /* 0x000000000e0e7211 */ /* 0x000fc600010f0eff */
[----:B------:R-:W-:Y:S01]  /*5bb0*/  STL [R1+0xc], R8 ;  /* 0x00000c0801007387 */ /* 0x000fe20000100800 */
[-C--:B-1----:R-:W-:Y:S02]  /*5bc0*/  LEA.HI.X.SX32 R18, R10, R0.reuse, 0x1, P0 ;  /* 0x000000000a127211 */ /* 0x082fe400000f0eff */
[----:B------:R-:W-:-:S03]  /*5bd0*/  LEA.HI.X.SX32 R10, R15, R0, 0x1, P1 ;  /* 0x000000000f0a7211 */ /* 0x000fc600008f0eff */
[----:B------:R-:W-:Y:S04]  /*5be0*/  STL [R1+0x121c], R18 ;  /* 0x00121c1201007387 */ /* 0x000fe80000100800 */
[----:B------:R0:W-:Y:S04]  /*5bf0*/  STL [R1+0x1218], R10 ;  /* 0x0012180a01007387 */ /* 0x0001e80000100800 */
[----:B------:R1:W-:Y:S04]  /*5c00*/  STL [R1+0x1208], R14 ;  /* 0x0012080e01007387 */ /* 0x0003e80000100800 */
[----:B------:R-:W2:Y:S01]  /*5c10*/  LDL.LU R15, [R1+0x134] ;  /* 0x00013400010f7983 */ /* 0x000ea20000300800 */
[----:B0-----:R-:W-:Y:S01]  /*5c20*/  IMAD R10, R13, 0x2, R8 ;  /* 0x000000020d0a7824 */ /* 0x001fe200078e0208 */
[----:B------:R-:W-:-:S02]  /*5c30*/  IADD3 R8, P0, PT, R22, R2, RZ ;  /* 0x0000000216087210 */ /* 0x000fc40007f1e0ff */
[----:B-1----:R-:W2:Y:S04]  /*5c40*/  LDL.LU R14, [R1+0x120] ;  /* 0x00012000010e7983 */ /* 0x002ea80000300800 */
[----:B------:R0:W-:Y:S04]  /*5c50*/  STL [R1+0x120c], R8 ;  /* 0x00120c0801007387 */ /* 0x0001e80000100800 */
[----:B------:R1:W-:Y:S04]  /*5c60*/  STL [R1+0x20], R10 ;  /* 0x0000200a01007387 */ /* 0x0003e80000100800 */
[----:B------:R-:W2:Y:S01]  /*5c70*/  LDL.LU R13, [R1+0x11c] ;  /* 0x00011c00010d7983 */ /* 0x000ea20000300800 */
[----:B0-----:R-:W1:Y:S01]  /*5c80*/  LDC R8, c[0x0][0x3d8] ;  /* 0x0000f600ff087b82 */ /* 0x001e620000000800 */
[----:B-----5:R-:W-:-:S05]  /*5c90*/  IADD3 R18, P1, PT, R21, R2, RZ ;  /* 0x0000000215127210 */ /* 0x020fca0007f3e0ff */
[----:B------:R0:W-:Y:S01]  /*5ca0*/  STL [R1+0x1210], R18 ;  /* 0x0012101201007387 */ /* 0x0001e20000100800 */
[----:B-1----:R-:W-:Y:S02]  /*5cb0*/  IMAD R10, R8, 0x2, R10 ;  /* 0x00000002080a7824 */ /* 0x002fe400078e020a */
[----:B------:R-:W1:Y:S01]  /*5cc0*/  LDC R8, c[0x0][0x3d8] ;  /* 0x0000f600ff087b82 */ /* 0x000e620000000800 */
[----:B0-----:R-:W-:-:S05]  /*5cd0*/  IADD3 R18, P2, PT, R20, R2, RZ ;  /* 0x0000000214127210 */ /* 0x001fca0007f5e0ff */
[----:B------:R0:W-:Y:S04]  /*5ce0*/  STL [R1+0x1214], R18 ;  /* 0x0012141201007387 */ /* 0x0001e80000100800 */
[----:B------:R1:W-:Y:S01]  /*5cf0*/  STL [R1+0x1c], R10 ;  /* 0x00001c0a01007387 */ /* 0x0003e20000100800 */
[-C--:B------:R-:W-:Y:S02]  /*5d00*/  LEA.HI.X.SX32 R21, R21, R0.reuse, 0x1, P1 ;  /* 0x0000000015157211 */ /* 0x080fe400008f0eff */
[-C--:B0-----:R-:W-:Y:S01]  /*5d10*/  LEA.HI.X.SX32 R18, R22, R0.reuse, 0x1, P0 ;  /* 0x0000000016127211 */ /* 0x081fe200000f0eff */
[----:B-1----:R-:W-:Y:S02]  /*5d20*/  IMAD R10, R8, 0x2, R10 ;  /* 0x00000002080a7824 */ /* 0x002fe400078e020a */
[----:B------:R-:W0:Y:S02]  /*5d30*/  LDC R8, c[0x0][0x3d8] ;  /* 0x0000f600ff087b82 */ /* 0x000e240000000800 */
[----:B------:R1:W-:Y:S04]  /*5d40*/  STL [R1+0x1204], R18 ;  /* 0x0012041201007387 */ /* 0x0003e80000100800 */
[----:B------:R-:W-:Y:S01]  /*5d50*/  STL [R1+0x1200], R21 ;  /* 0x0012001501007387 */ /* 0x000fe20000100800 */
[----:B-1----:R-:W-:-:S05]  /*5d60*/  LEA.HI.X.SX32 R18, R20, R0, 0x1, P2 ;  /* 0x0000000014127211 */ /* 0x002fca00010f0eff */
[----:B------:R1:W-:Y:S04]  /*5d70*/  STL [R1+0x11f0], R18 ;  /* 0x0011f01201007387 */ /* 0x0003e80000100800 */
[----:B------:R0:W-:Y:S01]  /*5d80*/  STL [R1+0x18], R10 ;  /* 0x0000180a01007387 */ /* 0x0001e20000100800 */
[-C--:B---3--:R-:W-:Y:S02]  /*5d90*/  IADD3 R20, P1, PT, R19, R2.reuse, RZ ;  /* 0x0000000213147210 */ /* 0x088fe40007f3e0ff */
[----:B-1----:R-:W-:-:S05]  /*5da0*/  IADD3 R18, P0, PT, R6, R2, RZ ;  /* 0x0000000206127210 */ /* 0x002fca0007f1e0ff */
[----:B------:R1:W-:Y:S01]  /*5db0*/  STL [R1+0x11f4], R18 ;  /* 0x0011f41201007387 */ /* 0x0003e20000100800 */
[----:B0-----:R-:W-:Y:S01]  /*5dc0*/  IMAD R10, R8, 0x2, R10 ;  /* 0x00000002080a7824 */ /* 0x001fe200078e020a */
[----:B------:R-:W-:Y:S02]  /*5dd0*/  LEA.HI.X.SX32 R8, R6, R0, 0x1, P0 ;  /* 0x0000000006087211 */ /* 0x000fe400000f0eff */
[----:B------:R-:W-:Y:S01]  /*5de0*/  STL [R1+0x11f8], R20 ;  /* 0x0011f81401007387 */ /* 0x000fe20000100800 */
[----:B------:R-:W0:Y:S01]  /*5df0*/  LDC R6, c[0x0][0x3d8] ;  /* 0x0000f600ff067b82 */ /* 0x000e220000000800 */
[----:B-1----:R-:W-:-:S05]  /*5e00*/  IADD3 R18, P2, PT, R17, R2, RZ ;  /* 0x0000000211127210 */ /* 0x002fca0007f5e0ff */
[----:B------:R1:W-:Y:S04]  /*5e10*/  STL [R1+0x11fc], R18 ;  /* 0x0011fc1201007387 */ /* 0x0003e80000100800 */
[----:B-1----:R-:W3:Y:S04]  /*5e20*/  LDL.LU R18, [R1+0x114] ;  /* 0x0001140001127983 */ /* 0x002ee80000300800 */
[----:B------:R1:W-:Y:S04]  /*5e30*/  STL [R1+0x11ec], R8 ;  /* 0x0011ec0801007387 */ /* 0x0003e80000100800 */
[----:B------:R0:W-:Y:S04]  /*5e40*/  STL [R1+0x30], R10 ;  /* 0x0000300a01007387 */ /* 0x0001e80000100800 */
[----:B-1----:R-:W5:Y:S01]  /*5e50*/  LDL.LU R8, [R1+0xf4] ;  /* 0x0000f40001087983 */ /* 0x002f620000300800 */
[----:B------:R-:W-:-:S02]  /*5e60*/  LEA.HI.X.SX32 R19, R19, R0, 0x1, P1 ;  /* 0x0000000013137211 */ /* 0x000fc400008f0eff */
[----:B------:R-:W-:Y:S01]  /*5e70*/  LEA.HI.X.SX32 R17, R17, R0, 0x1, P2 ;  /* 0x0000000011117211 */ /* 0x000fe200010f0eff */
[----:B0-----:R-:W-:Y:S02]  /*5e80*/  IMAD R10, R6, 0x2, R10 ;  /* 0x00000002060a7824 */ /* 0x001fe400078e020a */
[----:B------:R-:W-:Y:S01]  /*5e90*/  STL [R1+0x11e8], R19 ;  /* 0x0011e81301007387 */ /* 0x000fe20000100800 */
[----:B------:R-:W0:Y:S03]  /*5ea0*/  LDC R6, c[0x0][0x3d8] ;  /* 0x0000f600ff067b82 */ /* 0x000e260000000800 */
[----:B------:R1:W-:Y:S04]  /*5eb0*/  STL [R1+0x11d8], R17 ;  /* 0x0011d81101007387 */ /* 0x0003e80000100800 */
[----:B------:R0:W-:Y:S02]  /*5ec0*/  STL [R1+0x2c], R10 ;  /* 0x00002c0a01007387 */ /* 0x0001e40000100800 */
[----:B0-----:R-:W-:Y:S01]  /*5ed0*/  IMAD R6, R6, 0x2, R10 ;  /* 0x0000000206067824 */ /* 0x001fe200078e020a */
[----:B-1----:R-:W-:-:S02]  /*5ee0*/  IADD3 R17, P0, PT, R12, R2, RZ ;  /* 0x000000020c117210 */ /* 0x002fc40007f1e0ff */
[----:B------:R-:W-:-:S03]  /*5ef0*/  IADD3 R19, P1, PT, R16, R2, RZ ;  /* 0x0000000210137210 */ /* 0x000fc60007f3e0ff */
[----:B------:R4:W-:Y:S04]  /*5f00*/  STL [R1+0x11dc], R17 ;  /* 0x0011dc1101007387 */ /* 0x0009e80000100800 */
[----:B------:R-:W-:Y:S01]  /*5f10*/  STL [R1+0x11e0], R19 ;  /* 0x0011e01301007387 */ /* 0x000fe20000100800 */
[----:B------:R-:W-:Y:S02]  /*5f20*/  LEA.HI.X.SX32 R10, R12, R0, 0x1, P0 ;  /* 0x000000000c0a7211 */ /* 0x000fe400000f0eff */
[----:B------:R-:W0:Y:S01]  /*5f30*/  LDC R12, c[0x0][0x3d8] ;  /* 0x0000f600ff0c7b82 */ /* 0x000e220000000800 */
[----:B----4-:R-:W-:-:S05]  /*5f40*/  IADD3 R17, P2, PT, R9, R2, RZ ;  /* 0x0000000209117210 */ /* 0x010fca0007f5e0ff */
[----:B------:R-:W-:Y:S04]  /*5f50*/  STL [R1+0x11e4], R17 ;  /* 0x0011e41101007387 */ /* 0x000fe80000100800 */
[----:B------:R-:W4:Y:S04]  /*5f60*/  LDL.LU R22, [R1+0x104] ;  /* 0x0001040001167983 */ /* 0x000f280000300800 */
[----:B------:R-:W4:Y:S04]  /*5f70*/  LDL.LU R21, [R1+0xf0] ;  /* 0x0000f00001157983 */ /* 0x000f280000300800 */
[----:B------:R1:W-:Y:S04]  /*5f80*/  STL [R1+0x11d4], R10 ;  /* 0x0011d40a01007387 */ /* 0x0003e80000100800 */
[----:B------:R0:W-:Y:S04]  /*5f90*/  STL [R1+0x28], R6 ;  /* 0x0000280601007387 */ /* 0x0001e80000100800 */
[----:B-1----:R-:W4:Y:S01]  /*5fa0*/  LDL.LU R10, [R1+0xec] ;  /* 0x0000ec00010a7983 */ /* 0x002f220000300800 */
[----:B------:R-:W-:-:S02]  /*5fb0*/  LEA.HI.X.SX32 R16, R16, R0, 0x1, P1 ;  /* 0x0000000010107211 */ /* 0x000fc400008f0eff */
[----:B------:R-:W-:Y:S01]  /*5fc0*/  LEA.HI.X.SX32 R9, R9, R0, 0x1, P2 ;  /* 0x0000000009097211 */ /* 0x000fe200010f0eff */
[----:B0-----:R-:W-:Y:S02]  /*5fd0*/  IMAD R6, R12, 0x2, R6 ;  /* 0x000000020c067824 */ /* 0x001fe400078e0206 */
[----:B------:R2:W-:Y:S04]  /*5fe0*/  STL [R1+0x11d0], R16 ;  /* 0x0011d01001007387 */ /* 0x0005e80000100800 */
[----:B------:R0:W-:Y:S01]  /*5ff0*/  STL [R1+0x11c0], R9 ;  /* 0x0011c00901007387 */ /* 0x0001e20000100800 */
[-C--:B--2---:R-:W-:Y:S02]  /*6000*/  IADD3 R16, P0, PT, R15, R2.reuse, RZ ;  /* 0x000000020f107210 */ /* 0x084fe40007f1e0ff */
[----:B------:R-:W-:-:S03]  /*6010*/  IADD3 R12, P1, PT, R14, R2, RZ ;  /* 0x000000020e0c7210 */ /* 0x000fc60007f3e0ff */
[----:B------:R-:W-:Y:S04]  /*6020*/  STL [R1+0x11c4], R16 ;  /* 0x0011c41001007387 */ /* 0x000fe80000100800 */
[----:B------:R-:W-:Y:S01]  /*6030*/  STL [R1+0x40], R6 ;  /* 0x0000400601007387 */ /* 0x000fe20000100800 */
[----:B0-----:R-:W-:-:S03]  /*6040*/  IADD3 R9, P2, PT, R13, R2, RZ ;  /* 0x000000020d097210 */ /* 0x001fc60007f5e0ff */
[----:B------:R0:W-:Y:S04]  /*6050*/  STL [R1+0x11c8], R12 ;  /* 0x0011c80c01007387 */ /* 0x0001e80000100800 */
[----:B------:R1:W-:Y:S04]  /*6060*/  STL [R1+0x11cc], R9 ;  /* 0x0011cc0901007387 */ /* 0x0003e80000100800 */
[----:B------:R-:W2:Y:S01]  /*6070*/  LDL.LU R20, [R1+0xdc] ;  /* 0x0000dc0001147983 */ /* 0x000ea20000300800 */
[----:B0-----:R-:W0:Y:S03]  /*6080*/  LDC R12, c[0x0][0x3d8] ;  /* 0x0000f600ff0c7b82 */ /* 0x001e260000000800 */
[----:B------:R-:W2:Y:S04]  /*6090*/  LDL.LU R19, [R1+0xd8] ;  /* 0x0000d80001137983 */ /* 0x000ea80000300800 */
[----:B-1----:R-:W2:Y:S01]  /*60a0*/  LDL.LU R9, [R1+0xc4] ;  /* 0x0000c40001097983 */ /* 0x002ea20000300800 */
[----:B------:R-:W-:-:S02]  /*60b0*/  LEA.HI.X.SX32 R15, R15, R0, 0x1, P0 ;  /* 0x000000000f0f7211 */ /* 0x000fc400000f0eff */
[-C--:B------:R-:W-:Y:S01]  /*60c0*/  LEA.HI.X.SX32 R14, R14, R0.reuse, 0x1, P1 ;  /* 0x000000000e0e7211 */ /* 0x080fe200008f0eff */
[----:B0-----:R-:W-:Y:S02]  /*60d0*/  IMAD R6, R12, 0x2, R6 ;  /* 0x000000020c067824 */ /* 0x001fe400078e0206 */
[----:B------:R-:W0:Y:S03]  /*60e0*/  LDC R12, c[0x0][0x3d8] ;  /* 0x0000f600ff0c7b82 */ /* 0x000e260000000800 */
[----:B------:R0:W-:Y:S04]  /*60f0*/  STL [R1+0x3c], R6 ;  /* 0x00003c0601007387 */ /* 0x0001e80000100800 */
[----:B------:R1:W-:Y:S01]  /*6100*/  STL [R1+0x11bc], R15 ;  /* 0x0011bc0f01007387 */ /* 0x0003e20000100800 */
[----:B------:R-:W-:-:S03]  /*6110*/  LEA.HI.X.SX32 R13, R13, R0, 0x1, P2 ;  /* 0x000000000d0d7211 */ /* 0x000fc600010f0eff */
[----:B------:R-:W-:Y:S04]  /*6120*/  STL [R1+0x11b8], R14 ;  /* 0x0011b80e01007387 */ /* 0x000fe80000100800 */
[----:B------:R-:W2:Y:S04]  /*6130*/  LDL.LU R17, [R1+0xd4] ;  /* 0x0000d40001117983 */ /* 0x000ea80000300800 */
[----:B------:R0:W-:Y:S04]  /*6140*/  STL [R1+0x11a8], R13 ;  /* 0x0011a80d01007387 */ /* 0x0001e80000100800 */
[----:B------:R-:W2:Y:S01]  /*6150*/  LDL.LU R16, [R1+0xc0] ;  /* 0x0000c00001107983 */ /* 0x000ea20000300800 */
[----:B0-----:R-:W-:-:S02]  /*6160*/  IMAD R6, R12, 0x2, R6 ;  /* 0x000000020c067824 */ /* 0x001fc400078e0206 */
[----:B------:R-:W0:Y:S01]  /*6170*/  LDC R12, c[0x0][0x3d8] ;  /* 0x0000f600ff0c7b82 */ /* 0x000e220000000800 */
[----:B-1----:R-:W2:Y:S01]  /*6180*/  LDL.LU R15, [R1+0xbc] ;  /* 0x0000bc00010f7983 */ /* 0x002ea20000300800 */
[----:B------:R-:W-:-:S03]  /*6190*/  IADD3 R13, P0, PT, R3, R2, RZ ;  /* 0x00000002030d7210 */ /* 0x000fc60007f1e0ff */
[----:B------:R0:W-:Y:S04]  /*61a0*/  STL [R1+0x38], R6 ;  /* 0x0000380601007387 */ /* 0x0001e80000100800 */
[----:B------:R5:W-:Y:S01]  /*61b0*/  STL [R1+0x11ac], R13 ;  /* 0x0011ac0d01007387 */ /* 0x000be20000100800 */
[----:B------:R-:W-:Y:S01]  /*61c0*/  LEA.HI.X.SX32 R3, R3, R0, 0x1, P0 ;  /* 0x0000000003037211 */ /* 0x000fe200000f0eff */
[----:B0-----:R-:W-:Y:S01]  /*61d0*/  IMAD R6, R12, 0x2, R6 ;  /* 0x000000020c067824 */ /* 0x001fe200078e0206 */
[----:B---3--:R-:W-:-:S05]  /*61e0*/  IADD3 R14, P1, PT, R18, R2, RZ ;  /* 0x00000002120e7210 */ /* 0x008fca0007f3e0ff */
[----:B------:R-:W-:Y:S01]  /*61f0*/  STL [R1+0x11b0], R14 ;  /* 0x0011b00e01007387 */ /* 0x000fe20000100800 */
[----:B-----5:R-:W-:-:S05]  /*6200*/  IADD3 R13, P2, PT, R8, R2, RZ ;  /* 0x00000002080d7210 */ /* 0x020fca0007f5e0ff */
[----:B------:R0:W-:Y:S04]  /*6210*/  STL [R1+0x11b4], R13 ;  /* 0x0011b40d01007387 */ /* 0x0001e80000100800 */
[----:B0-----:R-:W3:Y:S04]  /*6220*/  LDL.LU R13, [R1+0xac] ;  /* 0x0000ac00010d7983 */ /* 0x001ee80000300800 */
[----:B------:R-:W5:Y:S04]  /*6230*/  LDL.LU R12, [R1+0xa8] ;  /* 0x0000a800010c7983 */ /* 0x000f680000300800 */
[----:B------:R0:W-:Y:S04]  /*6240*/  STL [R1+0x11a4], R3 ;  /* 0x0011a40301007387 */ /* 0x0001e80000100800 */
[----:B------:R-:W-:Y:S04]  /*6250*/  STL [R1+0x4c], R6 ;  /* 0x00004c0601007387 */ /* 0x000fe80000100800 */
[----:B------:R-:W3:Y:S01]  /*6260*/  LDL.LU R14, [R1+0x94] ;  /* 0x00009400010e7983 */ /* 0x000ee20000300800 */
[----:B0-----:R-:W0:Y:S01]  /*6270*/  LDC R3, c[0x0][0x3d8] ;  /* 0x0000f600ff037b82 */ /* 0x001e220000000800 */
[----:B------:R-:W-:-:S05]  /*6280*/  LEA.HI.X.SX32 R18, R18, R0, 0x1, P1 ;  /* 0x0000000012127211 */ /* 0x000fca00008f0eff */
[----:B------:R1:W-:Y:S02]  /*6290*/  STL [R1+0x11a0], R18 ;  /* 0x0011a01201007387 */ /* 0x0003e40000100800 */
[----:B-1----:R-:W-:Y:S01]  /*62a0*/  LEA.HI.X.SX32 R18, R8, R0, 0x1, P2 ;  /* 0x0000000008127211 */ /* 0x002fe200010f0eff */
[----:B0-----:R-:W-:Y:S02]  /*62b0*/  IMAD R8, R3, 0x2, R6 ;  /* 0x0000000203087824 */ /* 0x001fe400078e0206 */
[----:B------:R-:W0:Y:S02]  /*62c0*/  LDC R3, c[0x0][0x3d8] ;  /* 0x0000f600ff037b82 */ /* 0x000e240000000800 */
[----:B------:R1:W-:Y:S01]  /*62d0*/  STL [R1+0x1190], R18 ;  /* 0x0011901201007387 */ /* 0x0003e20000100800 */
[----:B----4-:R-:W-:-:S05]  /*62e0*/  IADD3 R6, P0, PT, R22, R2, RZ ;  /* 0x0000000216067210 */ /* 0x010fca0007f1e0ff */
[----:B------:R4:W-:Y:S04]  /*62f0*/  STL [R1+0x1194], R6 ;  /* 0x0011940601007387 */ /* 0x0009e80000100800 */
[----:B------:R0:W-:Y:S01]  /*6300*/  STL [R1+0x48], R8 ;  /* 0x0000480801007387 */ /* 0x0001e20000100800 */
[----:B-1----:R-:W-:-:S03]  /*6310*/  IADD3 R18, P1, PT, R21, R2, RZ ;  /* 0x0000000215127210 */ /* 0x002fc60007f3e0ff */
[----:B----4-:R-:W4:Y:S01]  /*6320*/  LDL.LU R6, [R1+0xa4] ;  /* 0x0000a40001067983 */ /* 0x010f220000300800 */
[----:B0-----:R-:W-:Y:S02]  /*6330*/  IMAD R8, R3, 0x2, R8 ;  /* 0x0000000203087824 */ /* 0x001fe400078e0208 */
[----:B------:R-:W0:Y:S01]  /*6340*/  LDC R3, c[0x0][0x3d8] ;  /* 0x0000f600ff037b82 */ /* 0x000e220000000800 */
[----:B------:R1:W-:Y:S01]  /*6350*/  STL [R1+0x1198], R18 ;  /* 0x0011981201007387 */ /* 0x0003e20000100800 */
[-C--:B------:R-:W-:Y:S02]  /*6360*/  LEA.HI.X.SX32 R22, R22, R0.reuse, 0x1, P0 ;  /* 0x0000000016167211 */ /* 0x080fe400000f0eff */
[----:B------:R-:W-:Y:S02]  /*6370*/  LEA.HI.X.SX32 R21, R21, R0, 0x1, P1 ;  /* 0x0000000015157211 */ /* 0x000fe400008f0eff */
[----:B-1----:R-:W-:-:S05]  /*6380*/  IADD3 R18, P2, PT, R10, R2, RZ ;  /* 0x000000020a127210 */ /* 0x002fca0007f5e0ff */
[----:B------:R1:W-:Y:S04]  /*6390*/  STL [R1+0x119c], R18 ;  /* 0x00119c1201007387 */ /* 0x0003e80000100800 */
[----:B-1----:R-:W4:Y:S04]  /*63a0*/  LDL.LU R18, [R1+0x15bc] ;  /* 0x0015bc0001127983 */ /* 0x002f280000300800 */
[----:B------:R1:W-:Y:S04]  /*63b0*/  STL [R1+0x118c], R22 ;  /* 0x00118c1601007387 */ /* 0x0003e80000100800 */
[----:B-1----:R-:W4:Y:S04]  /*63c0*/  LDL.LU R22, [R1+0x15b8] ;  /* 0x0015b80001167983 */ /* 0x002f280000300800 */
[----:B------:R1:W-:Y:S04]  /*63d0*/  STL [R1+0x1188], R21 ;  /* 0x0011881501007387 */ /* 0x0003e80000100800 */
[----:B-1----:R-:W4:Y:S04]  /*63e0*/  LDL.LU R21, [R1+0x15b4] ;  /* 0x0015b40001157983 */ /* 0x002f280000300800 */
[----:B------:R0:W-:Y:S02]  /*63f0*/  STL [R1+0x44], R8 ;  /* 0x0000440801007387 */ /* 0x0001e40000100800 */
[----:B0-----:R-:W-:-:S02]  /*6400*/  IMAD R8, R3, 0x2, R8 ;  /* 0x0000000203087824 */ /* 0x001fc400078e0208 */
[----:B------:R-:W0:Y:S01]  /*6410*/  LDC R3, c[0x0][0x3d8] ;  /* 0x0000f600ff037b82 */ /* 0x000e220000000800 */
[----:B------:R-:W-:-:S05]  /*6420*/  LEA.HI.X.SX32 R10, R10, R0, 0x1, P2 ;  /* 0x000000000a0a7211 */ /* 0x000fca00010f0eff */
[----:B------:R2:W-:Y:S02]  /*6430*/  STL [R1+0x1178], R10 ;  /* 0x0011780a01007387 */ /* 0x0005e40000100800 */
[----:B--2---:R-:W-:-:S05]  /*6440*/  IADD3 R10, P0, PT, R20, R2, RZ ;  /* 0x00000002140a7210 */ /* 0x004fca0007f1e0ff */
[----:B------:R-:W-:Y:S04]  /*6450*/  STL [R1+0x117c], R10 ;  /* 0x00117c0a01007387 */ /* 0x000fe80000100800 */
[----:B------:R0:W-:Y:S02]  /*6460*/  STL [R1+0x64], R8 ;  /* 0x0000640801007387 */ /* 0x0001e40000100800 */
[----:B0-----:R-:W-:Y:S02]  /*6470*/  IMAD R8, R3, 0x2, R8 ;  /* 0x0000000203087824 */ /* 0x001fe400078e0208 */
[----:B------:R-:W0:Y:S01]  /*6480*/  LDC R3, c[0x0][0x3d8] ;  /* 0x0000f600ff037b82 */ /* 0x000e220000000800 */
[----:B------:R-:W-:Y:S02]  /*6490*/  IADD3 R10, P1, PT, R19, R2, RZ ;  /* 0x00000002130a7210 */ /* 0x000fe40007f3e0ff */
[----:B------:R-:W-:-:S03]  /*64a0*/  LEA.HI.X.SX32 R20, R20, R0, 0x1, P0 ;  /* 0x0000000014147211 */ /* 0x000fc600000f0eff */
[----:B------:R1:W-:Y:S01]  /*64b0*/  STL [R1+0x1180], R10 ;  /* 0x0011800a01007387 */ /* 0x0003e20000100800 */
[----:B------:R-:W-:Y:S02]  /*64c0*/  LEA.HI.X.SX32 R19, R19, R0, 0x1, P1 ;  /* 0x0000000013137211 */ /* 0x000fe400008f0eff */
[----:B-1----:R-:W-:-:S05]  /*64d0*/  IADD3 R10, P2, PT, R9, R2, RZ ;  /* 0x00000002090a7210 */ /* 0x002fca0007f5e0ff */
[----:B------:R1:W-:Y:S01]  /*64e0*/  STL [R1+0x1184], R10 ;  /* 0x0011840a01007387 */ /* 0x0003e20000100800 */
[----:B------:R-:W-:-:S03]  /*64f0*/  LEA.HI.X.SX32 R9, R9, R0, 0x1, P2 ;  /* 0x0000000009097211 */ /* 0x000fc600010f0eff */
[----:B-1----:R-:W2:Y:S04]  /*6500*/  LDL.LU R10, [R1+0x15b0] ;  /* 0x0015b000010a7983 */ /* 0x002ea80000300800 */
[----:B------:R1:W-:Y:S04]  /*6510*/  STL [R1+0x1174], R20 ;  /* 0x0011741401007387 */ /* 0x0003e80000100800 */
[----:B-1----:R-:W2:Y:S04]  /*6520*/  LDL.LU R20, [R1+0x15ac] ;  /* 0x0015ac0001147983 */ /* 0x002ea80000300800 */
[----:B------:R1:W-:Y:S04]  /*6530*/  STL [R1+0x1170], R19 ;  /* 0x0011701301007387 */ /* 0x0003e80000100800 */
[----:B-1----:R-:W2:Y:S04]  /*6540*/  LDL.LU R19, [R1+0x15a8] ;  /* 0x0015a80001137983 */ /* 0x002ea80000300800 */
[----:B------:R-:W-:Y:S04]  /*6550*/  STL [R1+0x60], R8 ;  /* 0x0000600801007387 */ /* 0x000fe80000100800 */
[----:B------:R0:W-:Y:S02]  /*6560*/  STL [R1+0x1160], R9 ;  /* 0x0011600901007387 */ /* 0x0001e40000100800 */
[----:B0-----:R-:W-:-:S02]  /*6570*/  IMAD R9, R3, 0x2, R8 ;  /* 0x0000000203097824 */ /* 0x001fc400078e0208 */
[----:B------:R-:W0:Y:S01]  /*6580*/  LDC R3, c[0x0][0x3d8] ;  /* 0x0000f600ff037b82 */ /* 0x000e220000000800 */
[----:B------:R-:W-:-:S05]  /*6590*/  IADD3 R8, P0, PT, R17, R2, RZ ;  /* 0x0000000211087210 */ /* 0x000fca0007f1e0ff */
[----:B------:R1:W-:Y:S04]  /*65a0*/  STL [R1+0x1164], R8 ;  /* 0x0011640801007387 */ /* 0x0003e80000100800 */
[----:B------:R0:W-:Y:S01]  /*65b0*/  STL [R1+0x5c], R9 ;  /* 0x00005c0901007387 */ /* 0x0001e20000100800 */
[----:B-1----:R-:W-:Y:S01]  /*65c0*/  IADD3 R8, P1, PT, R16, R2, RZ ;  /* 0x0000000210087210 */ /* 0x002fe20007f3e0ff */
[----:B0-----:R-:W-:Y:S02]  /*65d0*/  IMAD R9, R3, 0x2, R9 ;  /* 0x0000000203097824 */ /* 0x001fe400078e0209 */
[----:B------:R-:W0:Y:S02]  /*65e0*/  LDC R3, c[0x0][0x3d8] ;  /* 0x0000f600ff037b82 */ /* 0x000e240000000800 */
[----:B------:R1:W-:Y:S01]  /*65f0*/  STL [R1+0x1168], R8 ;  /* 0x0011680801007387 */ /* 0x0003e20000100800 */
[----:B------:R-:W-:-:S02]  /*6600*/  LEA.HI.X.SX32 R17, R17, R0, 0x1, P0 ;  /* 0x0000000011117211 */ /* 0x000fc400000f0eff */
        /* <DEDUP_REMOVED lines=11> */
[----:B---3--:R-:W-:Y:S01]  /*66c0*/  IADD3 R15, P0, PT, R13, R2, RZ ;  /* 0x000000020d0f7210 */ /* 0x008fe20007f1e0ff */
[----:B0-----:R-:W-:-:S02]  /*66d0*/  IMAD R9, R3, 0x2, R9 ;  /* 0x0000000203097824 */ /* 0x001fc400078e0209 */
[----:B------:R-:W0:Y:S02]  /*66e0*/  LDC R3, c[0x0][0x3d8] ;  /* 0x0000f600ff037b82 */ /* 0x000e240000000800 */
[----:B------:R5:W-:Y:S04]  /*66f0*/  STL [R1+0x114c], R15 ;  /* 0x00114c0f01007387 */ /* 0x000be80000100800 */
[----:B------:R-:W-:Y:S01]  /*6700*/  STL [R1+0x70], R9 ;  /* 0x0000700901007387 */ /* 0x000fe20000100800 */
[----:B-----5:R-:W-:Y:S02]  /*6710*/  IADD3 R15, P1, PT, R12, R2, RZ ;  /* 0x000000020c0f7210 */ /* 0x020fe40007f3e0ff */
[----:B------:R-:W-:-:S03]  /*6720*/  LEA.HI.X.SX32 R13, R13, R0, 0x1, P0 ;  /* 0x000000000d0d7211 */ /* 0x000fc600000f0eff */
[----:B------:R1:W-:Y:S01]  /*6730*/  STL [R1+0x1150], R15 ;  /* 0x0011500f01007387 */ /* 0x0003e20000100800 */
[----:B------:R-:W-:Y:S02]  /*6740*/  LEA.HI.X.SX32 R12, R12, R0, 0x1, P1 ;  /* 0x000000000c0c7211 */ /* 0x000fe400008f0eff */
[----:B-1----:R-:W-:-:S05]  /*6750*/  IADD3 R15, P2, PT, R14, R2, RZ ;  /* 0x000000020e0f7210 */ /* 0x002fca0007f5e0ff */
[----:B------:R1:W-:Y:S04]  /*6760*/  STL [R1+0x1154], R15 ;  /* 0x0011540f01007387 */ /* 0x0003e80000100800 */
[----:B-1----:R-:W3:Y:S04]  /*6770*/  LDL.LU R15, [R1+0x1598] ;  /* 0x00159800010f7983 */ /* 0x002ee80000300800 */
[----:B------:R1:W-:Y:S04]  /*6780*/  STL [R1+0x1144], R13 ;  /* 0x0011440d01007387 */ /* 0x0003e80000100800 */
[----:B-1----:R-:W5:Y:S04]  /*6790*/  LDL.LU R13, [R1+0x1594] ;  /* 0x00159400010d7983 */ /* 0x002f680000300800 */
[----:B------:R1:W-:Y:S04]  /*67a0*/  STL [R1+0x1140], R12 ;  /* 0x0011400c01007387 */ /* 0x0003e80000100800 */
[----:B-1----:R-:W2:Y:S01]  /*67b0*/  LDL.LU R12, [R1+0x1590] ;  /* 0x00159000010c7983 */ /* 0x002ea20000300800 */
[----:B0-----:R-:W-:-:S02]  /*67c0*/  IMAD R9, R3, 0x2, R9 ;  /* 0x0000000203097824 */ /* 0x001fc400078e0209 */
[----:B------:R-:W0:Y:S01]  /*67d0*/  LDC R3, c[0x0][0x3d8] ;  /* 0x0000f600ff037b82 */ /* 0x000e220000000800 */
[----:B------:R-:W-:Y:S02]  /*67e0*/  LEA.HI.X.SX32 R14, R14, R0, 0x1, P2 ;  /* 0x000000000e0e7211 */ /* 0x000fe400010f0eff */
[----:B------:R-:W-:Y:S04]  /*67f0*/  STL [R1+0x6c], R9 ;  /* 0x00006c0901007387 */ /* 0x000fe80000100800 */
[----:B------:R4:W-:Y:S02]  /*6800*/  STL [R1+0x1130], R14 ;  /* 0x0011300e01007387 */ /* 0x0009e40000100800 */
[----:B----4-:R-:W-:-:S05]  /*6810*/  IADD3 R14, P0, PT, R6, R2, RZ ;  /* 0x00000002060e7210 */ /* 0x010fca0007f1e0ff */
[----:B------:R-:W-:Y:S01]  /*6820*/  STL [R1+0x1134], R14 ;  /* 0x0011340e01007387 */ /* 0x000fe20000100800 */
[----:B0-----:R-:W-:Y:S01]  /*6830*/  IMAD R9, R3, 0x2, R9 ;  /* 0x0000000203097824 */ /* 0x001fe200078e0209 */
[----:B------:R-:W-:Y:S01]  /*6840*/  LEA.HI.X.SX32 R6, R6, R0, 0x1, P0 ;  /* 0x0000000006067211 */ /* 0x000fe200000f0eff */
[----:B------:R-:W0:Y:S03]  /*6850*/  LDC R3, c[0x0][0x3d8] ;  /* 0x0000f600ff037b82 */ /* 0x000e260000000800 */
[----:B------:R0:W-:Y:S02]  /*6860*/  STL [R1+0x80], R9 ;  /* 0x0000800901007387 */ /* 0x0001e40000100800 */
[----:B0-----:R-:W-:-:S03]  /*6870*/  IMAD R9, R3, 0x2, R9 ;  /* 0x0000000203097824 */ /* 0x001fc600078e0209 */
[----:B------:R-:W0:Y:S01]  /*6880*/  LDC R3, c[0x0][0x3d8] ;  /* 0x0000f600ff037b82 */ /* 0x000e220000000800 */
[----:B--2---:R-:W-:-:S05]  /*6890*/  IADD3 R14, P1, PT, R12, R2, RZ ;  /* 0x000000020c0e7210 */ /* 0x004fca0007f3e0ff */
[----:B------:R5:W-:Y:S02]  /*68a0*/  STL [R1+0x1138], R14 ;  /* 0x0011380e01007387 */ /* 0x000be40000100800 */
[----:B-----5:R-:W-:-:S05]  /*68b0*/  IADD3 R14, P2, PT, R13, R2, RZ ;  /* 0x000000020d0e7210 */ /* 0x020fca0007f5e0ff */
[----:B------:R1:W-:Y:S04]  /*68c0*/  STL [R1+0x113c], R14 ;  /* 0x00113c0e01007387 */ /* 0x0003e80000100800 */
[----:B-1----:R-:W2:Y:S04]  /*68d0*/  LDL.LU R14, [R1+0x158c] ;  /* 0x00158c00010e7983 */ /* 0x002ea80000300800 */
[----:B------:R1:W-:Y:S04]  /*68e0*/  STL [R1+0x112c], R6 ;  /* 0x00112c0601007387 */ /* 0x0003e80000100800 */
[----:B-1----:R-:W4:Y:S01]  /*68f0*/  LDL.LU R6, [R1+0x1588] ;  /* 0x0015880001067983 */ /* 0x002f220000300800 */
[----:B------:R-:W-:-:S03]  /*6900*/  LEA.HI.X.SX32 R12, R12, R0, 0x1, P1 ;  /* 0x000000000c0c7211 */ /* 0x000fc600008f0eff */
[----:B------:R-:W-:Y:S04]  /*6910*/  STL [R1+0x7c], R9 ;  /* 0x00007c0901007387 */ /* 0x000fe80000100800 */
[----:B------:R0:W-:Y:S02]  /*6920*/  STL [R1+0x1128], R12 ;  /* 0x0011280c01007387 */ /* 0x0001e40000100800 */
[----:B0-----:R-:W-:Y:S02]  /*6930*/  IMAD R12, R3, 0x2, R9 ;  /* 0x00000002030c7824 */ /* 0x001fe400078e0209 */
[----:B------:R-:W5:Y:S01]  /*6940*/  LDL.LU R9, [R1+0x1584] ;  /* 0x0015840001097983 */ /* 0x000f620000300800 */
[----:B------:R-:W0:Y:S01]  /*6950*/  LDC R3, c[0x0][0x3d8] ;  /* 0x0000f600ff037b82 */ /* 0x000e220000000800 */
[----:B------:R-:W-:-:S05]  /*6960*/  LEA.HI.X.SX32 R13, R13, R0, 0x1, P2 ;  /* 0x000000000d0d7211 */ /* 0x000fca00010f0eff */
[----:B------:R4:W-:Y:S02]  /*6970*/  STL [R1+0x1118], R13 ;  /* 0x0011180d01007387 */ /* 0x0009e40000100800 */
[----:B----4-:R-:W-:-:S05]  /*6980*/  IADD3 R13, P0, PT, R6, R2, RZ ;  /* 0x00000002060d7210 */ /* 0x010fca0007f1e0ff */
[----:B------:R-:W-:Y:S04]  /*6990*/  STL [R1+0x111c], R13 ;  /* 0x00111c0d01007387 */ /* 0x000fe80000100800 */
[----:B------:R0:W-:Y:S02]  /*69a0*/  STL [R1+0x68], R12 ;  /* 0x0000680c01007387 */ /* 0x0001e40000100800 */
[----:B0-----:R-:W-:Y:S02]  /*69b0*/  IMAD R12, R3, 0x2, R12 ;  /* 0x00000002030c7824 */ /* 0x001fe400078e020c */
[----:B------:R-:W0:Y:S01]  /*69c0*/  LDC R3, c[0x0][0x3d8] ;  /* 0x0000f600ff037b82 */ /* 0x000e220000000800 */
[----:B--2---:R-:W-:-:S05]  /*69d0*/  IADD3 R13, P1, PT, R14, R2, RZ ;  /* 0x000000020e0d7210 */ /* 0x004fca0007f3e0ff */
[----:B------:R3:W-:Y:S02]  /*69e0*/  STL [R1+0x1120], R13 ;  /* 0x0011200d01007387 */ /* 0x0007e40000100800 */
[----:B---3--:R-:W-:-:S05]  /*69f0*/  IADD3 R13, P2, PT, R15, R2, RZ ;  /* 0x000000020f0d7210 */ /* 0x008fca0007f5e0ff */
[----:B------:R1:W-:Y:S02]  /*6a00*/  STL [R1+0x1124], R13 ;  /* 0x0011240d01007387 */ /* 0x0003e40000100800 */
[-C--:B-1----:R-:W-:Y:S01]  /*6a10*/  LEA.HI.X.SX32 R13, R14, R0.reuse, 0x1, P1 ;  /* 0x000000000e0d7211 */ /* 0x082fe200008f0eff */
[----:B0-----:R-:W-:Y:S02]  /*6a20*/  IMAD R14, R3, 0x2, R12 ;  /* 0x00000002030e7824 */ /* 0x001fe400078e020c */
[----:B------:R-:W0:Y:S01]  /*6a30*/  LDC R3, c[0x0][0x3d8] ;  /* 0x0000f600ff037b82 */ /* 0x000e220000000800 */
[-C--:B------:R-:W-:Y:S01]  /*6a40*/  LEA.HI.X.SX32 R6, R6, R0.reuse, 0x1, P0 ;  /* 0x0000000006067211 */ /* 0x080fe200000f0eff */
[----:B------:R-:W-:Y:S04]  /*6a50*/  STL [R1+0x78], R12 ;  /* 0x0000780c01007387 */ /* 0x000fe80000100800 */
[----:B------:R1:W-:Y:S04]  /*6a60*/  STL [R1+0x1114], R6 ;  /* 0x0011140601007387 */ /* 0x0003e80000100800 */
[----:B------:R5:W-:Y:S01]  /*6a70*/  STL [R1+0x1110], R13 ;  /* 0x0011100d01007387 */ /* 0x000be20000100800 */
[----:B-1----:R-:W-:-:S02]  /*6a80*/  LEA.HI.X.SX32 R6, R15, R0, 0x1, P2 ;  /* 0x000000000f067211 */ /* 0x002fc400010f0eff */
[----:B-----5:R-:W-:-:S03]  /*6a90*/  IADD3 R13, P0, PT, R9, R2, RZ ;  /* 0x00000002090d7210 */ /* 0x020fc60007f1e0ff */
[----:B------:R-:W-:Y:S04]  /*6aa0*/  STL [R1+0x1100], R6 ;  /* 0x0011000601007387 */ /* 0x000fe80000100800 */
[----:B------:R0:W-:Y:S02]  /*6ab0*/  STL [R1+0x1104], R13 ;  /* 0x0011040d01007387 */ /* 0x0001e40000100800 */
[----:B0-----:R-:W-:Y:S02]  /*6ac0*/  IMAD R13, R3, 0x2, R14 ;  /* 0x00000002030d7824 */ /* 0x001fe400078e020e */
[----:B------:R-:W0:Y:S01]  /*6ad0*/  LDC R3, c[0x0][0x3d8] ;  /* 0x0000f600ff037b82 */ /* 0x000e220000000800 */
[-C--:B------:R-:W-:Y:S02]  /*6ae0*/  IADD3 R12, P1, PT, R16, R2.reuse, RZ ;  /* 0x00000002100c7210 */ /* 0x080fe40007f3e0ff */
[----:B------:R-:W-:-:S03]  /*6af0*/  IADD3 R6, P2, PT, R17, R2, RZ ;  /* 0x0000000211067210 */ /* 0x000fc60007f5e0ff */
[----:B------:R1:W-:Y:S04]  /*6b00*/  STL [R1+0x1108], R12 ;  /* 0x0011080c01007387 */ /* 0x0003e80000100800 */
[----:B------:R2:W-:Y:S04]  /*6b10*/  STL [R1+0x1570], R14 ;  /* 0x0015700e01007387 */ /* 0x0005e80000100800 */
[----:B------:R3:W-:Y:S01]  /*6b20*/  STL [R1+0x110c], R6 ;  /* 0x00110c0601007387 */ /* 0x0007e20000100800 */
[-C--:B-1----:R-:W-:Y:S01]  /*6b30*/  LEA.HI.X.SX32 R12, R16, R0.reuse, 0x1, P1 ;  /* 0x00000000100c7211 */ /* 0x082fe200008f0eff */
[----:B--2---:R-:W1:Y:S01]  /*6b40*/  LDC R14, c[0x0][0x3d8] ;  /* 0x0000f600ff0e7b82 */ /* 0x004e620000000800 */
[----:B---3--:R-:W-:-:S05]  /*6b50*/  LEA.HI.X.SX32 R6, R9, R0, 0x1, P0 ;  /* 0x0000000009067211 */ /* 0x008fca00000f0eff */
[----:B------:R0:W-:Y:S02]  /*6b60*/  STL [R1+0x10fc], R6 ;  /* 0x0010fc0601007387 */ /* 0x0001e40000100800 */
[----:B0-----:R-:W-:Y:S02]  /*6b70*/  IMAD R6, R3, 0x2, R13 ;  /* 0x0000000203067824 */ /* 0x001fe400078e020d */
[----:B------:R-:W0:Y:S01]  /*6b80*/  LDC R3, c[0x0][0x3d8] ;  /* 0x0000f600ff037b82 */ /* 0x000e220000000800 */
[----:B------:R2:W-:Y:S01]  /*6b90*/  STL [R1+0x10f8], R12 ;  /* 0x0010f80c01007387 */ /* 0x0005e20000100800 */
[----:B------:R-:W-:-:S03]  /*6ba0*/  LEA.HI.X.SX32 R9, R17, R0, 0x1, P2 ;  /* 0x0000000011097211 */ /* 0x000fc600010f0eff */
[----:B------:R3:W-:Y:S03]  /*6bb0*/  STL [R1+0x1574], R13 ;  /* 0x0015740d01007387 */ /* 0x0007e60000100800 */
[----:B------:R-:W4:Y:S01]  /*6bc0*/  LDC R17, c[0x0][0x3d8] ;  /* 0x0000f600ff117b82 */ /* 0x000f220000000800 */
[----:B--2---:R-:W-:Y:S01]  /*6bd0*/  IADD3 R12, P1, PT, R19, R2, RZ ;  /* 0x00000002130c7210 */ /* 0x004fe20007f3e0ff */
[----:B0-----:R-:W-:-:S06]  /*6be0*/  IMAD R6, R3, 0x2, R6 ;  /* 0x0000000203067824 */ /* 0x001fcc00078e0206 */
[----:B------:R-:W0:Y:S01]  /*6bf0*/  LDC R3, c[0x0][0x3d8] ;  /* 0x0000f600ff037b82 */ /* 0x000e220000000800 */
[-C--:B---3--:R-:W-:Y:S01]  /*6c00*/  IADD3 R13, P0, PT, R8, R2.reuse, RZ ;  /* 0x00000002080d7210 */ /* 0x088fe20007f1e0ff */
[----:B------:R2:W-:Y:S04]  /*6c10*/  STL [R1+0x10e8], R9 ;  /* 0x0010e80901007387 */ /* 0x0005e80000100800 */
[----:B------:R3:W-:Y:S04]  /*6c20*/  STL [R1+0x10ec], R13 ;  /* 0x0010ec0d01007387 */ /* 0x0007e80000100800 */
[----:B------:R5:W-:Y:S01]  /*6c30*/  STL [R1+0x10f0], R12 ;  /* 0x0010f00c01007387 */ /* 0x000be20000100800 */
[----:B--2---:R-:W-:Y:S01]  /*6c40*/  IADD3 R9, P2, PT, R20, R2, RZ ;  /* 0x0000000214097210 */ /* 0x004fe20007f5e0ff */
[----:B---3--:R-:W2:Y:S01]  /*6c50*/  LDC R13, c[0x0][0x3d8] ;  /* 0x0000f600ff0d7b82 */ /* 0x008ea20000000800 */
[----:B-----5:R-:W-:-:S03]  /*6c60*/  LEA.HI.X.SX32 R12, R8, R0, 0x1, P0 ;  /* 0x00000000080c7211 */ /* 0x020fc600000f0eff */
[----:B------:R-:W-:Y:S04]  /*6c70*/  STL [R1+0x10f4], R9 ;  /* 0x0010f40901007387 */ /* 0x000fe80000100800 */
[----:B------:R0:W-:Y:S02]  /*6c80*/  STL [R1+0x10e4], R12 ;  /* 0x0010e40c01007387 */ /* 0x0001e40000100800 */
[----:B0-----:R-:W-:Y:S02]  /*6c90*/  IMAD R12, R3, 0x2, R6 ;  /* 0x00000002030c7824 */ /* 0x001fe400078e0206 */
[----:B------:R-:W0:Y:S01]  /*6ca0*/  LDC R3, c[0x0][0x3d8] ;  /* 0x0000f600ff037b82 */ /* 0x000e220000000800 */
[-C--:B------:R-:W-:Y:S02]  /*6cb0*/  LEA.HI.X.SX32 R9, R19, R0.reuse, 0x1, P1 ;  /* 0x0000000013097211 */ /* 0x080fe400008f0eff */
[----:B------:R-:W-:-:S02]  /*6cc0*/  LEA.HI.X.SX32 R8, R20, R0, 0x1, P2 ;  /* 0x0000000014087211 */ /* 0x000fc400010f0eff */
[----:B------:R-:W-:Y:S01]  /*6cd0*/  IADD3 R6, P0, PT, R10, R2, RZ ;  /* 0x000000020a067210 */ /* 0x000fe20007f1e0ff */
[----:B------:R-:W-:Y:S02]  /*6ce0*/  STL [R1+0x10e0], R9 ;  /* 0x0010e00901007387 */ /* 0x000fe40000100800 */
[----:B------:R-:W3:Y:S02]  /*6cf0*/  LDC R19, c[0x0][0x3d8] ;  /* 0x0000f600ff137b82 */ /* 0x000ee40000000800 */
[----:B------:R-:W-:Y:S04]  /*6d00*/  STL [R1+0x10d0], R8 ;  /* 0x0010d00801007387 */ /* 0x000fe80000100800 */
[----:B------:R0:W-:Y:S02]  /*6d10*/  STL [R1+0x10d4], R6 ;  /* 0x0010d40601007387 */ /* 0x0001e40000100800 */
[----:B0-----:R-:W-:-:S02]  /*6d20*/  IMAD R6, R3, 0x2, R12 ;  /* 0x0000000203067824 */ /* 0x001fc400078e020c */
[----:B------:R-:W0:Y:S01]  /*6d30*/  LDC R3, c[0x0][0x3d8] ;  /* 0x0000f600ff037b82 */ /* 0x000e220000000800 */
[-C--:B------:R-:W-:Y:S02]  /*6d40*/  IADD3 R9, P1, PT, R21, R2.reuse, RZ ;  /* 0x0000000215097210 */ /* 0x080fe40007f3e0ff */
[----:B------:R-:W-:Y:S02]  /*6d50*/  IADD3 R8, P2, PT, R22, R2, RZ ;  /* 0x0000000216087210 */ /* 0x000fe40007f5e0ff */
[----:B------:R-:W-:Y:S01]  /*6d60*/  LEA.HI.X.SX32 R10, R10, R0, 0x1, P0 ;  /* 0x000000000a0a7211 */ /* 0x000fe200000f0eff */
[----:B------:R5:W-:Y:S04]  /*6d70*/  STL [R1+0x10d8], R9 ;  /* 0x0010d80901007387 */ /* 0x000be80000100800 */
[----:B------:R-:W-:Y:S01]  /*6d80*/  STL [R1+0x1578], R12 ;  /* 0x0015780c01007387 */ /* 0x000fe20000100800 */
[----:B0-----:R-:W-:-:S02]  /*6d90*/  IMAD R16, R3, 0x2, R6 ;  /* 0x0000000203107824 */ /* 0x001fc400078e0206 */
[----:B------:R-:W0:Y:S01]  /*6da0*/  LDC R3, c[0x0][0x3d8] ;  /* 0x0000f600ff037b82 */ /* 0x000e220000000800 */
[----:B------:R1:W-:Y:S01]  /*6db0*/  STL [R1+0x10dc], R8 ;  /* 0x0010dc0801007387 */ /* 0x0003e20000100800 */
[----:B-----5:R-:W-:-:S03]  /*6dc0*/  LEA.HI.X.SX32 R9, R21, R0, 0x1, P1 ;  /* 0x0000000015097211 */ /* 0x020fc600008f0eff */
[----:B------:R-:W-:Y:S01]  /*6dd0*/  STL [R1+0x10cc], R10 ;  /* 0x0010cc0a01007387 */ /* 0x000fe20000100800 */
[----:B-1----:R-:W-:-:S03]  /*6de0*/  LEA.HI.X.SX32 R8, R22, R0, 0x1, P2 ;  /* 0x0000000016087211 */ /* 0x002fc600010f0eff */
[----:B------:R-:W-:Y:S04]  /*6df0*/  STL [R1+0x10c8], R9 ;  /* 0x0010c80901007387 */ /* 0x000fe80000100800 */
[----:B------:R1:W-:Y:S02]  /*6e00*/  STL [R1+0x10b8], R8 ;  /* 0x0010b80801007387 */ /* 0x0003e40000100800 */
[----:B-1----:R-:W-:-:S05]  /*6e10*/  IADD3 R8, P0, PT, R18, R2, RZ ;  /* 0x0000000212087210 */ /* 0x002fca0007f1e0ff */
[----:B------:R0:W-:Y:S02]  /*6e20*/  STL [R1+0x10bc], R8 ;  /* 0x0010bc0801007387 */ /* 0x0001e40000100800 */
[----:B0-----:R-:W-:Y:S02]  /*6e30*/  IMAD R8, R3, 0x2, R16 ;  /* 0x0000000203087824 */ /* 0x001fe400078e0210 */
[----:B------:R-:W0:Y:S01]  /*6e40*/  LDC R3, c[0x0][0x3d8] ;  /* 0x0000f600ff037b82 */ /* 0x000e220000000800 */
[-C--:B------:R-:W-:Y:S02]  /*6e50*/  IADD3 R9, P1, PT, R23, R2.reuse, RZ ;  /* 0x0000000217097210 */ /* 0x080fe40007f3e0ff */
[----:B------:R-:W-:-:S03]  /*6e60*/  IADD3 R6, P2, PT, R24, R2, RZ ;  /* 0x0000000218067210 */ /* 0x000fc60007f5e0ff */
[----:B------:R1:W-:Y:S01]  /*6e70*/  STL [R1+0x10c0], R9 ;  /* 0x0010c00901007387 */ /* 0x0003e20000100800 */
[----:B------:R-:W-:-:S03]  /*6e80*/  LEA.HI.X.SX32 R10, R23, R0, 0x1, P1 ;  /* 0x00000000170a7211 */ /* 0x000fc600008f0eff */
[----:B------:R-:W-:Y:S04]  /*6e90*/  STL [R1+0x157c], R16 ;  /* 0x00157c1001007387 */ /* 0x000fe80000100800 */
[----:B------:R5:W-:Y:S01]  /*6ea0*/  STL [R1+0x10c4], R6 ;  /* 0x0010c40601007387 */ /* 0x000be20000100800 */
[-C--:B-1----:R-:W-:Y:S02]  /*6eb0*/  LEA.HI.X.SX32 R9, R24, R0.reuse, 0x1, P2 ;  /* 0x0000000018097211 */ /* 0x082fe400010f0eff */
[----:B-----5:R-:W-:-:S05]  /*6ec0*/  LEA.HI.X.SX32 R6, R18, R0, 0x1, P0 ;  /* 0x0000000012067211 */ /* 0x020fca00000f0eff */
[----:B------:R0:W-:Y:S04]  /*6ed0*/  STL [R1+0x10b4], R6 ;  /* 0x0010b40601007387 */ /* 0x0001e80000100800 */
[----:B------:R-:W-:Y:S04]  /*6ee0*/  STL [R1+0x10b0], R10 ;  /* 0x0010b00a01007387 */ /* 0x000fe80000100800 */
[----:B------:R1:W-:Y:S01]  /*6ef0*/  STL [R1+0x1580], R8 ;  /* 0x0015800801007387 */ /* 0x0003e20000100800 */
[----:B0-----:R-:W-:-:S03]  /*6f00*/  IMAD R6, R3, 0x2, R8 ;  /* 0x0000000203067824 */ /* 0x001fc600078e0208 */
[----:B------:R0:W-:Y:S01]  /*6f10*/  STL [R1+0x10a0], R9 ;  /* 0x0010a00901007387 */ /* 0x0001e20000100800 */
[----:B------:R-:W5:Y:S01]  /*6f20*/  LDC R3, c[0x0][0x3d8] ;  /* 0x0000f600ff037b82 */ /* 0x000f620000000800 */
[----:B-1----:R-:W-:-:S05]  /*6f30*/  IADD3 R8, P0, PT, R7, R2, RZ ;  /* 0x0000000207087210 */ /* 0x002fca0007f1e0ff */
[----:B------:R1:W-:Y:S04]  /*6f40*/  STL [R1+0x10a4], R8 ;  /* 0x0010a40801007387 */ /* 0x0003e80000100800 */
[----:B------:R-:W4:Y:S01]  /*6f50*/  LDL.LU R21, [R1] ;  /* 0x0000000001157983 */ /* 0x000f220000300800 */
[----:B-----5:R-:W-:Y:S02]  /*6f60*/  IMAD R15, R3, 0x2, R6 ;  /* 0x00000002030f7824 */ /* 0x020fe400078e0206 */
[----:B------:R-:W5:Y:S01]  /*6f70*/  LDC R3, c[0x0][0x3d8] ;  /* 0x0000f600ff037b82 */ /* 0x000f620000000800 */
[-C--:B0-----:R-:W-:Y:S02]  /*6f80*/  IADD3 R9, P1, PT, R25, R2.reuse, RZ ;  /* 0x0000000219097210 */ /* 0x081fe40007f3e0ff */
[----:B-1----:R-:W-:-:S02]  /*6f90*/  IADD3 R8, P2, PT, R26, R2, RZ ;  /* 0x000000021a087210 */ /* 0x002fc40007f5e0ff */
[-C--:B------:R-:W-:Y:S01]  /*6fa0*/  LEA.HI.X.SX32 R6, R7, R0.reuse, 0x1, P0 ;  /* 0x0000000007067211 */ /* 0x080fe200000f0eff */
[----:B------:R-:W-:Y:S04]  /*6fb0*/  STL [R1+0x10a8], R9 ;  /* 0x0010a80901007387 */ /* 0x000fe80000100800 */
[----:B------:R-:W-:Y:S04]  /*6fc0*/  STL [R1+0x10ac], R8 ;  /* 0x0010ac0801007387 */ /* 0x000fe80000100800 */
[----:B------:R5:W-:Y:S01]  /*6fd0*/  STL [R1+0x109c], R6 ;  /* 0x00109c0601007387 */ /* 0x000be20000100800 */
[----:B------:R-:W-:Y:S01]  /*6fe0*/  LEA.HI.X.SX32 R7, R26, R0, 0x1, P2 ;  /* 0x000000001a077211 */ /* 0x000fe200010f0eff */
[----:B-----5:R-:W-:-:S02]  /*6ff0*/  IMAD R6, R3, 0x2, R15 ;  /* 0x0000000203067824 */ /* 0x020fc400078e020f */
[----:B------:R-:W0:Y:S01]  /*7000*/  LDC R3, c[0x0][0x3d8] ;  /* 0x0000f600ff037b82 */ /* 0x000e220000000800 */
[----:B------:R-:W-:Y:S02]  /*7010*/  LEA.HI.X.SX32 R8, R25, R0, 0x1, P1 ;  /* 0x0000000019087211 */ /* 0x000fe400008f0eff */
[----:B------:R-:W-:-:S03]  /*7020*/  IADD3 R9, P0, PT, R5, R2, RZ ;  /* 0x0000000205097210 */ /* 0x000fc60007f1e0ff */
[----:B------:R1:W-:Y:S04]  /*7030*/  STL [R1+0x1098], R8 ;  /* 0x0010980801007387 */ /* 0x0003e80000100800 */
[----:B------:R5:W-:Y:S01]  /*7040*/  STL [R1+0x1088], R7 ;  /* 0x0010880701007387 */ /* 0x000be20000100800 */
[----:B-1----:R-:W-:-:S03]  /*7050*/  IADD3 R8, P1, PT, R27, R2, RZ ;  /* 0x000000021b087210 */ /* 0x002fc60007f3e0ff */
[----:B------:R1:W-:Y:S01]  /*7060*/  STL [R1+0x108c], R9 ;  /* 0x00108c0901007387 */ /* 0x0003e20000100800 */
[----:B-----5:R-:W-:-:S03]  /*7070*/  IADD3 R7, P2, PT, R11, R2, RZ ;  /* 0x000000020b077210 */ /* 0x020fc60007f5e0ff */
[----:B------:R5:W-:Y:S04]  /*7080*/  STL [R1+0x1090], R8 ;  /* 0x0010900801007387 */ /* 0x000be80000100800 */
[----:B-1----:R-:W4:Y:S04]  /*7090*/  LDL.LU R9, [R1+0x14] ;  /* 0x0000140001097983 */ /* 0x002f280000300800 */
[----:B------:R1:W-:Y:S04]  /*70a0*/  STL [R1+0x1094], R7 ;  /* 0x0010940701007387 */ /* 0x0003e80000100800 */
[----:B------:R-:W4:Y:S01]  /*70b0*/  LDL.LU R23, [R1+0x10] ;  /* 0x0000100001177983 */ /* 0x000f220000300800 */
[----:B-----5:R-:W-:-:S03]  /*70c0*/  LEA.HI.X.SX32 R8, R5, R0, 0x1, P0 ;  /* 0x0000000005087211 */ /* 0x020fc600000f0eff */
[----:B------:R-:W5:Y:S01]  /*70d0*/  LDL.LU R16, [R1+0xc] ;  /* 0x00000c0001107983 */ /* 0x000f620000300800 */
[----:B0-----:R-:W-:Y:S01]  /*70e0*/  IMAD R3, R3, 0x2, R6 ;  /* 0x0000000203037824 */ /* 0x001fe200078e0206 */
[-C--:B-1----:R-:W-:Y:S02]  /*70f0*/  LEA.HI.X.SX32 R7, R27, R0.reuse, 0x1, P1 ;  /* 0x000000001b077211 */ /* 0x082fe400008f0eff */
[----:B------:R-:W-:Y:S01]  /*7100*/  LEA.HI.X.SX32 R5, R11, R0, 0x1, P2 ;  /* 0x000000000b057211 */ /* 0x000fe200010f0eff */
[----:B------:R-:W-:Y:S04]  /*7110*/  STL [R1+0x1084], R8 ;  /* 0x0010840801007387 */ /* 0x000fe80000100800 */
[----:B------:R0:W-:Y:S01]  /*7120*/  STL [R1+0x1080], R7 ;  /* 0x0010800701007387 */ /* 0x0001e20000100800 */
[----:B------:R-:W-:-:S03]  /*7130*/  IMAD R26, R14, 0x2, R3 ;  /* 0x000000020e1a7824 */ /* 0x000fc600078e0203 */
[----:B------:R1:W-:Y:S04]  /*7140*/  STL [R1+0x156c], R3 ;  /* 0x00156c0301007387 */ /* 0x0003e80000100800 */
[----:B------:R2:W-:Y:S01]  /*7150*/  STL [R1+0x1070], R5 ;  /* 0x0010700501007387 */ /* 0x0005e20000100800 */
[CC--:B0-----:R-:W-:Y:S02]  /*7160*/  IADD3 R7, P0, PT, R29.reuse, R2.reuse, RZ ;  /* 0x000000021d077210 */ /* 0x0c1fe40007f1e0ff */
[-C--:B-1----:R-:W-:Y:S02]  /*7170*/  IADD3 R3, P2, PT, R4, R2.reuse, RZ ;  /* 0x0000000204037210 */ /* 0x082fe40007f5e0ff */
[C---:B--2---:R-:W-:Y:S01]  /*7180*/  IADD3 R5, P1, PT, R28.reuse, R2, RZ ;  /* 0x000000021c057210 */ /* 0x044fe20007f3e0ff */
[----:B------:R-:W-:Y:S04]  /*7190*/  STL [R1+0x1074], R7 ;  /* 0x0010740701007387 */ /* 0x000fe80000100800 */
[----:B------:R0:W-:Y:S04]  /*71a0*/  STL [R1+0x1078], R5 ;  /* 0x0010780501007387 */ /* 0x0001e80000100800 */
[----:B------:R-:W2:Y:S04]  /*71b0*/  LDL.LU R14, [R1+0x20] ;  /* 0x00002000010e7983 */ /* 0x000ea80000300800 */
[----:B------:R1:W-:Y:S04]  /*71c0*/  STL [R1+0x107c], R3 ;  /* 0x00107c0301007387 */ /* 0x0003e80000100800 */
[----:B------:R-:W2:Y:S04]  /*71d0*/  LDL.LU R10, [R1+0x1c] ;  /* 0x00001c00010a7983 */ /* 0x000ea80000300800 */
[----:B------:R-:W2:Y:S01]  /*71e0*/  LDL.LU R12, [R1+0x18] ;  /* 0x00001800010c7983 */ /* 0x000ea20000300800 */
[-C--:B0-----:R-:W-:Y:S01]  /*71f0*/  LEA.HI.X.SX32 R5, R29, R0.reuse, 0x1, P0 ;  /* 0x000000001d057211 */ /* 0x081fe200000f0eff */
[C-C-:B---3--:R-:W-:Y:S01]  /*7200*/  IMAD R22, R19.reuse, 0x2, R4.reuse ;  /* 0x0000000213167824 */ /* 0x148fe200078e0204 */
[----:B-1----:R-:W-:Y:S01]  /*7210*/  LEA.HI.X.SX32 R3, R28, R0, 0x1, P1 ;  /* 0x000000001c037211 */ /* 0x002fe200008f0eff */
[----:B------:R-:W-:-:S02]  /*7220*/  IMAD R24, R19, 0x2, R4 ;  /* 0x0000000213187824 */ /* 0x000fc400078e0204 */
[----:B------:R0:W-:Y:S01]  /*7230*/  STL [R1+0x106c], R5 ;  /* 0x00106c0501007387 */ /* 0x0001e20000100800 */
[----:B------:R-:W-:-:S03]  /*7240*/  IMAD R22, R13, 0x2, R22 ;  /* 0x000000020d167824 */ /* 0x000fc600078e0216 */
[----:B------:R1:W-:Y:S01]  /*7250*/  STL [R1+0x1068], R3 ;  /* 0x0010680301007387 */ /* 0x0003e20000100800 */
[----:B0-----:R-:W-:Y:S02]  /*7260*/  IADD3 R5, P0, PT, R24, R2, RZ ;  /* 0x0000000218057210 */ /* 0x001fe40007f1e0ff */
[----:B-1----:R-:W-:Y:S02]  /*7270*/  LEA.HI.X.SX32 R3, R4, R0, 0x1, P2 ;  /* 0x0000000004037211 */ /* 0x002fe400010f0eff */
[----:B------:R-:W-:-:S03]  /*7280*/  IADD3 R4, P1, PT, R22, R2, RZ ;  /* 0x0000000216047210 */ /* 0x000fc60007f3e0ff */
[----:B------:R4:W-:Y:S04]  /*7290*/  STL [R1+0x1058], R3 ;  /* 0x0010580301007387 */ /* 0x0009e80000100800 */
[----:B------:R-:W-:Y:S04]  /*72a0*/  STL [R1+0x105c], R5 ;  /* 0x00105c0501007387 */ /* 0x000fe80000100800 */
[----:B------:R-:W-:Y:S04]  /*72b0*/  STL [R1+0x1060], R4 ;  /* 0x0010600401007387 */ /* 0x000fe80000100800 */
[----:B------:R-:W3:Y:S01]  /*72c0*/  LDL.LU R18, [R1+0x30] ;  /* 0x0000300001127983 */ /* 0x000ee20000300800 */
[----:B----4-:R-:W-:-:S05]  /*72d0*/  IADD3 R3, P2, PT, R21, R2, RZ ;  /* 0x0000000215037210 */ /* 0x010fca0007f5e0ff */
[----:B------:R0:W-:Y:S04]  /*72e0*/  STL [R1+0x1064], R3 ;  /* 0x0010640301007387 */ /* 0x0001e80000100800 */
[----:B------:R-:W4:Y:S04]  /*72f0*/  LDL.LU R19, [R1+0x2c] ;  /* 0x00002c0001137983 */ /* 0x000f280000300800 */
[----:B------:R-:W3:Y:S01]  /*7300*/  LDL.LU R13, [R1+0x28] ;  /* 0x00002800010d7983 */ /* 0x000ee20000300800 */
[----:B------:R-:W-:Y:S02]  /*7310*/  IMAD R27, R17, 0x2, R26 ;  /* 0x00000002111b7824 */ /* 0x000fe400078e021a */
[----:B------:R-:W1:Y:S02]  /*7320*/  LDC R17, c[0x0][0x3d8] ;  /* 0x0000f600ff117b82 */ /* 0x000e640000000800 */
[----:B-1----:R-:W-:-:S06]  /*7330*/  IMAD R28, R17, 0x2, R27 ;  /* 0x00000002111c7824 */ /* 0x002fcc00078e021b */
[----:B------:R-:W1:Y:S02]  /*7340*/  LDC R17, c[0x0][0x3d8] ;  /* 0x0000f600ff117b82 */ /* 0x000e640000000800 */
[----:B-1----:R-:W-:-:S06]  /*7350*/  IMAD R20, R17, 0x2, R28 ;  /* 0x0000000211147824 */ /* 0x002fcc00078e021c */
[----:B------:R-:W1:Y:S01]  /*7360*/  LDC R17, c[0x0][0x3d8] ;  /* 0x0000f600ff117b82 */ /* 0x000e620000000800 */
[-C--:B0-----:R-:W-:Y:S02]  /*7370*/  LEA.HI.X.SX32 R3, R21, R0.reuse, 0x1, P2 ;  /* 0x0000000015037211 */ /* 0x081fe400010f0eff */
[-C--:B------:R-:W-:Y:S02]  /*7380*/  LEA.HI.X.SX32 R5, R24, R0.reuse, 0x1, P0 ;  /* 0x0000000018057211 */ /* 0x080fe400000f0eff */
[----:B------:R-:W-:Y:S01]  /*7390*/  LEA.HI.X.SX32 R4, R22, R0, 0x1, P1 ;  /* 0x0000000016047211 */ /* 0x000fe200008f0eff */
[----:B------:R-:W-:Y:S02]  /*73a0*/  STL [R1+0x1568], R28 ;  /* 0x0015681c01007387 */ /* 0x000fe40000100800 */
[----:B------:R-:W0:Y:S02]  /*73b0*/  LDC R22, c[0x0][0x3d8] ;  /* 0x0000f600ff167b82 */ /* 0x000e240000000800 */
[----:B------:R1:W-:Y:S02]  /*73c0*/  STL [R1+0x1054], R5 ;  /* 0x0010540501007387 */ /* 0x0003e40000100800 */
[----:B-1----:R-:W-:-:S04]  /*73d0*/  IMAD R21, R17, 0x2, R20 ;  /* 0x0000000211157824 */ /* 0x002fc800078e0214 */
[----:B------:R-:W1:Y:S01]  /*73e0*/  LDC R17, c[0x0][0x3d8] ;  /* 0x0000f600ff117b82 */ /* 0x000e620000000800 */
[----:B------:R5:W-:Y:S01]  /*73f0*/  STL [R1+0x1050], R4 ;  /* 0x0010500401007387 */ /* 0x000be20000100800 */
[----:B------:R-:W-:-:S03]  /*7400*/  IADD3 R5, P0, PT, R9, R2, RZ ;  /* 0x0000000209057210 */ /* 0x000fc60007f1e0ff */
[----:B------:R0:W-:Y:S04]  /*7410*/  STL [R1+0x1040], R3 ;  /* 0x0010400301007387 */ /* 0x0001e80000100800 */
[----:B------:R-:W-:Y:S01]  /*7420*/  STL [R1+0x1044], R5 ;  /* 0x0010440501007387 */ /* 0x000fe20000100800 */
[-C--:B-----5:R-:W-:Y:S02]  /*7430*/  IADD3 R4, P2, PT, R16, R2.reuse, RZ ;  /* 0x0000000210047210 */ /* 0x0a0fe40007f5e0ff */
[----:B0-----:R-:W-:-:S05]  /*7440*/  IADD3 R3, P1, PT, R23, R2, RZ ;  /* 0x0000000217037210 */ /* 0x001fca0007f3e0ff */
[----:B------:R0:W-:Y:S04]  /*7450*/  STL [R1+0x1048], R3 ;  /* 0x0010480301007387 */ /* 0x0001e80000100800 */
[----:B------:R5:W-:Y:S01]  /*7460*/  STL [R1+0x104c], R4 ;  /* 0x00104c0401007387 */ /* 0x000be20000100800 */
[----:B-1----:R-:W-:Y:S01]  /*7470*/  IMAD R29, R17, 0x2, R21 ;  /* 0x00000002111d7824 */ /* 0x002fe200078e0215 */
[-C--:B0-----:R-:W-:Y:S02]  /*7480*/  LEA.HI.X.SX32 R3, R9, R0.reuse, 0x1, P0 ;  /* 0x0000000009037211 */ /* 0x081fe400000f0eff */
[----:B------:R-:W4:Y:S04]  /*7490*/  LDL.LU R9, [R1+0x40] ;  /* 0x0000400001097983 */ /* 0x000f280000300800 */
[----:B------:R-:W4:Y:S01]  /*74a0*/  LDL.LU R24, [R1+0x3c] ;  /* 0x00003c0001187983 */ /* 0x000f220000300800 */
[----:B-----5:R-:W-:-:S03]  /*74b0*/  LEA.HI.X.SX32 R4, R23, R0, 0x1, P1 ;  /* 0x0000000017047211 */ /* 0x020fc600008f0eff */
[----:B------:R0:W-:Y:S04]  /*74c0*/  STL [R1+0x103c], R3 ;  /* 0x00103c0301007387 */ /* 0x0001e80000100800 */
[----:B------:R-:W5:Y:S01]  /*74d0*/  LDL.LU R17, [R1+0x38] ;  /* 0x0000380001117983 */ /* 0x000f620000300800 */
[----:B--2---:R-:W-:Y:S02]  /*74e0*/  IADD3 R5, P0, PT, R14, R2, RZ ;  /* 0x000000020e057210 */ /* 0x004fe40007f1e0ff */
[----:B0-----:R-:W-:Y:S01]  /*74f0*/  LEA.HI.X.SX32 R3, R16, R0, 0x1, P2 ;  /* 0x0000000010037211 */ /* 0x001fe200010f0eff */
[----:B------:R-:W-:Y:S01]  /*7500*/  STL [R1+0x1038], R4 ;  /* 0x0010380401007387 */ /* 0x000fe20000100800 */
[----:B------:R-:W0:Y:S03]  /*7510*/  LDC R16, c[0x0][0x3d8] ;  /* 0x0000f600ff107b82 */ /* 0x000e260000000800 */
[----:B------:R1:W-:Y:S04]  /*7520*/  STL [R1+0x1028], R3 ;  /* 0x0010280301007387 */ /* 0x0003e80000100800 */
[----:B------:R-:W-:Y:S01]  /*7530*/  STL [R1+0x102c], R5 ;  /* 0x00102c0501007387 */ /* 0x000fe20000100800 */
[----:B-1----:R-:W-:-:S05]  /*7540*/  IADD3 R3, P1, PT, R10, R2, RZ ;  /* 0x000000020a037210 */ /* 0x002fca0007f3e0ff */
[----:B------:R1:W-:Y:S02]  /*7550*/  STL [R1+0x1030], R3 ;  /* 0x0010300301007387 */ /* 0x0003e40000100800 */
[----:B-1----:R-:W-:Y:S02]  /*7560*/  LEA.HI.X.SX32 R3, R14, R0, 0x1, P0 ;  /* 0x000000000e037211 */ /* 0x002fe400000f0eff */
[----:B------:R-:W1:Y:S01]  /*7570*/  LDC R14, c[0x0][0x3d8] ;  /* 0x0000f600ff0e7b82 */ /* 0x000e620000000800 */
[----:B------:R-:W-:Y:S01]  /*7580*/  IADD3 R4, P2, PT, R12, R2, RZ ;  /* 0x000000020c047210 */ /* 0x000fe20007f5e0ff */
[----:B------:R-:W-:-:S04]  /*7590*/  IMAD R22, R22, 0x2, R29 ;  /* 0x0000000216167824 */ /* 0x000fc800078e021d */
[----:B------:R-:W-:Y:S01]  /*75a0*/  STL [R1+0x1034], R4 ;  /* 0x0010340401007387 */ /* 0x000fe20000100800 */
[----:B0-----:R-:W-:-:S03]  /*75b0*/  IMAD R23, R16, 0x2, R22 ;  /* 0x0000000210177824 */ /* 0x001fc600078e0216 */
[----:B------:R-:W2:Y:S04]  /*75c0*/  LDL.LU R8, [R1+0x4c] ;  /* 0x00004c0001087983 */ /* 0x000ea80000300800 */
[----:B------:R-:W2:Y:S04]  /*75d0*/  LDL.LU R16, [R1+0x48] ;  /* 0x0000480001107983 */ /* 0x000ea80000300800 */
[----:B------:R0:W-:Y:S02]  /*75e0*/  STL [R1+0x1024], R3 ;  /* 0x0010240301007387 */ /* 0x0001e40000100800 */
[----:B0-----:R-:W-:-:S02]  /*75f0*/  LEA.HI.X.SX32 R3, R10, R0, 0x1, P1 ;  /* 0x000000000a037211 */ /* 0x001fc400008f0eff */
[----:B------:R-:W2:Y:S04]  /*7600*/  LDL.LU R10, [R1+0x44] ;  /* 0x00004400010a7983 */ /* 0x000ea80000300800 */
[----:B------:R1:W-:Y:S01]  /*7610*/  STL [R1+0x1020], R3 ;  /* 0x0010200301007387 */ /* 0x0003e20000100800 */
[----:B------:R-:W-:Y:S01]  /*7620*/  LEA.HI.X.SX32 R4, R12, R0, 0x1, P2 ;  /* 0x000000000c047211 */ /* 0x000fe200010f0eff */
[----:B-1----:R-:W-:Y:S02]  /*7630*/  IMAD R3, R14, 0x2, R23 ;  /* 0x000000020e037824 */ /* 0x002fe400078e0217 */
[----:B------:R-:W0:Y:S01]  /*7640*/  LDC R14, c[0x0][0x3d8] ;  /* 0x0000f600ff0e7b82 */ /* 0x000e220000000800 */
[C---:B---3--:R-:W-:Y:S01]  /*7650*/  IADD3 R7, P0, PT, R18.reuse, R2, RZ ;  /* 0x0000000212077210 */ /* 0x048fe20007f1e0ff */
[----:B------:R1:W-:Y:S04]  /*7660*/  STL [R1+0x1010], R4 ;  /* 0x0010100401007387 */ /* 0x0003e80000100800 */
[----:B------:R-:W-:Y:S01]  /*7670*/  STL [R1+0x1014], R7 ;  /* 0x0010140701007387 */ /* 0x000fe20000100800 */
[----:B------:R-:W-:-:S02]  /*7680*/  LEA.HI.X.SX32 R11, R18, R0, 0x1, P0 ;  /* 0x00000000120b7211 */ /* 0x000fc400000f0eff */
[----:B------:R-:W3:Y:S01]  /*7690*/  LDC R18, c[0x0][0x3d8] ;  /* 0x0000f600ff127b82 */ /* 0x000ee20000000800 */
[----:B0-----:R-:W-:-:S07]  /*76a0*/  IMAD R25, R14, 0x2, R3 ;  /* 0x000000020e197824 */ /* 0x001fce00078e0203 */
[----:B------:R-:W0:Y:S01]  /*76b0*/  LDC R14, c[0x0][0x3d8] ;  /* 0x0000f600ff0e7b82 */ /* 0x000e220000000800 */
[-C--:B----4-:R-:W-:Y:S02]  /*76c0*/  IADD3 R5, P1, PT, R19, R2.reuse, RZ ;  /* 0x0000000213057210 */ /* 0x090fe40007f3e0ff */
[----:B-1----:R-:W-:-:S03]  /*76d0*/  IADD3 R4, P2, PT, R13, R2, RZ ;  /* 0x000000020d047210 */ /* 0x002fc60007f5e0ff */
[----:B------:R-:W-:Y:S04]  /*76e0*/  STL [R1+0x1018], R5 ;  /* 0x0010180501007387 */ /* 0x000fe80000100800 */
[----:B------:R-:W4:Y:S04]  /*76f0*/  LDL.LU R12, [R1+0x64] ;  /* 0x00006400010c7983 */ /* 0x000f280000300800 */
[----:B------:R1:W-:Y:S04]  /*7700*/  STL [R1+0x101c], R4 ;  /* 0x00101c0401007387 */ /* 0x0003e80000100800 */
[----:B-1----:R-:W4:Y:S04]  /*7710*/  LDL.LU R4, [R1+0x60] ;  /* 0x0000600001047983 */ /* 0x002f280000300800 */
[----:B------:R-:W4:Y:S01]  /*7720*/  LDL.LU R5, [R1+0x5c] ;  /* 0x00005c0001057983 */ /* 0x000f220000300800 */
[----:B------:R-:W-:-:S02]  /*7730*/  LEA.HI.X.SX32 R7, R19, R0, 0x1, P1 ;  /* 0x0000000013077211 */ /* 0x000fc400008f0eff */
[----:B------:R-:W-:Y:S01]  /*7740*/  LEA.HI.X.SX32 R3, R13, R0, 0x1, P2 ;  /* 0x000000000d037211 */ /* 0x000fe200010f0eff */
[----:B------:R1:W-:Y:S04]  /*7750*/  STL [R1+0x100c], R11 ;  /* 0x00100c0b01007387 */ /* 0x0003e80000100800 */
[----:B------:R-:W-:Y:S04]  /*7760*/  STL [R1+0x1008], R7 ;  /* 0x0010080701007387 */ /* 0x000fe80000100800 */
[----:B------:R-:W4:Y:S01]  /*7770*/  LDL.LU R13, [R1+0x74] ;  /* 0x00007400010d7983 */ /* 0x000f220000300800 */
[----:B0-----:R-:W-:-:S03]  /*7780*/  IMAD R19, R14, 0x2, R25 ;  /* 0x000000020e137824 */ /* 0x001fc600078e0219 */
[----:B------:R0:W-:Y:S04]  /*7790*/  STL [R1+0xff8], R3 ;  /* 0x000ff80301007387 */ /* 0x0001e80000100800 */
[----:B------:R-:W4:Y:S04]  /*77a0*/  LDL.LU R14, [R1+0x70] ;  /* 0x00007000010e7983 */ /* 0x000f280000300800 */
[----:B-1----:R-:W4:Y:S01]  /*77b0*/  LDL.LU R11, [R1+0x6c] ;  /* 0x00006c00010b7983 */ /* 0x002f220000300800 */
[-C--:B0-----:R-:W-:Y:S02]  /*77c0*/  IADD3 R3, P0, PT, R9, R2.reuse, RZ ;  /* 0x0000000209037210 */ /* 0x081fe40007f1e0ff */
[----:B------:R-:W-:-:S03]  /*77d0*/  IADD3 R28, P1, PT, R24, R2, RZ ;  /* 0x00000002181c7210 */ /* 0x000fc60007f3e0ff */
[----:B------:R-:W-:Y:S01]  /*77e0*/  STL [R1+0xffc], R3 ;  /* 0x000ffc0301007387 */ /* 0x000fe20000100800 */
[----:B------:R-:W-:Y:S02]  /*77f0*/  LEA.HI.X.SX32 R9, R9, R0, 0x1, P0 ;  /* 0x0000000009097211 */ /* 0x000fe400000f0eff */
[C---:B-----5:R-:W-:Y:S01]  /*7800*/  IADD3 R7, P2, PT, R17.reuse, R2, RZ ;  /* 0x0000000211077210 */ /* 0x060fe20007f5e0ff */
[----:B------:R0:W-:Y:S04]  /*7810*/  STL [R1+0x1000], R28 ;  /* 0x0010001c01007387 */ /* 0x0001e80000100800 */
[----:B------:R1:W-:Y:S04]  /*7820*/  STL [R1+0x1004], R7 ;  /* 0x0010040701007387 */ /* 0x0003e80000100800 */
[----:B0-----:R-:W5:Y:S04]  /*7830*/  LDL.LU R28, [R1+0x80] ;  /* 0x00008000011c7983 */ /* 0x001f680000300800 */
[----:B-1----:R-:W5:Y:S04]  /*7840*/  LDL.LU R7, [R1+0x7c] ;  /* 0x00007c0001077983 */ /* 0x002f680000300800 */
[----:B------:R0:W-:Y:S02]  /*7850*/  STL [R1+0xff4], R9 ;  /* 0x000ff40901007387 */ /* 0x0001e40000100800 */
[----:B0-----:R-:W0:Y:S01]  /*7860*/  LDC R9, c[0x0][0x3d8] ;  /* 0x0000f600ff097b82 */ /* 0x001e220000000800 */
[----:B---3--:R-:W-:Y:S01]  /*7870*/  IMAD R3, R18, 0x2, R19 ;  /* 0x0000000212037824 */ /* 0x008fe200078e0213 */
[-C--:B------:R-:W-:Y:S01]  /*7880*/  LEA.HI.X.SX32 R24, R24, R0.reuse, 0x1, P1 ;  /* 0x0000000018187211 */ /* 0x080fe200008f0eff */
[----:B------:R-:W3:Y:S01]  /*7890*/  LDL.LU R18, [R1+0x68] ;  /* 0x0000680001127983 */ /* 0x000ee20000300800 */
[----:B------:R-:W-:-:S03]  /*78a0*/  LEA.HI.X.SX32 R17, R17, R0, 0x1, P2 ;  /* 0x0000000011117211 */ /* 0x000fc600010f0eff */
[----:B------:R-:W-:Y:S04]  /*78b0*/  STL [R1+0xff0], R24 ;  /* 0x000ff01801007387 */ /* 0x000fe80000100800 */
[----:B------:R1:W-:Y:S02]  /*78c0*/  STL [R1+0xfe0], R17 ;  /* 0x000fe01101007387 */ /* 0x0003e40000100800 */
[----:B-1----:R-:W1:Y:S01]  /*78d0*/  LDC R17, c[0x0][0x3d8] ;  /* 0x0000f600ff117b82 */ /* 0x002e620000000800 */
[----:B0-----:R-:W-:Y:S01]  /*78e0*/  IMAD R9, R9, 0x2, R3 ;  /* 0x0000000209097824 */ /* 0x001fe200078e0203 */
[-C--:B--2---:R-:W-:Y:S02]  /*78f0*/  IADD3 R3, P0, PT, R8, R2.reuse, RZ ;  /* 0x0000000208037210 */ /* 0x084fe40007f1e0ff */
[----:B------:R-:W-:-:S03]  /*7900*/  IADD3 R24, P1, PT, R16, R2, RZ ;  /* 0x0000000210187210 */ /* 0x000fc60007f3e0ff */
[----:B------:R0:W-:Y:S01]  /*7910*/  STL [R1+0xfe4], R3 ;  /* 0x000fe40301007387 */ /* 0x0001e20000100800 */
[-C--:B------:R-:W-:Y:S02]  /*7920*/  LEA.HI.X.SX32 R8, R8, R0.reuse, 0x1, P0 ;  /* 0x0000000008087211 */ /* 0x080fe400000f0eff */
[----:B------:R-:W-:Y:S01]  /*7930*/  LEA.HI.X.SX32 R16, R16, R0, 0x1, P1 ;  /* 0x0000000010107211 */ /* 0x000fe200008f0eff */
[----:B0-----:R-:W2:Y:S04]  /*7940*/  LDL.LU R3, [R1+0x78] ;  /* 0x0000780001037983 */ /* 0x001ea80000300800 */
[----:B------:R0:W-:Y:S02]  /*7950*/  STL [R1+0xfe8], R24 ;  /* 0x000fe81801007387 */ /* 0x0001e40000100800 */
[----:B0-----:R-:W-:-:S05]  /*7960*/  IADD3 R24, P2, PT, R10, R2, RZ ;  /* 0x000000020a187210 */ /* 0x001fca0007f5e0ff */
[----:B------:R-:W-:Y:S04]  /*7970*/  STL [R1+0xfec], R24 ;  /* 0x000fec1801007387 */ /* 0x000fe80000100800 */
[----:B------:R0:W-:Y:S04]  /*7980*/  STL [R1+0xfdc], R8 ;  /* 0x000fdc0801007387 */ /* 0x0001e80000100800 */
[----:B0-----:R-:W2:Y:S04]  /*7990*/  LDL.LU R8, [R1+0x1580] ;  /* 0x0015800001087983 */ /* 0x001ea80000300800 */
[----:B------:R0:W-:Y:S02]  /*79a0*/  STL [R1+0xfd8], R16 ;  /* 0x000fd81001007387 */ /* 0x0001e40000100800 */
[----:B0-----:R-:W-:-:S05]  /*79b0*/  LEA.HI.X.SX32 R16, R10, R0, 0x1, P2 ;  /* 0x000000000a107211 */ /* 0x001fca00010f0eff */
[----:B------:R4:W-:Y:S02]  /*79c0*/  STL [R1+0xfc8], R16 ;  /* 0x000fc81001007387 */ /* 0x0009e40000100800 */
[----:B----4-:R-:W-:-:S05]  /*79d0*/  IADD3 R16, P0, PT, R12, R2, RZ ;  /* 0x000000020c107210 */ /* 0x010fca0007f1e0ff */
[----:B------:R0:W-:Y:S01]  /*79e0*/  STL [R1+0xfcc], R16 ;  /* 0x000fcc1001007387 */ /* 0x0001e20000100800 */
[----:B------:R-:W-:Y:S02]  /*79f0*/  LEA.HI.X.SX32 R12, R12, R0, 0x1, P0 ;  /* 0x000000000c0c7211 */ /* 0x000fe400000f0eff */
[----:B0-----:R-:W-:-:S05]  /*7a00*/  IADD3 R16, P1, PT, R4, R2, RZ ;  /* 0x0000000204107210 */ /* 0x001fca0007f3e0ff */
[----:B------:R0:W-:Y:S01]  /*7a10*/  STL [R1+0xfd0], R16 ;  /* 0x000fd01001007387 */ /* 0x0001e20000100800 */
[----:B------:R-:W-:Y:S02]  /*7a20*/  LEA.HI.X.SX32 R4, R4, R0, 0x1, P1 ;  /* 0x0000000004047211 */ /* 0x000fe400008f0eff */
[----:B0-----:R-:W-:-:S05]  /*7a30*/  IADD3 R16, P2, PT, R5, R2, RZ ;  /* 0x0000000205107210 */ /* 0x001fca0007f5e0ff */
[----:B------:R0:W-:Y:S04]  /*7a40*/  STL [R1+0xfd4], R16 ;  /* 0x000fd41001007387 */ /* 0x0001e80000100800 */
[----:B0-----:R-:W4:Y:S04]  /*7a50*/  LDL.LU R16, [R1+0x157c] ;  /* 0x00157c0001107983 */ /* 0x001f280000300800 */
[----:B------:R0:W-:Y:S04]  /*7a60*/  STL [R1+0xfc4], R12 ;  /* 0x000fc40c01007387 */ /* 0x0001e80000100800 */
[----:B0-----:R-:W2:Y:S04]  /*7a70*/  LDL.LU R12, [R1+0x1578] ;  /* 0x00157800010c7983 */ /* 0x001ea80000300800 */
[----:B------:R0:W-:Y:S02]  /*7a80*/  STL [R1+0xfc0], R4 ;  /* 0x000fc00401007387 */ /* 0x0001e40000100800 */
[----:B0-----:R-:W-:-:S05]  /*7a90*/  LEA.HI.X.SX32 R4, R5, R0, 0x1, P2 ;  /* 0x0000000005047211 */ /* 0x001fca00010f0eff */
[----:B------:R0:W-:Y:S02]  /*7aa0*/  STL [R1+0xfb0], R4 ;  /* 0x000fb00401007387 */ /* 0x0001e40000100800 */
[----:B0-----:R-:W-:-:S05]  /*7ab0*/  IADD3 R4, P0, PT, R13, R2, RZ ;  /* 0x000000020d047210 */ /* 0x001fca0007f1e0ff */
[----:B------:R0:W-:Y:S01]  /*7ac0*/  STL [R1+0xfb4], R4 ;  /* 0x000fb40401007387 */ /* 0x0001e20000100800 */
[----:B------:R-:W-:Y:S02]  /*7ad0*/  LEA.HI.X.SX32 R13, R13, R0, 0x1, P0 ;  /* 0x000000000d0d7211 */ /* 0x000fe400000f0eff */
[----:B0-----:R-:W-:-:S05]  /*7ae0*/  IADD3 R4, P1, PT, R14, R2, RZ ;  /* 0x000000020e047210 */ /* 0x001fca0007f3e0ff */
[----:B------:R0:W-:Y:S01]  /*7af0*/  STL [R1+0xfb8], R4 ;  /* 0x000fb80401007387 */ /* 0x0001e20000100800 */
[----:B------:R-:W-:Y:S02]  /*7b00*/  LEA.HI.X.SX32 R14, R14, R0, 0x1, P1 ;  /* 0x000000000e0e7211 */ /* 0x000fe400008f0eff */
[----:B0-----:R-:W-:-:S05]  /*7b10*/  IADD3 R4, P2, PT, R11, R2, RZ ;  /* 0x000000020b047210 */ /* 0x001fca0007f5e0ff */
[----:B------:R-:W-:Y:S04]  /*7b20*/  STL [R1+0xfbc], R4 ;  /* 0x000fbc0401007387 */ /* 0x000fe80000100800 */
[----:B------:R0:W-:Y:S04]  /*7b30*/  STL [R1+0xfac], R13 ;  /* 0x000fac0d01007387 */ /* 0x0001e80000100800 */
[----:B0-----:R-:W2:Y:S04]  /*7b40*/  LDL.LU R13, [R1+0x1574] ;  /* 0x00157400010d7983 */ /* 0x001ea80000300800 */
[----:B------:R0:W-:Y:S04]  /*7b50*/  STL [R1+0xfa8], R14 ;  /* 0x000fa80e01007387 */ /* 0x0001e80000100800 */
[----:B0-----:R-:W2:Y:S01]  /*7b60*/  LDL.LU R14, [R1+0x1570] ;  /* 0x00157000010e7983 */ /* 0x001ea20000300800 */
[----:B-1----:R-:W-:-:S02]  /*7b70*/  IMAD R24, R17, 0x2, R9 ;  /* 0x0000000211187824 */ /* 0x002fc400078e0209 */
[----:B------:R-:W0:Y:S02]  /*7b80*/  LDC R17, c[0x0][0x3d8] ;  /* 0x0000f600ff117b82 */ /* 0x000e240000000800 */
[----:B0-----:R-:W-:-:S06]  /*7b90*/  IMAD R10, R17, 0x2, R24 ;  /* 0x00000002110a7824 */ /* 0x001fcc00078e0218 */
[----:B------:R-:W0:Y:S02]  /*7ba0*/  LDC R17, c[0x0][0x3d8] ;  /* 0x0000f600ff117b82 */ /* 0x000e240000000800 */
[----:B0-----:R-:W-:-:S06]  /*7bb0*/  IMAD R17, R17, 0x2, R10 ;  /* 0x0000000211117824 */ /* 0x001fcc00078e020a */
[----:B------:R-:W0:Y:S02]  /*7bc0*/  LDC R10, c[0x0][0x3d8] ;  /* 0x0000f600ff0a7b82 */ /* 0x000e240000000800 */
[----:B0-----:R-:W-:-:S06]  /*7bd0*/  IMAD R5, R10, 0x2, R17 ;  /* 0x000000020a057824 */ /* 0x001fcc00078e0211 */
[----:B------:R-:W0:Y:S02]  /*7be0*/  LDC R10, c[0x0][0x3d8] ;  /* 0x0000f600ff0a7b82 */ /* 0x000e240000000800 */
[----:B0-----:R-:W-:-:S06]  /*7bf0*/  IMAD R4, R10, 0x2, R5 ;  /* 0x000000020a047824 */ /* 0x001fcc00078e0205 */
[----:B------:R-:W0:Y:S01]  /*7c00*/  LDC R10, c[0x0][0x3d8] ;  /* 0x0000f600ff0a7b82 */ /* 0x000e220000000800 */
[----:B------:R-:W-:-:S05]  /*7c10*/  LEA.HI.X.SX32 R11, R11, R0, 0x1, P2 ;  /* 0x000000000b0b7211 */ /* 0x000fca00010f0eff */
[----:B------:R5:W-:Y:S02]  /*7c20*/  STL [R1+0xf98], R11 ;  /* 0x000f980b01007387 */ /* 0x000be40000100800 */
[----:B-----5:R-:W-:Y:S01]  /*7c30*/  IADD3 R11, P0, PT, R28, R2, RZ ;  /* 0x000000021c0b7210 */ /* 0x020fe20007f1e0ff */
[----:B0-----:R-:W-:Y:S02]  /*7c40*/  IMAD R4, R10, 0x2, R4 ;  /* 0x000000020a047824 */ /* 0x001fe400078e0204 */
[----:B------:R-:W0:Y:S02]  /*7c50*/  LDC R10, c[0x0][0x3d8] ;  /* 0x0000f600ff0a7b82 */ /* 0x000e240000000800 */
[----:B------:R1:W-:Y:S01]  /*7c60*/  STL [R1+0xf9c], R11 ;  /* 0x000f9c0b01007387 */ /* 0x0003e20000100800 */
[----:B------:R-:W-:Y:S02]  /*7c70*/  LEA.HI.X.SX32 R28, R28, R0, 0x1, P0 ;  /* 0x000000001c1c7211 */ /* 0x000fe400000f0eff */
[----:B-1----:R-:W-:-:S05]  /*7c80*/  IADD3 R11, P1, PT, R7, R2, RZ ;  /* 0x00000002070b7210 */ /* 0x002fca0007f3e0ff */
[----:B------:R3:W-:Y:S02]  /*7c90*/  STL [R1+0xfa0], R11 ;  /* 0x000fa00b01007387 */ /* 0x0007e40000100800 */
[----:B---3--:R-:W-:-:S05]  /*7ca0*/  IADD3 R11, P2, PT, R18, R2, RZ ;  /* 0x00000002120b7210 */ /* 0x008fca0007f5e0ff */
[----:B------:R0:W-:Y:S04]  /*7cb0*/  STL [R1+0xfa4], R11 ;  /* 0x000fa40b01007387 */ /* 0x0001e80000100800 */
[----:B------:R1:W-:Y:S01]  /*7cc0*/  STL [R1+0xf94], R28 ;  /* 0x000f941c01007387 */ /* 0x0003e20000100800 */
[----:B0-----:R-:W-:Y:S02]  /*7cd0*/  IMAD R11, R10, 0x2, R4 ;  /* 0x000000020a0b7824 */ /* 0x001fe400078e0204 */
[----:B------:R-:W0:Y:S01]  /*7ce0*/  LDC R10, c[0x0][0x3d8] ;  /* 0x0000f600ff0a7b82 */ /* 0x000e220000000800 */
[-C--:B-1----:R-:W-:Y:S02]  /*7cf0*/  LEA.HI.X.SX32 R28, R7, R0.reuse, 0x1, P1 ;  /* 0x00000000071c7211 */ /* 0x082fe400008f0eff */
[----:B------:R-:W-:-:S05]  /*7d00*/  LEA.HI.X.SX32 R7, R18, R0, 0x1, P2 ;  /* 0x0000000012077211 */ /* 0x000fca00010f0eff */
[----:B------:R-:W1:Y:S01]  /*7d10*/  LDC R18, c[0x0][0x3d8] ;  /* 0x0000f600ff127b82 */ /* 0x000e620000000800 */
[----:B------:R2:W-:Y:S04]  /*7d20*/  STL [R1+0xf90], R28 ;  /* 0x000f901c01007387 */ /* 0x0005e80000100800 */
[----:B------:R-:W-:Y:S01]  /*7d30*/  STL [R1+0xf80], R7 ;  /* 0x000f800701007387 */ /* 0x000fe20000100800 */
[----:B--2---:R-:W-:-:S05]  /*7d40*/  IADD3 R28, P0, PT, R3, R2, RZ ;  /* 0x00000002031c7210 */ /* 0x004fca0007f1e0ff */
[----:B------:R2:W-:Y:S01]  /*7d50*/  STL [R1+0xf84], R28 ;  /* 0x000f841c01007387 */ /* 0x0005e20000100800 */
[----:B0-----:R-:W-:Y:S01]  /*7d60*/  IMAD R10, R10, 0x2, R11 ;  /* 0x000000020a0a7824 */ /* 0x001fe200078e020b */
[----:B------:R-:W-:Y:S02]  /*7d70*/  LEA.HI.X.SX32 R3, R3, R0, 0x1, P0 ;  /* 0x0000000003037211 */ /* 0x000fe400000f0eff */
[-C--:B--2---:R-:W-:Y:S02]  /*7d80*/  IADD3 R28, P2, PT, R13, R2.reuse, RZ ;  /* 0x000000020d1c7210 */ /* 0x084fe40007f5e0ff */
[----:B------:R-:W-:-:S05]  /*7d90*/  IADD3 R7, P1, PT, R14, R2, RZ ;  /* 0x000000020e077210 */ /* 0x000fca0007f3e0ff */
[----:B------:R1:W-:Y:S04]  /*7da0*/  STL [R1+0xf88], R7 ;  /* 0x000f880701007387 */ /* 0x0003e80000100800 */
[----:B------:R0:W-:Y:S01]  /*7db0*/  STL [R1+0xf8c], R28 ;  /* 0x000f8c1c01007387 */ /* 0x0001e20000100800 */
[----:B-1----:R-:W-:Y:S02]  /*7dc0*/  IMAD R7, R18, 0x2, R10 ;  /* 0x0000000212077824 */ /* 0x002fe400078e020a */
[----:B------:R-:W1:Y:S01]  /*7dd0*/  LDC R18, c[0x0][0x3d8] ;  /* 0x0000f600ff127b82 */ /* 0x000e620000000800 */
[----:B0-----:R-:W-:Y:S01]  /*7de0*/  LEA.HI.X.SX32 R28, R14, R0, 0x1, P1 ;  /* 0x000000000e1c7211 */ /* 0x001fe200008f0eff */
[----:B------:R-:W-:Y:S04]  /*7df0*/  STL [R1+0xf7c], R3 ;  /* 0x000f7c0301007387 */ /* 0x000fe80000100800 */
[----:B------:R0:W-:Y:S02]  /*7e00*/  STL [R1+0xf78], R28 ;  /* 0x000f781c01007387 */ /* 0x0001e40000100800 */
[----:B------:R-:W2:Y:S08]  /*7e10*/  LDC R14, c[0x0][0x3d8] ;  /* 0x0000f600ff0e7b82 */ /* 0x000eb00000000800 */
[----:B0-----:R-:W0:Y:S01]  /*7e20*/  LDC R28, c[0x0][0x3d8] ;  /* 0x0000f600ff1c7b82 */ /* 0x001e220000000800 */
[----:B-1----:R-:W-:-:S02]  /*7e30*/  IMAD R3, R18, 0x2, R13 ;  /* 0x0000000212037824 */ /* 0x002fc400078e020d */
[----:B------:R-:W-:Y:S02]  /*7e40*/  IMAD R18, R18, 0x2, R13 ;  /* 0x0000000212127824 */ /* 0x000fe400078e020d */
[----:B--2---:R-:W-:Y:S01]  /*7e50*/  IMAD R3, R14, 0x2, R3 ;  /* 0x000000020e037824 */ /* 0x004fe200078e0203 */
[----:B------:R-:W-:Y:S01]  /*7e60*/  LEA.HI.X.SX32 R14, R13, R0, 0x1, P2 ;  /* 0x000000000d0e7211 */ /* 0x000fe200010f0eff */
[----:B0-----:R-:W-:Y:S01]  /*7e70*/  IMAD R13, R28, 0x2, R7 ;  /* 0x000000021c0d7824 */ /* 0x001fe200078e0207 */
[----:B------:R-:W-:-:S03]  /*7e80*/  IADD3 R28, P0, PT, R18, R2, RZ ;  /* 0x00000002121c7210 */ /* 0x000fc60007f1e0ff */
[----:B------:R0:W-:Y:S04]  /*7e90*/  STL [R1+0xf68], R14 ;  /* 0x000f680e01007387 */ /* 0x0001e80000100800 */
[----:B------:R1:W-:Y:S01]  /*7ea0*/  STL [R1+0xf6c], R28 ;  /* 0x000f6c1c01007387 */ /* 0x0003e20000100800 */
[----:B------:R-:W-:Y:S01]  /*7eb0*/  LEA.HI.X.SX32 R18, R18, R0, 0x1, P0 ;  /* 0x0000000012127211 */ /* 0x000fe200000f0eff */
[----:B0-----:R-:W0:Y:S01]  /*7ec0*/  LDC R14, c[0x0][0x3d8] ;  /* 0x0000f600ff0e7b82 */ /* 0x001e220000000800 */
[----:B-1----:R-:W-:-:S05]  /*7ed0*/  IADD3 R28, P1, PT, R3, R2, RZ ;  /* 0x00000002031c7210 */ /* 0x002fca0007f3e0ff */
[----:B------:R1:W-:Y:S02]  /*7ee0*/  STL [R1+0xf70], R28 ;  /* 0x000f701c01007387 */ /* 0x0003e40000100800 */
[----:B-1----:R-:W-:-:S05]  /*7ef0*/  IADD3 R28, P2, PT, R12, R2, RZ ;  /* 0x000000020c1c7210 */ /* 0x002fca0007f5e0ff */
[----:B------:R1:W-:Y:S02]  /*7f00*/  STL [R1+0xf74], R28 ;  /* 0x000f741c01007387 */ /* 0x0003e40000100800 */
[----:B-1----:R-:W1:Y:S01]  /*7f10*/  LDC R28, c[0x0][0x3d8] ;  /* 0x0000f600ff1c7b82 */ /* 0x002e620000000800 */
[-C--:B------:R-:W-:Y:S01]  /*7f20*/  LEA.HI.X.SX32 R3, R3, R0.reuse, 0x1, P1 ;  /* 0x0000000003037211 */ /* 0x080fe200008f0eff */
[----:B------:R2:W-:Y:S04]  /*7f30*/  STL [R1+0xf64], R18 ;  /* 0x000f641201007387 */ /* 0x0005e80000100800 */
[----:B------:R3:W-:Y:S02]  /*7f40*/  STL [R1+0xf60], R3 ;  /* 0x000f600301007387 */ /* 0x0007e40000100800 */
[----:B--2---:R-:W2:Y:S01]  /*7f50*/  LDC R18, c[0x0][0x3d8] ;  /* 0x0000f600ff127b82 */ /* 0x004ea20000000800 */
[----:B---3--:R-:W-:Y:S01]  /*7f60*/  LEA.HI.X.SX32 R3, R12, R0, 0x1, P2 ;  /* 0x000000000c037211 */ /* 0x008fe200010f0eff */
[----:B-1----:R-:W-:-:S04]  /*7f70*/  IMAD R28, R28, 0x2, R12 ;  /* 0x000000021c1c7824 */ /* 0x002fc800078e020c */
[----:B------:R1:W-:Y:S02]  /*7f80*/  STL [R1+0xf50], R3 ;  /* 0x000f500301007387 */ /* 0x0003e40000100800 */
[----:B-1----:R-:W-:-:S05]  /*7f90*/  IADD3 R3, P0, PT, R28, R2, RZ ;  /* 0x000000021c037210 */ /* 0x002fca0007f1e0ff */
[----:B------:R4:W-:Y:S02]  /*7fa0*/  STL [R1+0xf54], R3 ;  /* 0x000f540301007387 */ /* 0x0009e40000100800 */
[----:B----4-:R-:W-:-:S05]  /*7fb0*/  IADD3 R3, P1, PT, R16, R2, RZ ;  /* 0x0000000210037210 */ /* 0x010fca0007f3e0ff */
[----:B------:R1:W-:Y:S02]  /*7fc0*/  STL [R1+0xf58], R3 ;  /* 0x000f580301007387 */ /* 0x0003e40000100800 */
[----:B-1----:R-:W-:-:S05]  /*7fd0*/  IADD3 R3, P2, PT, R8, R2, RZ ;  /* 0x0000000208037210 */ /* 0x002fca0007f5e0ff */
[----:B------:R1:W-:Y:S02]  /*7fe0*/  STL [R1+0xf5c], R3 ;  /* 0x000f5c0301007387 */ /* 0x0003e40000100800 */
[----:B-1----:R-:W1:Y:S01]  /*7ff0*/  LDC R3, c[0x0][0x3d8] ;  /* 0x0000f600ff037b82 */ /* 0x002e620000000800 */
[-C--:B------:R-:W-:Y:S02]  /*8000*/  LEA.HI.X.SX32 R28, R28, R0.reuse, 0x1, P0 ;  /* 0x000000001c1c7211 */ /* 0x080fe400000f0eff */
[----:B------:R-:W-:-:S03]  /*8010*/  LEA.HI.X.SX32 R16, R16, R0, 0x1, P1 ;  /* 0x0000000010107211 */ /* 0x000fc600008f0eff */
[----:B------:R3:W-:Y:S04]  /*8020*/  STL [R1+0xf4c], R28 ;  /* 0x000f4c1c01007387 */ /* 0x0007e80000100800 */
[----:B------:R-:W-:Y:S01]  /*8030*/  STL [R1+0xf48], R16 ;  /* 0x000f481001007387 */ /* 0x000fe20000100800 */
[----:B0-----:R-:W-:Y:S02]  /*8040*/  IMAD R14, R14, 0x2, R13 ;  /* 0x000000020e0e7824 */ /* 0x001fe400078e020d */
[----:B-1----:R-:W-:Y:S01]  /*8050*/  IMAD R3, R3, 0x2, R8 ;  /* 0x0000000203037824 */ /* 0x002fe200078e0208 */
[----:B------:R-:W-:Y:S01]  /*8060*/  LEA.HI.X.SX32 R8, R8, R0, 0x1, P2 ;  /* 0x0000000008087211 */ /* 0x000fe200010f0eff */
[----:B---3--:R-:W0:Y:S04]  /*8070*/  LDC R28, c[0x0][0x3d8] ;  /* 0x0000f600ff1c7b82 */ /* 0x008e280000000800 */
[----:B------:R1:W-:Y:S02]  /*8080*/  STL [R1+0xf38], R8 ;  /* 0x000f380801007387 */ /* 0x0003e40000100800 */
[----:B-1----:R-:W-:-:S05]  /*8090*/  IADD3 R8, P0, PT, R3, R2, RZ ;  /* 0x0000000203087210 */ /* 0x002fca0007f1e0ff */
[----:B------:R1:W-:Y:S01]  /*80a0*/  STL [R1+0xf3c], R8 ;  /* 0x000f3c0801007387 */ /* 0x0003e20000100800 */
[----:B------:R-:W-:Y:S02]  /*80b0*/  LEA.HI.X.SX32 R3, R3, R0, 0x1, P0 ;  /* 0x0000000003037211 */ /* 0x000fe400000f0eff */
[----:B-1----:R-:W-:-:S05]  /*80c0*/  IADD3 R8, P1, PT, R15, R2, RZ ;  /* 0x000000020f087210 */ /* 0x002fca0007f3e0ff */
[----:B------:R1:W-:Y:S02]  /*80d0*/  STL [R1+0xf40], R8 ;  /* 0x000f400801007387 */ /* 0x0003e40000100800 */
[----:B-1----:R-:W-:-:S05]  /*80e0*/  IADD3 R8, P2, PT, R6, R2, RZ ;  /* 0x0000000206087210 */ /* 0x002fca0007f5e0ff */
[----:B------:R-:W-:Y:S04]  /*80f0*/  STL [R1+0xf44], R8 ;  /* 0x000f440801007387 */ /* 0x000fe80000100800 */
[----:B------:R1:W-:Y:S04]  /*8100*/  STL [R1+0xf34], R3 ;  /* 0x000f340301007387 */ /* 0x0003e80000100800 */
[----:B-1----:R-:W3:Y:S01]  /*8110*/  LDL.LU R3, [R1+0x156c] ;  /* 0x00156c0001037983 */ /* 0x002ee20000300800 */
[----:B--2---:R-:W-:Y:S02]  /*8120*/  IMAD R12, R18, 0x2, R14 ;  /* 0x00000002120c7824 */ /* 0x004fe400078e020e */
[----:B------:R-:W1:Y:S02]  /*8130*/  LDC R18, c[0x0][0x3d8] ;  /* 0x0000f600ff127b82 */ /* 0x000e640000000800 */
[----:B-1----:R-:W-:-:S04]  /*8140*/  IMAD R18, R18, 0x2, R12 ;  /* 0x0000000212127824 */ /* 0x002fc800078e020c */
[----:B0-----:R-:W-:Y:S02]  /*8150*/  IMAD R16, R28, 0x2, R18 ;  /* 0x000000021c107824 */ /* 0x001fe400078e0212 */
[----:B------:R-:W0:Y:S01]  /*8160*/  LDC R28, c[0x0][0x3d8] ;  /* 0x0000f600ff1c7b82 */ /* 0x000e220000000800 */
[----:B------:R-:W-:Y:S01]  /*8170*/  LEA.HI.X.SX32 R15, R15, R0, 0x1, P1 ;  /* 0x000000000f0f7211 */ /* 0x000fe200008f0eff */
[----:B0-----:R-:W-:-:S06]  /*8180*/  IMAD R8, R28, 0x2, R16 ;  /* 0x000000021c087824 */ /* 0x001fcc00078e0210 */
[----:B------:R-:W0:Y:S01]  /*8190*/  LDC R28, c[0x0][0x3d8] ;  /* 0x0000f600ff1c7b82 */ /* 0x000e220000000800 */
[----:B------:R-:W-:Y:S01]  /*81a0*/  STL [R1+0xf30], R15 ;  /* 0x000f300f01007387 */ /* 0x000fe20000100800 */
[----:B------:R-:W-:-:S05]  /*81b0*/  LEA.HI.X.SX32 R6, R6, R0, 0x1, P2 ;  /* 0x0000000006067211 */ /* 0x000fca00010f0eff */
[----:B------:R1:W-:Y:S02]  /*81c0*/  STL [R1+0xf20], R6 ;  /* 0x000f200601007387 */ /* 0x0003e40000100800 */
[----:B-1----:R-:W1:Y:S01]  /*81d0*/  LDC R6, c[0x0][0x3d8] ;  /* 0x0000f600ff067b82 */ /* 0x002e620000000800 */
[----:B0-----:R-:W-:Y:S01]  /*81e0*/  IMAD R15, R28, 0x2, R8 ;  /* 0x000000021c0f7824 */ /* 0x001fe200078e0208 */
[----:B---3--:R-:W-:-:S05]  /*81f0*/  IADD3 R28, P0, PT, R3, R2, RZ ;  /* 0x00000002031c7210 */ /* 0x008fca0007f1e0ff */
[----:B------:R0:W-:Y:S01]  /*8200*/  STL [R1+0xf24], R28 ;  /* 0x000f241c01007387 */ /* 0x0001e20000100800 */
[----:B------:R-:W-:Y:S02]  /*8210*/  LEA.HI.X.SX32 R3, R3, R0, 0x1, P0 ;  /* 0x0000000003037211 */ /* 0x000fe400000f0eff */
[----:B0-----:R-:W-:-:S05]  /*8220*/  IADD3 R28, P1, PT, R26, R2, RZ ;  /* 0x000000021a1c7210 */ /* 0x001fca0007f3e0ff */
[----:B------:R0:W-:Y:S02]  /*8230*/  STL [R1+0xf28], R28 ;  /* 0x000f281c01007387 */ /* 0x0001e40000100800 */
[----:B0-----:R-:W-:-:S05]  /*8240*/  IADD3 R28, P2, PT, R27, R2, RZ ;  /* 0x000000021b1c7210 */ /* 0x001fca0007f5e0ff */
[----:B------:R0:W-:Y:S04]  /*8250*/  STL [R1+0xf2c], R28 ;  /* 0x000f2c1c01007387 */ /* 0x0001e80000100800 */
[----:B0-----:R-:W2:Y:S04]  /*8260*/  LDL.LU R28, [R1+0x1568] ;  /* 0x00156800011c7983 */ /* 0x001ea80000300800 */
[----:B------:R0:W-:Y:S04]  /*8270*/  STL [R1+0xf1c], R3 ;  /* 0x000f1c0301007387 */ /* 0x0001e80000100800 */
[----:B0-----:R-:W3:Y:S01]  /*8280*/  LDL.LU R3, [R1+0x1564] ;  /* 0x0015640001037983 */ /* 0x001ee20000300800 */
[-C--:B------:R-:W-:Y:S01]  /*8290*/  LEA.HI.X.SX32 R26, R26, R0.reuse, 0x1, P1 ;  /* 0x000000001a1a7211 */ /* 0x080fe200008f0eff */
[----:B-1----:R-:W-:Y:S01]  /*82a0*/  IMAD R6, R6, 0x2, R15 ;  /* 0x0000000206067824 */ /* 0x002fe200078e020f */
[----:B------:R-:W-:-:S03]  /*82b0*/  LEA.HI.X.SX32 R27, R27, R0, 0x1, P2 ;  /* 0x000000001b1b7211 */ /* 0x000fc600010f0eff */
[----:B------:R-:W-:Y:S04]  /*82c0*/  STL [R1+0xf18], R26 ;  /* 0x000f181a01007387 */ /* 0x000fe80000100800 */
[----:B------:R0:W-:Y:S02]  /*82d0*/  STL [R1+0xf08], R27 ;  /* 0x000f081b01007387 */ /* 0x0001e40000100800 */
[----:B0-----:R-:W0:Y:S01]  /*82e0*/  LDC R27, c[0x0][0x3d8] ;  /* 0x0000f600ff1b7b82 */ /* 0x001e220000000800 */
[----:B---3--:R-:W-:Y:S01]  /*82f0*/  IMAD R26, R3, 0x2, R6 ;  /* 0x00000002031a7824 */ /* 0x008fe200078e0206 */
[----:B--2---:R-:W-:-:S05]  /*8300*/  IADD3 R3, P0, PT, R28, R2, RZ ;  /* 0x000000021c037210 */ /* 0x004fca0007f1e0ff */
[----:B------:R1:W-:Y:S01]  /*8310*/  STL [R1+0xf0c], R3 ;  /* 0x000f0c0301007387 */ /* 0x0003e20000100800 */
[----:B------:R-:W-:Y:S02]  /*8320*/  LEA.HI.X.SX32 R28, R28, R0, 0x1, P0 ;  /* 0x000000001c1c7211 */ /* 0x000fe400000f0eff */
[----:B-1----:R-:W-:-:S05]  /*8330*/  IADD3 R3, P1, PT, R20, R2, RZ ;  /* 0x0000000214037210 */ /* 0x002fca0007f3e0ff */
[----:B------:R1:W-:Y:S02]  /*8340*/  STL [R1+0xf10], R3 ;  /* 0x000f100301007387 */ /* 0x0003e40000100800 */
[----:B-1----:R-:W-:-:S05]  /*8350*/  IADD3 R3, P2, PT, R21, R2, RZ ;  /* 0x0000000215037210 */ /* 0x002fca0007f5e0ff */
[----:B------:R1:W-:Y:S04]  /*8360*/  STL [R1+0xf14], R3 ;  /* 0x000f140301007387 */ /* 0x0003e80000100800 */
[----:B-1----:R-:W2:Y:S04]  /*8370*/  LDL.LU R3, [R1+0x1560] ;  /* 0x0015600001037983 */ /* 0x002ea80000300800 */
[----:B------:R1:W-:Y:S02]  /*8380*/  STL [R1+0xf04], R28 ;  /* 0x000f041c01007387 */ /* 0x0003e40000100800 */
[----:B-1----:R-:W1:Y:S01]  /*8390*/  LDC R28, c[0x0][0x3d8] ;  /* 0x0000f600ff1c7b82 */ /* 0x002e620000000800 */
[-C--:B------:R-:W-:Y:S01]  /*83a0*/  LEA.HI.X.SX32 R20, R20, R0.reuse, 0x1, P1 ;  /* 0x0000000014147211 */ /* 0x080fe200008f0eff */
[----:B0-----:R-:W-:Y:S01]  /*83b0*/  IMAD R27, R27, 0x2, R26 ;  /* 0x000000021b1b7824 */ /* 0x001fe200078e021a */
[----:B------:R-:W-:-:S03]  /*83c0*/  LEA.HI.X.SX32 R21, R21, R0, 0x1, P2 ;  /* 0x0000000015157211 */ /* 0x000fc600010f0eff */
[----:B------:R-:W-:Y:S04]  /*83d0*/  STL [R1+0xf00], R20 ;  /* 0x000f001401007387 */ /* 0x000fe80000100800 */
[----:B------:R0:W-:Y:S02]  /*83e0*/  STL [R1+0xef0], R21 ;  /* 0x000ef01501007387 */ /* 0x0001e40000100800 */
[----:B0-----:R-:W0:Y:S01]  /*83f0*/  LDC R21, c[0x0][0x3d8] ;  /* 0x0000f600ff157b82 */ /* 0x001e220000000800 */
[----:B-1----:R-:W-:Y:S01]  /*8400*/  IMAD R20, R28, 0x2, R27 ;  /* 0x000000021c147824 */ /* 0x002fe200078e021b */
[----:B------:R-:W-:-:S05]  /*8410*/  IADD3 R28, P0, PT, R29, R2, RZ ;  /* 0x000000021d1c7210 */ /* 0x000fca0007f1e0ff */
[----:B------:R1:W-:Y:S02]  /*8420*/  STL [R1+0xef4], R28 ;  /* 0x000ef41c01007387 */ /* 0x0003e40000100800 */
[----:B-1----:R-:W-:-:S05]  /*8430*/  IADD3 R28, P1, PT, R22, R2, RZ ;  /* 0x00000002161c7210 */ /* 0x002fca0007f3e0ff */
[----:B------:R1:W-:Y:S01]  /*8440*/  STL [R1+0xef8], R28 ;  /* 0x000ef81c01007387 */ /* 0x0003e20000100800 */
[----:B------:R-:W-:Y:S02]  /*8450*/  LEA.HI.X.SX32 R29, R29, R0, 0x1, P0 ;  /* 0x000000001d1d7211 */ /* 0x000fe400000f0eff */
[----:B-1----:R-:W-:-:S05]  /*8460*/  IADD3 R28, P2, PT, R23, R2, RZ ;  /* 0x00000002171c7210 */ /* 0x002fca0007f5e0ff */
[----:B------:R1:W-:Y:S04]  /*8470*/  STL [R1+0xefc], R28 ;  /* 0x000efc1c01007387 */ /* 0x0003e80000100800 */
[----:B------:R3:W-:Y:S01]  /*8480*/  STL [R1+0xeec], R29 ;  /* 0x000eec1d01007387 */ /* 0x0007e20000100800 */
[----:B-1----:R-:W1:Y:S08]  /*8490*/  LDC R28, c[0x0][0x3d8] ;  /* 0x0000f600ff1c7b82 */ /* 0x002e700000000800 */
[----:B---3--:R-:W3:Y:S01]  /*84a0*/  LDC R29, c[0x0][0x3d8] ;  /* 0x0000f600ff1d7b82 */ /* 0x008ee20000000800 */
[----:B------:R-:W-:Y:S01]  /*84b0*/  LEA.HI.X.SX32 R22, R22, R0, 0x1, P1 ;  /* 0x0000000016167211 */ /* 0x000fe200008f0eff */
[----:B0-----:R-:W-:-:S04]  /*84c0*/  IMAD R21, R21, 0x2, R20 ;  /* 0x0000000215157824 */ /* 0x001fc800078e0214 */
[----:B------:R3:W-:Y:S01]  /*84d0*/  STL [R1+0xee8], R22 ;  /* 0x000ee81601007387 */ /* 0x0007e20000100800 */
[----:B-1----:R-:W-:Y:S01]  /*84e0*/  IMAD R28, R28, 0x2, R23 ;  /* 0x000000021c1c7824 */ /* 0x002fe200078e0217 */
[----:B------:R-:W-:Y:S01]  /*84f0*/  LEA.HI.X.SX32 R23, R23, R0, 0x1, P2 ;  /* 0x0000000017177211 */ /* 0x000fe200010f0eff */
[----:B---3--:R-:W-:-:S03]  /*8500*/  IMAD R22, R29, 0x2, R21 ;  /* 0x000000021d167824 */ /* 0x008fc600078e0215 */
[C---:B------:R-:W-:Y:S01]  /*8510*/  IADD3 R29, P0, PT, R28.reuse, R2, RZ ;  /* 0x000000021c1d7210 */ /* 0x040fe20007f1e0ff */
[----:B------:R0:W-:Y:S04]  /*8520*/  STL [R1+0xed8], R23 ;  /* 0x000ed81701007387 */ /* 0x0001e80000100800 */
[----:B------:R1:W-:Y:S01]  /*8530*/  STL [R1+0xedc], R29 ;  /* 0x000edc1d01007387 */ /* 0x0003e20000100800 */
[----:B------:R-:W-:Y:S01]  /*8540*/  LEA.HI.X.SX32 R28, R28, R0, 0x1, P0 ;  /* 0x000000001c1c7211 */ /* 0x000fe200000f0eff */
[----:B0-----:R-:W0:Y:S01]  /*8550*/  LDC R23, c[0x0][0x3d8] ;  /* 0x0000f600ff177b82 */ /* 0x001e220000000800 */
[----:B-1----:R-:W-:-:S05]  /*8560*/  IADD3 R29, P1, PT, R25, R2, RZ ;  /* 0x00000002191d7210 */ /* 0x002fca0007f3e0ff */
[----:B------:R1:W-:Y:S02]  /*8570*/  STL [R1+0xee0], R29 ;  /* 0x000ee01d01007387 */ /* 0x0003e40000100800 */
        /* <DEDUP_REMOVED lines=9> */
[----:B0-----:R-:W-:Y:S01]  /*8610*/  LEA.HI.X.SX32 R25, R19, R0, 0x1, P2 ;  /* 0x0000000013197211 */ /* 0x001fe200010f0eff */
        /* <DEDUP_REMOVED lines=36> */
[----:B---3--:R-:W-:Y:S02]  /*8860*/  IMAD R5, R28, 0x2, R24 ;  /* 0x000000021c057824 */ /* 0x008fe400078e0218 */
[----:B------:R-:W0:Y:S02]  /*8870*/  LDC R28, c[0x0][0x3d8] ;  /* 0x0000f600ff1c7b82 */ /* 0x000e240000000800 */
[----:B------:R1:W-:Y:S02]  /*8880*/  STL [R1+0xe90], R17 ;  /* 0x000e901101007387 */ /* 0x0003e40000100800 */
[----:B-1----:R-:W-:-:S05]  /*8890*/  IADD3 R17, P0, PT, R29, R2, RZ ;  /* 0x000000021d117210 */ /* 0x002fca0007f1e0ff */
[----:B------:R1:W-:Y:S02]  /*88a0*/  STL [R1+0xe94], R17 ;  /* 0x000e941101007387 */ /* 0x0003e40000100800 */
[----:B-1----:R-:W-:-:S05]  /*88b0*/  IADD3 R17, P1, PT, R4, R2, RZ ;  /* 0x0000000204117210 */ /* 0x002fca0007f3e0ff */
[----:B------:R1:W-:Y:S02]  /*88c0*/  STL [R1+0xe98], R17 ;  /* 0x000e981101007387 */ /* 0x0003e40000100800 */
[----:B-1----:R-:W-:-:S05]  /*88d0*/  IADD3 R17, P2, PT, R11, R2, RZ ;  /* 0x000000020b117210 */ /* 0x002fca0007f5e0ff */
[----:B------:R0:W-:Y:S02]  /*88e0*/  STL [R1+0xe9c], R17 ;  /* 0x000e9c1101007387 */ /* 0x0001e40000100800 */
[----:B0-----:R-:W-:Y:S02]  /*88f0*/  IMAD R17, R28, 0x2, R5 ;  /* 0x000000021c117824 */ /* 0x001fe400078e0205 */
[----:B------:R-:W0:Y:S01]  /*8900*/  LDC R28, c[0x0][0x3d8] ;  /* 0x0000f600ff1c7b82 */ /* 0x000e220000000800 */
[----:B------:R-:W-:-:S05]  /*8910*/  LEA.HI.X.SX32 R29, R29, R0, 0x1, P0 ;  /* 0x000000001d1d7211 */ /* 0x000fca00000f0eff */
[----:B------:R1:W-:Y:S02]  /*8920*/  STL [R1+0xe8c], R29 ;  /* 0x000e8c1d01007387 */ /* 0x0003e40000100800 */
[-C--:B-1----:R-:W-:Y:S01]  /*8930*/  LEA.HI.X.SX32 R29, R4, R0.reuse, 0x1, P1 ;  /* 0x00000000041d7211 */ /* 0x082fe200008f0eff */
[----:B0-----:R-:W-:Y:S02]  /*8940*/  IMAD R4, R28, 0x2, R17 ;  /* 0x000000021c047824 */ /* 0x001fe400078e0211 */
[----:B------:R-:W0:Y:S01]  /*8950*/  LDC R28, c[0x0][0x3d8] ;  /* 0x0000f600ff1c7b82 */ /* 0x000e220000000800 */
[----:B------:R-:W-:Y:S01]  /*8960*/  LEA.HI.X.SX32 R11, R11, R0, 0x1, P2 ;  /* 0x000000000b0b7211 */ /* 0x000fe200010f0eff */
[----:B------:R1:W-:Y:S04]  /*8970*/  STL [R1+0xe88], R29 ;  /* 0x000e881d01007387 */ /* 0x0003e80000100800 */
[----:B------:R3:W-:Y:S01]  /*8980*/  STL [R1+0xe78], R11 ;  /* 0x000e780b01007387 */ /* 0x0007e20000100800 */
[----:B-1----:R-:W-:-:S02]  /*8990*/  IADD3 R29, P0, PT, R10, R2, RZ ;  /* 0x000000020a1d7210 */ /* 0x002fc40007f1e0ff */
[----:B---3--:R-:W-:-:S03]  /*89a0*/  IADD3 R11, P1, PT, R7, R2, RZ ;  /* 0x00000002070b7210 */ /* 0x008fc60007f3e0ff */
[----:B------:R-:W-:Y:S04]  /*89b0*/  STL [R1+0xe7c], R29 ;  /* 0x000e7c1d01007387 */ /* 0x000fe80000100800 */
[----:B------:R0:W-:Y:S02]  /*89c0*/  STL [R1+0xe80], R11 ;  /* 0x000e800b01007387 */ /* 0x0001e40000100800 */
[----:B0-----:R-:W-:Y:S02]  /*89d0*/  IMAD R11, R28, 0x2, R4 ;  /* 0x000000021c0b7824 */ /* 0x001fe400078e0204 */
[----:B------:R-:W0:Y:S01]  /*89e0*/  LDC R28, c[0x0][0x3d8] ;  /* 0x0000f600ff1c7b82 */ /* 0x000e220000000800 */
[----:B------:R-:W-:-:S05]  /*89f0*/  IADD3 R29, P2, PT, R13, R2, RZ ;  /* 0x000000020d1d7210 */ /* 0x000fca0007f5e0ff */
[----:B------:R1:W-:Y:S01]  /*8a00*/  STL [R1+0xe84], R29 ;  /* 0x000e841d01007387 */ /* 0x0003e20000100800 */
[-C--:B------:R-:W-:Y:S02]  /*8a10*/  LEA.HI.X.SX32 R10, R10, R0.reuse, 0x1, P0 ;  /* 0x000000000a0a7211 */ /* 0x080fe400000f0eff */
[-C--:B-1----:R-:W-:Y:S01]  /*8a20*/  LEA.HI.X.SX32 R29, R7, R0.reuse, 0x1, P1 ;  /* 0x00000000071d7211 */ /* 0x082fe200008f0eff */
[----:B0-----:R-:W-:Y:S02]  /*8a30*/  IMAD R7, R28, 0x2, R11 ;  /* 0x000000021c077824 */ /* 0x001fe400078e020b */
[----:B------:R-:W0:Y:S01]  /*8a40*/  LDC R28, c[0x0][0x3d8] ;  /* 0x0000f600ff1c7b82 */ /* 0x000e220000000800 */
[----:B------:R1:W-:Y:S04]  /*8a50*/  STL [R1+0xe74], R10 ;  /* 0x000e740a01007387 */ /* 0x0003e80000100800 */
[----:B------:R-:W-:Y:S01]  /*8a60*/  STL [R1+0xe70], R29 ;  /* 0x000e701d01007387 */ /* 0x000fe20000100800 */
[----:B-1----:R-:W-:-:S05]  /*8a70*/  LEA.HI.X.SX32 R10, R13, R0, 0x1, P2 ;  /* 0x000000000d0a7211 */ /* 0x002fca00010f0eff */
[----:B------:R1:W-:Y:S02]  /*8a80*/  STL [R1+0xe60], R10 ;  /* 0x000e600a01007387 */ /* 0x0003e40000100800 */
[----:B-1----:R-:W-:-:S05]  /*8a90*/  IADD3 R10, P0, PT, R14, R2, RZ ;  /* 0x000000020e0a7210 */ /* 0x002fca0007f1e0ff */
[----:B------:R0:W-:Y:S02]  /*8aa0*/  STL [R1+0xe64], R10 ;  /* 0x000e640a01007387 */ /* 0x0001e40000100800 */
[----:B0-----:R-:W-:Y:S02]  /*8ab0*/  IMAD R10, R28, 0x2, R7 ;  /* 0x000000021c0a7824 */ /* 0x001fe400078e0207 */
[----:B------:R-:W0:Y:S01]  /*8ac0*/  LDC R28, c[0x0][0x3d8] ;  /* 0x0000f600ff1c7b82 */ /* 0x000e220000000800 */
[----:B------:R-:W-:-:S05]  /*8ad0*/  IADD3 R29, P1, PT, R12, R2, RZ ;  /* 0x000000020c1d7210 */ /* 0x000fca0007f3e0ff */
[----:B------:R1:W-:Y:S01]  /*8ae0*/  STL [R1+0xe68], R29 ;  /* 0x000e681d01007387 */ /* 0x0003e20000100800 */
[----:B------:R-:W-:Y:S02]  /*8af0*/  IADD3 R13, P2, PT, R18, R2, RZ ;  /* 0x00000002120d7210 */ /* 0x000fe40007f5e0ff */
[-C--:B-1----:R-:W-:Y:S02]  /*8b00*/  LEA.HI.X.SX32 R29, R14, R0.reuse, 0x1, P0 ;  /* 0x000000000e1d7211 */ /* 0x082fe400000f0eff */
[-C--:B------:R-:W-:Y:S01]  /*8b10*/  LEA.HI.X.SX32 R14, R12, R0.reuse, 0x1, P1 ;  /* 0x000000000c0e7211 */ /* 0x080fe200008f0eff */
[----:B0-----:R-:W-:Y:S02]  /*8b20*/  IMAD R12, R28, 0x2, R10 ;  /* 0x000000021c0c7824 */ /* 0x001fe400078e020a */
[----:B------:R-:W0:Y:S01]  /*8b30*/  LDC R28, c[0x0][0x3d8] ;  /* 0x0000f600ff1c7b82 */ /* 0x000e220000000800 */
[----:B------:R1:W-:Y:S04]  /*8b40*/  STL [R1+0xe6c], R13 ;  /* 0x000e6c0d01007387 */ /* 0x0003e80000100800 */
        /* <DEDUP_REMOVED lines=8> */
[----:B------:R-:W-:-:S05]  /*8bd0*/  IADD3 R18, P1, PT, R8, R2, RZ ;  /* 0x0000000208127210 */ /* 0x000fca0007f3e0ff */
[----:B------:R1:W-:Y:S01]  /*8be0*/  STL [R1+0xe50], R18 ;  /* 0x000e501201007387 */ /* 0x0003e20000100800 */
[C---:B------:R-:W-:Y:S02]  /*8bf0*/  IADD3 R14, P2, PT, R15.reuse, R2, RZ ;  /* 0x000000020f0e7210 */ /* 0x040fe40007f5e0ff */
        /* <DEDUP_REMOVED lines=14> */
[----:B------:R-:W-:Y:S02]  /*8ce0*/  IADD3 R15, P2, PT, R27, R2, RZ ;  /* 0x000000021b0f7210 */ /* 0x000fe40007f5e0ff */
[----:B------:R-:W-:Y:S01]  /*8cf0*/  LEA.HI.X.SX32 R6, R6, R0, 0x1, P0 ;  /* 0x0000000006067211 */ /* 0x000fe200000f0eff */
[----:B------:R-:W-:Y:S04]  /*8d00*/  STL [R1+0xe38], R16 ;  /* 0x000e381001007387 */ /* 0x000fe80000100800 */
[----:B------:R-:W-:Y:S04]  /*8d10*/  STL [R1+0xe3c], R15 ;  /* 0x000e3c0f01007387 */ /* 0x000fe80000100800 */
[----:B------:R0:W-:Y:S02]  /*8d20*/  STL [R1+0xe2c], R6 ;  /* 0x000e2c0601007387 */ /* 0x0001e40000100800 */
[----:B0-----:R-:W-:-:S02]  /*8d30*/  IMAD R6, R28, 0x2, R14 ;  /* 0x000000021c067824 */ /* 0x001fc400078e020e */
[----:B------:R-:W0:Y:S01]  /*8d40*/  LDC R28, c[0x0][0x3d8] ;  /* 0x0000f600ff1c7b82 */ /* 0x000e220000000800 */
[-C--:B------:R-:W-:Y:S02]  /*8d50*/  LEA.HI.X.SX32 R16, R26, R0.reuse, 0x1, P1 ;  /* 0x000000001a107211 */ /* 0x080fe400008f0eff */
[----:B------:R-:W-:-:S03]  /*8d60*/  LEA.HI.X.SX32 R15, R27, R0, 0x1, P2 ;  /* 0x000000001b0f7211 */ /* 0x000fc600010f0eff */
        /* <DEDUP_REMOVED lines=8> */
[----:B------:R-:W-:Y:S04]  /*8df0*/  STL [R1+0xe20], R18 ;  /* 0x000e201201007387 */ /* 0x000fe80000100800 */
[----:B------:R1:W-:Y:S02]  /*8e00*/  STL [R1+0xe24], R16 ;  /* 0x000e241001007387 */ /* 0x0003e40000100800 */
[----:B-1----:R-:W-:-:S05]  /*8e10*/  LEA.HI.X.SX32 R16, R20, R0, 0x1, P0 ;  /* 0x0000000014107211 */ /* 0x002fca00000f0eff */
[----:B------:R0:W-:Y:S02]  /*8e20*/  STL [R1+0xe14], R16 ;  /* 0x000e141001007387 */ /* 0x0001e40000100800 */
[----:B0-----:R-:W-:Y:S02]  /*8e30*/  IMAD R16, R28, 0x2, R15 ;  /* 0x000000021c107824 */ /* 0x001fe400078e020f */
        /* <DEDUP_REMOVED lines=12> */
[-C--:B-1----:R-:W-:Y:S01]  /*8f00*/  LEA.HI.X.SX32 R21, R19, R0.reuse, 0x1, P1 ;  /* 0x0000000013157211 */ /* 0x082fe200008f0eff */
[----:B0-----:R-:W-:Y:S02]  /*8f10*/  IMAD R19, R28, 0x2, R18 ;  /* 0x000000021c137824 */ /* 0x001fe400078e0212 */
[----:B------:R-:W0:Y:S01]  /*8f20*/  LDC R28, c[0x0][0x3d8] ;  /* 0x0000f600ff1c7b82 */ /* 0x000e220000000800 */
[-C--:B------:R-:W-:Y:S01]  /*8f30*/  LEA.HI.X.SX32 R22, R23, R0.reuse, 0x1, P0 ;  /* 0x0000000017167211 */ /* 0x080fe200000f0eff */
        /* <DEDUP_REMOVED lines=11> */
[----:B------:R1:W-:Y:S02]  /*8ff0*/  STL [R1+0xdf0], R22 ;  /* 0x000df01601007387 */ /* 0x0003e40000100800 */
[-C--:B-1----:R-:W-:Y:S02]  /*9000*/  LEA.HI.X.SX32 R22, R9, R0.reuse, 0x1, P0 ;  /* 0x0000000009167211 */ /* 0x082fe400000f0eff */
[-C--:B------:R-:W-:Y:S01]  /*9010*/  LEA.HI.X.SX32 R9, R5, R0.reuse, 0x1, P2 ;  /* 0x0000000005097211 */ /* 0x080fe200010f0eff */
[----:B0-----:R-:W-:Y:S02]  /*9020*/  IMAD R5, R28, 0x2, R20 ;  /* 0x000000021c057824 */ /* 0x001fe400078e0214 */
[----:B------:R-:W0:Y:S01]  /*9030*/  LDC R28, c[0x0][0x3d8] ;  /* 0x0000f600ff1c7b82 */ /* 0x000e220000000800 */
[----:B------:R1:W-:Y:S04]  /*9040*/  STL [R1+0xdf4], R21 ;  /* 0x000df41501007387 */ /* 0x0003e80000100800 */
[----:B------:R-:W-:Y:S01]  /*9050*/  STL [R1+0xde4], R22 ;  /* 0x000de41601007387 */ /* 0x000fe20000100800 */
[----:B-1----:R-:W-:-:S05]  /*9060*/  LEA.HI.X.SX32 R21, R24, R0, 0x1, P1 ;  /* 0x0000000018157211 */ /* 0x002fca00008f0eff */
        /* <DEDUP_REMOVED lines=10> */
[-C--:B-1----:R-:W-:Y:S02]  /*9110*/  LEA.HI.X.SX32 R21, R17, R0.reuse, 0x1, P0 ;  /* 0x0000000011157211 */ /* 0x082fe400000f0eff */
[-C--:B------:R-:W-:Y:S02]  /*9120*/  LEA.HI.X.SX32 R17, R4, R0.reuse, 0x1, P1 ;  /* 0x0000000004117211 */ /* 0x080fe400008f0eff */
[----:B------:R-:W-:Y:S01]  /*9130*/  LEA.HI.X.SX32 R4, R11, R0, 0x1, P2 ;  /* 0x000000000b047211 */ /* 0x000fe200010f0eff */
[----:B0-----:R-:W-:-:S02]  /*9140*/  IMAD R11, R28, 0x2, R9 ;  /* 0x000000021c0b7824 */ /* 0x001fc400078e0209 */
[----:B------:R-:W0:Y:S01]  /*9150*/  LDC R28, c[0x0][0x3d8] ;  /* 0x0000f600ff1c7b82 */ /* 0x000e220000000800 */
[----:B------:R-:W-:Y:S04]  /*9160*/  STL [R1+0xdcc], R21 ;  /* 0x000dcc1501007387 */ /* 0x000fe80000100800 */
        /* <DEDUP_REMOVED lines=10> */
[-C--:B-1----:R-:W-:Y:S01]  /*9210*/  LEA.HI.X.SX32 R17, R10, R0.reuse, 0x1, P1 ;  /* 0x000000000a117211 */ /* 0x082fe200008f0eff */
[----:B0-----:R-:W-:Y:S02]  /*9220*/  IMAD R10, R28, 0x2, R4 ;  /* 0x000000021c0a7824 */ /* 0x001fe400078e0204 */
[----:B------:R-:W0:Y:S01]  /*9230*/  LDC R28, c[0x0][0x3d8] ;  /* 0x0000f600ff1c7b82 */ /* 0x000e220000000800 */
[----:B------:R-:W-:-:S02]  /*9240*/  LEA.HI.X.SX32 R21, R7, R0, 0x1, P0 ;  /* 0x0000000007157211 */ /* 0x000fc400000f0eff */
[----:B------:R-:W-:-:S03]  /*9250*/  LEA.HI.X.SX32 R7, R12, R0, 0x1, P2 ;  /* 0x000000000c077211 */ /* 0x000fc600010f0eff */
[----:B------:R-:W-:Y:S04]  /*9260*/  STL [R1+0xdb4], R21 ;  /* 0x000db41501007387 */ /* 0x000fe80000100800 */
        /* <DEDUP_REMOVED lines=63> */
[----:B------:R-:W-:Y:S02]  /*9660*/  LEA.HI.X.SX32 R5, R11, R0, 0x1, P2 ;  /* 0x000000000b057211 */ /* 0x000fe400010f0eff */
[----:B------:R-:W-:Y:S01]  /*9670*/  IADD3 R11, P0, PT, R4, R2, RZ ;  /* 0x00000002040b7210 */ /* 0x000fe20007f1e0ff */
[----:B------:R-:W-:Y:S04]  /*9680*/  STL [R1+0xd50], R9 ;  /* 0x000d500901007387 */ /* 0x000fe80000100800 */
[----:B------:R-:W-:Y:S04]  /*9690*/  STL [R1+0xd40], R5 ;  /* 0x000d400501007387 */ /* 0x000fe80000100800 */
[----:B------:R0:W-:Y:S02]  /*96a0*/  STL [R1+0xd44], R11 ;  /* 0x000d440b01007387 */ /* 0x0001e40000100800 */
[----:B0-----:R-:W-:-:S02]  /*96b0*/  IMAD R11, R28, 0x2, R16 ;  /* 0x000000021c0b7824 */ /* 0x001fc400078e0210 */
        /* <DEDUP_REMOVED lines=19> */
[-C--:B------:R-:W-:Y:S01]  /*97f0*/  LEA.HI.X.SX32 R8, R8, R0.reuse, 0x1, P0 ;  /* 0x0000000008087211 */ /* 0x080fe200000f0eff */
[----:B------:R-:W-:Y:S01]  /*9800*/  STL [R1+0xd30], R9 ;  /* 0x000d300901007387 */ /* 0x000fe20000100800 */
[----:B------:R-:W-:-:S03]  /*9810*/  LEA.HI.X.SX32 R6, R6, R0, 0x1, P2 ;  /* 0x0000000006067211 */ /* 0x000fc600010f0eff */
[----:B------:R1:W-:Y:S01]  /*9820*/  STL [R1+0xd34], R7 ;  /* 0x000d340701007387 */ /* 0x0003e20000100800 */
[----:B0-----:R-:W-:Y:S02]  /*9830*/  IMAD R10, R28, 0x2, R5 ;  /* 0x000000021c0a7824 */ /* 0x001fe400078e0205 */
[----:B------:R-:W0:Y:S01]  /*9840*/  LDC R28, c[0x0][0x3d8] ;  /* 0x0000f600ff1c7b82 */ /* 0x000e220000000800 */
[----:B-1----:R-:W-:Y:S01]  /*9850*/  LEA.HI.X.SX32 R7, R12, R0, 0x1, P1 ;  /* 0x000000000c077211 */ /* 0x002fe200008f0eff */
        /* <DEDUP_REMOVED lines=17> */
[----:B------:R1:W-:Y:S04]  /*9970*/  STL [R1+0xd08], R8 ;  /* 0x000d080801007387 */ /* 0x0003e80000100800 */
[----:B------:R-:W-:Y:S01]  /*9980*/  STL [R1+0xcf8], R7 ;  /* 0x000cf80701007387 */ /* 0x000fe20000100800 */
        /* <DEDUP_REMOVED lines=25> */
[-C--:B------:R-:W-:Y:S01]  /*9b20*/  LEA.HI.X.SX32 R5, R6, R0.reuse, 0x1, P2 ;  /* 0x0000000006057211 */ /* 0x080fe200010f0eff */
[----:B0-----:R-:W-:Y:S02]  /*9b30*/  IMAD R6, R28, 0x2, R7 ;  /* 0x000000021c067824 */ /* 0x001fe400078e0207 */
[----:B------:R-:W0:Y:S01]  /*9b40*/  LDC R28, c[0x0][0x3d8] ;  /* 0x0000f600ff1c7b82 */ /* 0x000e220000000800 */
[----:B------:R-:W-:Y:S01]  /*9b50*/  LEA.HI.X.SX32 R10, R10, R0, 0x1, P1 ;  /* 0x000000000a0a7211 */ /* 0x000fe200008f0eff */
        /* <DEDUP_REMOVED lines=14> */
[----:B0-----:R-:W-:Y:S01]  /*9c40*/  IMAD R4, R28, 0x2, R5 ;  /* 0x000000021c047824 */ /* 0x001fe200078e0205 */
[----:B------:R0:W-:Y:S04]  /*9c50*/  STL [R1+0xcd4], R10 ;  /* 0x000cd40a01007387 */ /* 0x0001e80000100800 */
[----:B------:R1:W-:Y:S04]  /*9c60*/  STL [R1+0xcdc], R9 ;  /* 0x000cdc0901007387 */ /* 0x0003e80000100800 */
[----:B------:R3:W-:Y:S01]  /*9c70*/  STL [R1+0xce0], R8 ;  /* 0x000ce00801007387 */ /* 0x0007e20000100800 */
[----:B0-----:R-:W-:-:S02]  /*9c80*/  IADD3 R10, P0, PT, R7, R2, RZ ;  /* 0x00000002070a7210 */ /* 0x001fc40007f1e0ff */
[----:B-1----:R-:W-:-:S03]  /*9c90*/  IADD3 R9, P1, PT, R6, R2, RZ ;  /* 0x0000000206097210 */ /* 0x002fc60007f3e0ff */
[----:B------:R-:W-:Y:S01]  /*9ca0*/  STL [R1+0xce4], R10 ;  /* 0x000ce40a01007387 */ /* 0x000fe20000100800 */
[-C--:B---3--:R-:W-:Y:S02]  /*9cb0*/  IADD3 R8, P2, PT, R5, R2.reuse, RZ ;  /* 0x0000000205087210 */ /* 0x088fe40007f5e0ff */
[----:B------:R-:W-:Y:S01]  /*9cc0*/  IADD3 R2, P3, PT, R4, R2, RZ ;  /* 0x0000000204027210 */ /* 0x000fe20007f7e0ff */
[----:B------:R-:W-:Y:S01]  /*9cd0*/  STL [R1+0xce8], R9 ;  /* 0x000ce80901007387 */ /* 0x000fe20000100800 */
[-C--:B------:R-:W-:Y:S02]  /*9ce0*/  LEA.HI.X.SX32 R7, R7, R0.reuse, 0x1, P0 ;  /* 0x0000000007077211 */ /* 0x080fe400000f0eff */
[-C--:B------:R-:W-:Y:S01]  /*9cf0*/  LEA.HI.X.SX32 R6, R6, R0.reuse, 0x1, P1 ;  /* 0x0000000006067211 */ /* 0x080fe200008f0eff */
[----:B------:R-:W-:Y:S04]  /*9d00*/  STL [R1+0xcec], R8 ;  /* 0x000cec0801007387 */ /* 0x000fe80000100800 */
[----:B------:R0:W-:Y:S04]  /*9d10*/  STL [R1+0xcac], R2 ;  /* 0x000cac0201007387 */ /* 0x0001e80000100800 */
[----:B------:R-:W-:Y:S01]  /*9d20*/  STL [R1+0xca0], R7 ;  /* 0x000ca00701007387 */ /* 0x000fe20000100800 */
[----:B0-----:R-:W-:-:S03]  /*9d30*/  LEA.HI.X.SX32 R2, R5, R0, 0x1, P2 ;  /* 0x0000000005027211 */ /* 0x001fc600010f0eff */
[----:B------:R-:W-:Y:S01]  /*9d40*/  STL [R1+0xca4], R6 ;  /* 0x000ca40601007387 */ /* 0x000fe20000100800 */
[----:B------:R-:W-:-:S03]  /*9d50*/  LEA.HI.X.SX32 R0, R4, R0, 0x1, P3 ;  /* 0x0000000004007211 */ /* 0x000fc600018f0eff */
[----:B------:R0:W-:Y:S01]  /*9d60*/  STL [R1+0xca8], R2 ;  /* 0x000ca80201007387 */ /* 0x0001e20000100800 */
[C---:B--2---:R-:W-:Y:S02]  /*9d70*/  IMAD R5, R3.reuse, 0x3, RZ ;  /* 0x0000000303057824 */ /* 0x044fe400078e02ff */
[----:B------:R-:W-:Y:S01]  /*9d80*/  IMAD.SHL.U32 R4, R3, 0x4, RZ ;  /* 0x0000000403047824 */ /* 0x000fe200078e00ff */
[----:B------:R-:W-:Y:S01]  /*9d90*/  STL [R1+0xc9c], R0 ;  /* 0x000c9c0001007387 */ /* 0x000fe20000100800 */
[----:B0-----:R-:W-:-:S05]  /*9da0*/  SHF.R.S32.HI R2, RZ, 0x1f, R3 ;  /* 0x0000001fff027819 */ /* 0x001fca0000011403 */
[----:B------:R0:W-:Y:S04]  /*9db0*/  STL [R1+0x184], R2 ;  /* 0x0001840201007387 */ /* 0x0001e80000100800 */
[----:B------:R1:W-:Y:S01]  /*9dc0*/  STL [R1+0x17c], R5 ;  /* 0x00017c0501007387 */ /* 0x0003e20000100800 */
[----:B0-----:R-:W-:-:S03]  /*9dd0*/  IMAD R2, R3, 0x5, RZ ;  /* 0x0000000503027824 */ /* 0x001fc600078e02ff */
[----:B------:R0:W-:Y:S01]  /*9de0*/  STL [R1+0x178], R4 ;  /* 0x0001780401007387 */ /* 0x0001e20000100800 */
[----:B-1----:R-:W-:-:S03]  /*9df0*/  IMAD R5, R3, 0x6, RZ ;  /* 0x0000000603057824 */ /* 0x002fc600078e02ff */
[----:B------:R1:W-:Y:S01]  /*9e00*/  STL [R1+0x174], R2 ;  /* 0x0001740201007387 */ /* 0x0003e20000100800 */
[----:B0-----:R-:W-:-:S03]  /*9e10*/  IMAD R4, R3, 0x7, RZ ;  /* 0x0000000703047824 */ /* 0x001fc600078e02ff */
[----:B------:R0:W-:Y:S01]  /*9e20*/  STL [R1+0x170], R5 ;  /* 0x0001700501007387 */ /* 0x0001e20000100800 */
[----:B-1----:R-:W-:-:S03]  /*9e30*/  IMAD.SHL.U32 R2, R3, 0x8, RZ ;  /* 0x0000000803027824 */ /* 0x002fc600078e00ff */
[----:B------:R1:W-:Y:S04]  /*9e40*/  STL [R1+0x16c], R4 ;  /* 0x00016c0401007387 */ /* 0x0003e80000100800 */
[----:B------:R2:W-:Y:S01]  /*9e50*/  STL [R1+0x168], R2 ;  /* 0x0001680201007387 */ /* 0x0005e20000100800 */
[C---:B0-----:R-:W-:Y:S02]  /*9e60*/  IMAD R5, R3.reuse, 0x9, RZ ;  /* 0x0000000903057824 */ /* 0x041fe400078e02ff */
[----:B-1----:R-:W-:-:S03]  /*9e70*/  IMAD R4, R3, 0xa, RZ ;  /* 0x0000000a03047824 */ /* 0x002fc600078e02ff */
[----:B------:R0:W-:Y:S01]  /*9e80*/  STL [R1+0x164], R5 ;  /* 0x0001640501007387 */ /* 0x0001e20000100800 */
[----:B--2---:R-:W-:-:S03]  /*9e90*/  IMAD R2, R3, 0xb, RZ ;  /* 0x0000000b03027824 */ /* 0x004fc600078e02ff */
        /* <DEDUP_REMOVED lines=9> */
[----:B-1----:R-:W-:-:S03]  /*9f30*/  IMAD.SHL.U32 R4, R3, 0x10, RZ ;  /* 0x0000001003047824 */ /* 0x002fc600078e00ff */
        /* <DEDUP_REMOVED lines=31> */
[----:B--2---:R-:W-:-:S03]  /*a130*/  IMAD.SHL.U32 R2, R3, 0x20, RZ ;  /* 0x0000002003027824 */ /* 0x004fc600078e00ff */
        /* <DEDUP_REMOVED lines=126> */
[----:B------:R1:W-:Y:S01]  /*a920*/  STL [R1+0x10], R4 ;  /* 0x0000100401007387 */ /* 0x0003e20000100800 */
[----:B------:R-:W-:-:S03]  /*a930*/  IMAD R29, R3, 0x63, RZ ;  /* 0x00000063031d7824 */ /* 0x000fc600078e02ff */
[----:B------:R2:W-:Y:S01]  /*a940*/  STL [R1+0xc], R2 ;  /* 0x00000c0201007387 */ /* 0x0005e20000100800 */
[C---:B0-----:R-:W-:Y:S02]  /*a950*/  IMAD R5, R3.reuse, 0x60, RZ ;  /* 0x0000006003057824 */ /* 0x041fe400078e02ff */
[----:B-1----:R-:W-:-:S03]  /*a960*/  IMAD R4, R3, 0x61, RZ ;  /* 0x0000006103047824 */ /* 0x002fc600078e02ff */
[----:B------:R-:W-:Y:S01]  /*a970*/  STL [R1+0x8], R5 ;  /* 0x0000080501007387 */ /* 0x000fe20000100800 */
[C---:B------:R-:W-:Y:S02]  /*a980*/  IMAD R28, R3.reuse, 0x64, RZ ;  /* 0x00000064031c7824 */ /* 0x040fe400078e02ff */
[C---:B--2---:R-:W-:Y:S01]  /*a990*/  IMAD R2, R3.reuse, 0x62, RZ ;  /* 0x0000006203027824 */ /* 0x044fe200078e02ff */
[----:B------:R-:W-:Y:S01]  /*a9a0*/  STL [R1+0x4], R4 ;  /* 0x0000040401007387 */ /* 0x000fe20000100800 */
[C---:B------:R-:W-:Y:S02]  /*a9b0*/  IMAD R20, R3.reuse, 0x65, RZ ;  /* 0x0000006503147824 */ /* 0x040fe400078e02ff */
[C---:B------:R-:W-:Y:S01]  /*a9c0*/  IMAD R12, R3.reuse, 0x66, RZ ;  /* 0x00000066030c7824 */ /* 0x040fe200078e02ff */
[----:B------:R0:W-:Y:S01]  /*a9d0*/  STL [R1+0x14e0], R29 ;  /* 0x0014e01d01007387 */ /* 0x0001e20000100800 */
[C---:B------:R-:W-:Y:S02]  /*a9e0*/  IMAD R27, R3.reuse, 0x67, RZ ;  /* 0x00000067031b7824 */ /* 0x040fe400078e02ff */
[C---:B------:R-:W-:Y:S01]  /*a9f0*/  IMAD R8, R3.reuse, 0x68, RZ ;  /* 0x0000006803087824 */ /* 0x040fe200078e02ff */
[----:B------:R1:W-:Y:S01]  /*aa00*/  STL [R1], R2 ;  /* 0x0000000201007387 */ /* 0x0003e20000100800 */
[----:B------:R-:W-:-:S03]  /*aa10*/  IMAD R16, R3, 0x69, RZ ;  /* 0x0000006903107824 */ /* 0x000fc600078e02ff */
[----:B0-----:R-:W2:Y:S01]  /*aa20*/  LDL.LU R29, [R1+0x17c] ;  /* 0x00017c00011d7983 */ /* 0x001ea20000300800 */
[----:B------:R-:W-:-:S03]  /*aa30*/  IMAD R24, R3, 0x6a, RZ ;  /* 0x0000006a03187824 */ /* 0x000fc600078e02ff */
[----:B------:R-:W-:Y:S01]  /*aa40*/  STL [R1+0x14dc], R28 ;  /* 0x0014dc1c01007387 */ /* 0x000fe20000100800 */
[----:B-1----:R-:W-:-:S03]  /*aa50*/  IMAD R2, R3, 0x6b, RZ ;  /* 0x0000006b03027824 */ /* 0x002fc600078e02ff */
[----:B------:R-:W-:Y:S01]  /*aa60*/  STL [R1+0x14e4], R20 ;  /* 0x0014e41401007387 */ /* 0x000fe20000100800 */
[----:B------:R-:W-:-:S03]  /*aa70*/  IMAD R6, R3, 0x6c, RZ ;  /* 0x0000006c03067824 */ /* 0x000fc600078e02ff */
[----:B------:R-:W-:Y:S01]  /*aa80*/  STL [R1+0x14e8], R12 ;  /* 0x0014e80c01007387 */ /* 0x000fe20000100800 */
[----:B------:R-:W-:-:S03]  /*aa90*/  IMAD.SHL.U32 R0, R3, 0x2, RZ ;  /* 0x0000000203007824 */ /* 0x000fc600078e00ff */
[----:B------:R-:W-:Y:S01]  /*aaa0*/  STL [R1+0x14ec], R27 ;  /* 0x0014ec1b01007387 */ /* 0x000fe20000100800 */
[----:B------:R-:W-:-:S03]  /*aab0*/  IMAD R10, R3, 0x6d, RZ ;  /* 0x0000006d030a7824 */ /* 0x000fc600078e02ff */
[----:B------:R0:W-:Y:S01]  /*aac0*/  STL [R1+0x14f0], R8 ;  /* 0x0014f00801007387 */ /* 0x0001e20000100800 */
[C---:B------:R-:W-:Y:S02]  /*aad0*/  IMAD R14, R3.reuse, 0x6e, RZ ;  /* 0x0000006e030e7824 */ /* 0x040fe400078e02ff */
[C---:B------:R-:W-:Y:S02]  /*aae0*/  IMAD R18, R3.reuse, 0x6f, RZ ;  /* 0x0000006f03127824 */ /* 0x040fe400078e02ff */
[----:B------:R-:W-:Y:S01]  /*aaf0*/  IMAD R22, R3, 0x70, RZ ;  /* 0x0000007003167824 */ /* 0x000fe200078e02ff */
[----:B0-----:R-:W3:Y:S04]  /*ab00*/  LDL.LU R8, [R1+0x178] ;  /* 0x0001780001087983 */ /* 0x001ee80000300800 */
[----:B------:R0:W-:Y:S01]  /*ab10*/  STL [R1+0x14f4], R16 ;  /* 0x0014f41001007387 */ /* 0x0001e20000100800 */
[----:B------:R-:W-:-:S02]  /*ab20*/  IMAD.MOV.U32 R28, RZ, RZ, R0 ;  /* 0x000000ffff1c7224 */ /* 0x000fc400078e0000 */
[C---:B------:R-:W-:Y:S02]  /*ab30*/  IMAD R26, R3.reuse, 0x71, RZ ;  /* 0x00000071031a7824 */ /* 0x040fe400078e02ff */
[C---:B------:R-:W-:Y:S01]  /*ab40*/  IMAD R0, R3.reuse, 0x72, RZ ;  /* 0x0000007203007824 */ /* 0x040fe200078e02ff */
[----:B0-----:R-:W4:Y:S04]  /*ab50*/  LDL.LU R16, [R1+0x184] ;  /* 0x0001840001107983 */ /* 0x001f280000300800 */
[----:B------:R-:W-:Y:S01]  /*ab60*/  STL [R1+0x14f8], R24 ;  /* 0x0014f81801007387 */ /* 0x000fe20000100800 */
[----:B------:R-:W-:-:S03]  /*ab70*/  IMAD R4, R3, 0x73, RZ ;  /* 0x0000007303047824 */ /* 0x000fc600078e02ff */
[----:B------:R-:W-:Y:S01]  /*ab80*/  STL [R1+0x14fc], R2 ;  /* 0x0014fc0201007387 */ /* 0x000fe20000100800 */
[----:B------:R-:W-:-:S03]  /*ab90*/  IMAD R5, R3, 0x74, RZ ;  /* 0x0000007403057824 */ /* 0x000fc600078e02ff */
[----:B------:R-:W-:Y:S01]  /*aba0*/  STL [R1+0x1500], R6 ;  /* 0x0015000601007387 */ /* 0x000fe20000100800 */
[----:B------:R-:W-:-:S03]  /*abb0*/  IMAD R7, R3, 0x75, RZ ;  /* 0x0000007503077824 */ /* 0x000fc600078e02ff */
[----:B------:R-:W-:Y:S04]  /*abc0*/  STL [R1+0x1504], R10 ;  /* 0x0015040a01007387 */ /* 0x000fe80000100800 */
[----:B------:R-:W-:Y:S01]  /*abd0*/  STL [R1+0x1508], R14 ;  /* 0x0015080e01007387 */ /* 0x000fe20000100800 */
[----:B------:R-:W-:-:S03]  /*abe0*/  IMAD R9, R3, 0x76, RZ ;  /* 0x0000007603097824 */ /* 0x000fc600078e02ff */
[----:B------:R-:W-:Y:S04]  /*abf0*/  STL [R1+0x150c], R18 ;  /* 0x00150c1201007387 */ /* 0x000fe80000100800 */
[----:B------:R-:W-:Y:S01]  /*ac00*/  STL [R1+0x1510], R22 ;  /* 0x0015101601007387 */ /* 0x000fe20000100800 */
[----:B------:R-:W-:-:S03]  /*ac10*/  IMAD R11, R3, 0x77, RZ ;  /* 0x00000077030b7824 */ /* 0x000fc600078e02ff */
[----:B------:R-:W-:Y:S04]  /*ac20*/  STL [R1+0x1514], R26 ;  /* 0x0015141a01007387 */ /* 0x000fe80000100800 */
[----:B------:R-:W-:Y:S04]  /*ac30*/  STL [R1+0x1518], R0 ;  /* 0x0015180001007387 */ /* 0x000fe80000100800 */
[----:B------:R-:W-:Y:S04]  /*ac40*/  STL [R1+0x151c], R4 ;  /* 0x00151c0401007387 */ /* 0x000fe80000100800 */
[----:B------:R-:W-:Y:S04]  /*ac50*/  STL [R1+0x1520], R5 ;  /* 0x0015200501007387 */ /* 0x000fe80000100800 */
[----:B------:R0:W-:Y:S04]  /*ac60*/  STL [R1+0x1524], R7 ;  /* 0x0015240701007387 */ /* 0x0001e80000100800 */
[----:B0-----:R-:W5:Y:S04]  /*ac70*/  LDL R7, [R1+0x310] ;  /* 0x0003100001077983 */ /* 0x001f680000100800 */
[----:B------:R0:W-:Y:S04]  /*ac80*/  STL [R1+0x1528], R9 ;  /* 0x0015280901007387 */ /* 0x0001e80000100800 */
[----:B0-----:R-:W2:Y:S04]  /*ac90*/  LDL R9, [R1+0x4e8] ;  /* 0x0004e80001097983 */ /* 0x001ea80000100800 */
[----:B------:R0:W-:Y:S04]  /*aca0*/  STL [R1+0x152c], R11 ;  /* 0x00152c0b01007387 */ /* 0x0001e80000100800 */
[----:B0-----:R-:W2:Y:S01]  /*acb0*/  LDL R11, [R1+0x27c] ;  /* 0x00027c00010b7983 */ /* 0x001ea20000100800 */
[----:B------:R-:W-:-:S05]  /*acc0*/  IMAD R13, R3, 0x78, RZ ;  /* 0x00000078030d7824 */ /* 0x000fca00078e02ff */
[----:B------:R0:W-:Y:S04]  /*acd0*/  STL [R1+0x1530], R13 ;  /* 0x0015300d01007387 */ /* 0x0001e80000100800 */
[----:B0-----:R-:W4:Y:S01]  /*ace0*/  LDL R13, [R1+0x4e4] ;  /* 0x0004e400010d7983 */ /* 0x001f220000100800 */
[----:B------:R-:W0:Y:S01]  /*acf0*/  S2R R20, SR_TID.X ;  /* 0x0000000000147919 */ /* 0x000e220000002100 */
[C---:B------:R-:W-:Y:S02]  /*ad00*/  IMAD R15, R3.reuse, 0x79, RZ ;  /* 0x00000079030f7824 */ /* 0x040fe400078e02ff */
[C---:B------:R-:W-:Y:S02]  /*ad10*/  IMAD R17, R3.reuse, 0x7a, RZ ;  /* 0x0000007a03117824 */ /* 0x040fe400078e02ff */
[----:B------:R-:W-:-:S02]  /*ad20*/  IMAD R19, R3, 0x7b, RZ ;  /* 0x0000007b03137824 */ /* 0x000fc400078e02ff */
[C---:B------:R-:W-:Y:S01]  /*ad30*/  IMAD R21, R3.reuse, 0x7c, RZ ;  /* 0x0000007c03157824 */ /* 0x040fe200078e02ff */
[----:B------:R-:W-:Y:S01]  /*ad40*/  STL [R1+0x1534], R15 ;  /* 0x0015340f01007387 */ /* 0x000fe20000100800 */
[C---:B------:R-:W-:Y:S02]  /*ad50*/  IMAD R23, R3.reuse, 0x7d, RZ ;  /* 0x0000007d03177824 */ /* 0x040fe400078e02ff */
[----:B------:R-:W-:Y:S01]  /*ad60*/  IMAD R25, R3, 0x7e, RZ ;  /* 0x0000007e03197824 */ /* 0x000fe200078e02ff */
[----:B------:R-:W-:Y:S04]  /*ad70*/  STL [R1+0x1538], R17 ;  /* 0x0015381101007387 */ /* 0x000fe80000100800 */
[----:B------:R-:W-:Y:S04]  /*ad80*/  STL [R1+0x153c], R19 ;  /* 0x00153c1301007387 */ /* 0x000fe80000100800 */
[----:B------:R-:W-:Y:S01]  /*ad90*/  STL [R1+0x1540], R21 ;  /* 0x0015401501007387 */ /* 0x000fe20000100800 */
[----:B------:R-:W-:-:S03]  /*ada0*/  IMAD.MOV.U32 R0, RZ, RZ, -0x800000 ;  /* 0xff800000ff007424 */ /* 0x000fc600078e00ff */
[----:B------:R-:W-:Y:S04]  /*adb0*/  STL [R1+0x1544], R23 ;  /* 0x0015441701007387 */ /* 0x000fe80000100800 */
[----:B------:R-:W-:Y:S01]  /*adc0*/  STL [R1+0x1548], R25 ;  /* 0x0015481901007387 */ /* 0x000fe20000100800 */
[----:B------:R-:W-:Y:S01]  /*add0*/  IMAD.MOV.U32 R2, RZ, RZ, -0x800000 ;  /* 0xff800000ff027424 */ /* 0x000fe200078e00ff */
[C---:B0-----:R-:W-:Y:S02]  /*ade0*/  LOP3.LUT P0, RZ, R20.reuse, 0x7, RZ, 0xc0, !PT ;  /* 0x0000000714ff7812 */ /* 0x041fe4000780c0ff */
[----:B------:R-:W-:Y:S02]  /*adf0*/  LOP3.LUT P1, RZ, R20, 0x3, RZ, 0xc0, !PT ;  /* 0x0000000314ff7812 */ /* 0x000fe4000782c0ff */
[----:B-----5:R-:W-:-:S02]  /*ae00*/  IADD3 RZ, P6, PT, R7, R3, RZ ;  /* 0x0000000307ff7210 */ /* 0x020fc40007fde0ff */
[----:B--2---:R-:W-:Y:S01]  /*ae10*/  IADD3 RZ, P4, PT, R11, R3, RZ ;  /* 0x000000030bff7210 */ /* 0x004fe20007f9e0ff */
[----:B------:R-:W-:-:S05]  /*ae20*/  IMAD R3, R3, 0x7f, RZ ;  /* 0x0000007f03037824 */ /* 0x000fca00078e02ff */
[----:B------:R0:W-:Y:S04]  /*ae30*/  STL [R1+0x154c], R3 ;  /* 0x00154c0301007387 */ /* 0x0001e80000100800 */
[----:B------:R-:W2:Y:S01]  /*ae40*/  LDL.LU R27, [R1+0x174] ;  /* 0x00017400011b7983 */ /* 0x000ea20000300800 */
[----:B0-----:R-:W-:-:S03]  /*ae50*/  IMAD.MOV.U32 R3, RZ, RZ, -0x800000 ;  /* 0xff800000ff037424 */ /* 0x001fc600078e00ff */
[----:B------:R-:W-:Y:S04]  /*ae60*/  STL [R1+0x50c], R0 ;  /* 0x00050c0001007387 */ /* 0x000fe80000100800 */
[----:B------:R-:W-:Y:S04]  /*ae70*/  STL [R1+0x510], R3 ;  /* 0x0005100301007387 */ /* 0x000fe80000100800 */
[----:B------:R-:W5:Y:S04]  /*ae80*/  LDL.LU R12, [R1+0x170] ;  /* 0x00017000010c7983 */ /* 0x000f680000300800 */
[----:B------:R-:W-:Y:S04]  /*ae90*/  STL [R1+0x514], R2 ;  /* 0x0005140201007387 */ /* 0x000fe80000100800 */
[----:B------:R0:W-:Y:S04]  /*aea0*/  STL [R1+0x528], R0 ;  /* 0x0005280001007387 */ /* 0x0001e80000100800 */
[----:B------:R-:W-:Y:S04]  /*aeb0*/  STL [R1+0x4b0], RZ ;  /* 0x0004b0ff01007387 */ /* 0x000fe80000100800 */
[----:B------:R-:W-:Y:S04]  /*aec0*/  STL [R1+0x4b4], RZ ;  /* 0x0004b4ff01007387 */ /* 0x000fe80000100800 */
[----:B------:R-:W-:Y:S04]  /*aed0*/  STL [R1+0x4b8], RZ ;  /* 0x0004b8ff01007387 */ /* 0x000fe80000100800 */
[----:B------:R-:W-:Y:S04]  /*aee0*/  STL [R1+0x4bc], RZ ;  /* 0x0004bcff01007387 */ /* 0x000fe80000100800 */
[----:B------:R-:W5:Y:S01]  /*aef0*/  LDL.LU R20, [R1+0x16c] ;  /* 0x00016c0001147983 */ /* 0x000f620000300800 */
[----:B------:R-:W-:-:S03]  /*af00*/  IADD3 RZ, P3, PT, R28, R11, RZ ;  /* 0x0000000b1cff7210 */ /* 0x000fc60007f7e0ff */
[----:B------:R-:W-:Y:S01]  /*af10*/  STL [R1+0x4c0], RZ ;  /* 0x0004c0ff01007387 */ /* 0x000fe20000100800 */
[----:B------:R-:W-:-:S03]  /*af20*/  IADD3 RZ, P2, PT, R28, R7, RZ ;  /* 0x000000071cff7210 */ /* 0x000fc60007f5e0ff */
[----:B------:R-:W-:Y:S01]  /*af30*/  STL [R1+0x4c4], RZ ;  /* 0x0004c4ff01007387 */ /* 0x000fe20000100800 */
[----:B0-----:R-:W-:-:S03]  /*af40*/  SHF.R.S32.HI R0, RZ, 0x1f, R28 ;  /* 0x0000001fff007819 */ /* 0x001fc6000001141c */
[----:B------:R-:W-:Y:S04]  /*af50*/  STL [R1+0x4c8], RZ ;  /* 0x0004c8ff01007387 */ /* 0x000fe80000100800 */
[----:B------:R-:W-:Y:S04]  /*af60*/  STL [R1+0x4cc], RZ ;  /* 0x0004ccff01007387 */ /* 0x000fe80000100800 */
[----:B------:R-:W5:Y:S01]  /*af70*/  LDL.LU R28, [R1+0x168] ;  /* 0x00016800011c7983 */ /* 0x000f620000300800 */
[C---:B----4-:R-:W-:Y:S02]  /*af80*/  IMAD.X R2, R16.reuse, 0x1, R13, P4 ;  /* 0x0000000110027824 */ /* 0x050fe400020e060d */
[----:B------:R-:W-:-:S03]  /*af90*/  IMAD.X R3, R16, 0x1, R9, P6 ;  /* 0x0000000110037824 */ /* 0x000fc600030e0609 */
[----:B------:R0:W-:Y:S04]  /*afa0*/  STL [R1+0xc98], R2 ;  /* 0x000c980201007387 */ /* 0x0001e80000100800 */
[----:B------:R1:W-:Y:S01]  /*afb0*/  STL [R1+0xc94], R3 ;  /* 0x000c940301007387 */ /* 0x0003e20000100800 */
[C---:B------:R-:W-:Y:S02]  /*afc0*/  IADD3 RZ, P5, PT, R29.reuse, R11, RZ ;  /* 0x0000000b1dff7210 */ /* 0x040fe40007fbe0ff */
[----:B------:R-:W-:Y:S02]  /*afd0*/  IADD3 RZ, P4, PT, R29, R7, RZ ;  /* 0x000000071dff7210 */ /* 0x000fe40007f9e0ff */
[----:B0-----:R-:W-:Y:S02]  /*afe0*/  SHF.R.S32.HI R2, RZ, 0x1f, R29 ;  /* 0x0000001fff027819 */ /* 0x001fe4000001141d */
[----:B------:R-:W4:Y:S01]  /*aff0*/  LDL.LU R29, [R1+0x164] ;  /* 0x00016400011d7983 */ /* 0x000f220000300800 */
[----:B-1----:R-:W-:-:S05]  /*b000*/  IMAD.X R3, R0, 0x1, R13, P3 ;  /* 0x0000000100037824 */ /* 0x002fca00018e060d */
[----:B------:R0:W-:Y:S02]  /*b010*/  STL [R1+0xc90], R3 ;  /* 0x000c900301007387 */ /* 0x0001e40000100800 */
[----:B0-----:R-:W-:-:S05]  /*b020*/  IMAD.X R3, R0, 0x1, R9, P2 ;  /* 0x0000000100037824 */ /* 0x001fca00010e0609 */
[----:B------:R0:W-:Y:S01]  /*b030*/  STL [R1+0xc8c], R3 ;  /* 0x000c8c0301007387 */ /* 0x0001e20000100800 */
[----:B---3--:R-:W-:-:S03]  /*b040*/  IADD3 RZ, P3, PT, R8, R11, RZ ;  /* 0x0000000b08ff7210 */ /* 0x008fc60007f7e0ff */
[----:B------:R-:W3:Y:S01]  /*b050*/  LDL.LU R16, [R1+0x160] ;  /* 0x0001600001107983 */ /* 0x000ee20000300800 */
[----:B0-----:R-:W-:Y:S01]  /*b060*/  IMAD.X R3, R2, 0x1, R13, P5 ;  /* 0x0000000102037824 */ /* 0x001fe200028e060d */
[----:B------:R-:W-:-:S04]  /*b070*/  SHF.R.S32.HI R0, RZ, 0x1f, R8 ;  /* 0x0000001fff007819 */ /* 0x000fc80000011408 */
[----:B------:R0:W-:Y:S01]  /*b080*/  STL [R1+0xc88], R3 ;  /* 0x000c880301007387 */ /* 0x0001e20000100800 */
[----:B------:R-:W-:Y:S01]  /*b090*/  IADD3 RZ, P2, PT, R8, R7, RZ ;  /* 0x0000000708ff7210 */ /* 0x000fe20007f5e0ff */
[----:B0-----:R-:W-:-:S05]  /*b0a0*/  IMAD.X R3, R2, 0x1, R9, P4 ;  /* 0x0000000102037824 */ /* 0x001fca00020e0609 */
[----:B------:R0:W-:Y:S04]  /*b0b0*/  STL [R1+0xc84], R3 ;  /* 0x000c840301007387 */ /* 0x0001e80000100800 */
[----:B------:R-:W3:Y:S01]  /*b0c0*/  LDL.LU R8, [R1+0x15c] ;  /* 0x00015c0001087983 */ /* 0x000ee20000300800 */
[----:B0-----:R-:W-:-:S05]  /*b0d0*/  IMAD.X R3, R0, 0x1, R13, P3 ;  /* 0x0000000100037824 */ /* 0x001fca00018e060d */
[----:B------:R0:W-:Y:S02]  /*b0e0*/  STL [R1+0xc80], R3 ;  /* 0x000c800301007387 */ /* 0x0001e40000100800 */
[----:B0-----:R-:W-:-:S05]  /*b0f0*/  IMAD.X R3, R0, 0x1, R9, P2 ;  /* 0x0000000100037824 */ /* 0x001fca00010e0609 */
[----:B------:R0:W-:Y:S01]  /*b100*/  STL [R1+0xc7c], R3 ;  /* 0x000c7c0301007387 */ /* 0x0001e20000100800 */
[C---:B--2---:R-:W-:Y:S02]  /*b110*/  IADD3 RZ, P5, PT, R27.reuse, R11, RZ ;  /* 0x0000000b1bff7210 */ /* 0x044fe40007fbe0ff */
[----:B------:R-:W-:Y:S02]  /*b120*/  SHF.R.S32.HI R2, RZ, 0x1f, R27 ;  /* 0x0000001fff027819 */ /* 0x000fe4000001141b */
[----:B------:R-:W-:Y:S02]  /*b130*/  IADD3 RZ, P4, PT, R27, R7, RZ ;  /* 0x000000071bff7210 */ /* 0x000fe40007f9e0ff */
[----:B------:R-:W2:Y:S01]  /*b140*/  LDL.LU R27, [R1+0x158] ;  /* 0x00015800011b7983 */ /* 0x000ea20000300800 */
[C---:B0-----:R-:W-:Y:S02]  /*b150*/  IMAD.X R3, R2.reuse, 0x1, R13, P5 ;  /* 0x0000000102037824 */ /* 0x041fe400028e060d */
[----:B------:R-:W-:-:S03]  /*b160*/  IMAD.X R2, R2, 0x1, R9, P4 ;  /* 0x0000000102027824 */ /* 0x000fc600020e0609 */
[----:B------:R0:W-:Y:S01]  /*b170*/  STL [R1+0xc78], R3 ;  /* 0x000c780301007387 */ /* 0x0001e20000100800 */
[C---:B-----5:R-:W-:Y:S02]  /*b180*/  IADD3 RZ, P3, PT, R12.reuse, R11, RZ ;  /* 0x0000000b0cff7210 */ /* 0x060fe40007f7e0ff */
[----:B------:R-:W-:Y:S02]  /*b190*/  SHF.R.S32.HI R0, RZ, 0x1f, R12 ;  /* 0x0000001fff007819 */ /* 0x000fe4000001140c */
[----:B------:R-:W-:Y:S02]  /*b1a0*/  IADD3 RZ, P2, PT, R12, R7, RZ ;  /* 0x000000070cff7210 */ /* 0x000fe40007f5e0ff */
[----:B------:R-:W5:Y:S01]  /*b1b0*/  LDL.LU R12, [R1+0x154] ;  /* 0x00015400010c7983 */ /* 0x000f620000300800 */
[----:B0-----:R-:W-:-:S03]  /*b1c0*/  IMAD.X R3, R0, 0x1, R13, P3 ;  /* 0x0000000100037824 */ /* 0x001fc600018e060d */
[----:B------:R0:W-:Y:S01]  /*b1d0*/  STL [R1+0xc74], R2 ;  /* 0x000c740201007387 */ /* 0x0001e20000100800 */
[----:B------:R-:W-:-:S03]  /*b1e0*/  IMAD.X R0, R0, 0x1, R9, P2 ;  /* 0x0000000100007824 */ /* 0x000fc600010e0609 */
[----:B------:R1:W-:Y:S01]  /*b1f0*/  STL [R1+0xc70], R3 ;  /* 0x000c700301007387 */ /* 0x0003e20000100800 */
[C---:B------:R-:W-:Y:S02]  /*b200*/  IADD3 RZ, P5, PT, R20.reuse, R11, RZ ;  /* 0x0000000b14ff7210 */ /* 0x040fe40007fbe0ff */
[----:B0-----:R-:W-:Y:S02]  /*b210*/  SHF.R.S32.HI R2, RZ, 0x1f, R20 ;  /* 0x0000001fff027819 */ /* 0x001fe40000011414 */
[----:B------:R-:W-:Y:S02]  /*b220*/  IADD3 RZ, P4, PT, R20, R7, RZ ;  /* 0x0000000714ff7210 */ /* 0x000fe40007f9e0ff */
[----:B------:R-:W5:Y:S01]  /*b230*/  LDL.LU R20, [R1+0x150] ;  /* 0x0001500001147983 */ /* 0x000f620000300800 */
[----:B-1----:R-:W-:-:S03]  /*b240*/  IMAD.X R3, R2, 0x1, R13, P5 ;  /* 0x0000000102037824 */ /* 0x002fc600028e060d */
[----:B------:R0:W-:Y:S04]  /*b250*/  STL [R1+0xc6c], R0 ;  /* 0x000c6c0001007387 */ /* 0x0001e80000100800 */
[----:B------:R1:W-:Y:S01]  /*b260*/  STL [R1+0xc68], R3 ;  /* 0x000c680301007387 */ /* 0x0003e20000100800 */
[C---:B------:R-:W-:Y:S02]  /*b270*/  IADD3 RZ, P3, PT, R28.reuse, R11, RZ ;  /* 0x0000000b1cff7210 */ /* 0x040fe40007f7e0ff */
[----:B------:R-:W-:Y:S02]  /*b280*/  IADD3 RZ, P2, PT, R28, R7, RZ ;  /* 0x000000071cff7210 */ /* 0x000fe40007f5e0ff */
[----:B0-----:R-:W-:Y:S02]  /*b290*/  SHF.R.S32.HI R0, RZ, 0x1f, R28 ;  /* 0x0000001fff007819 */ /* 0x001fe4000001141c */
[----:B------:R-:W5:Y:S01]  /*b2a0*/  LDL.LU R28, [R1+0x14c] ;  /* 0x00014c00011c7983 */ /* 0x000f620000300800 */
[----:B------:R-:W-:-:S02]  /*b2b0*/  IMAD.X R2, R2, 0x1, R9, P4 ;  /* 0x0000000102027824 */ /* 0x000fc400020e0609 */
[C---:B-1----:R-:W-:Y:S02]  /*b2c0*/  IMAD.X R3, R0.reuse, 0x1, R13, P3 ;  /* 0x0000000100037824 */ /* 0x042fe400018e060d */
[----:B------:R-:W-:Y:S01]  /*b2d0*/  IMAD.X R0, R0, 0x1, R9, P2 ;  /* 0x0000000100007824 */ /* 0x000fe200010e0609 */
[----:B------:R0:W-:Y:S01]  /*b2e0*/  STL [R1+0xc64], R2 ;  /* 0x000c640201007387 */ /* 0x0001e20000100800 */
[C---:B----4-:R-:W-:Y:S02]  /*b2f0*/  IADD3 RZ, P5, PT, R29.reuse, R11, RZ ;  /* 0x0000000b1dff7210 */ /* 0x050fe40007fbe0ff */
[----:B------:R-:W-:Y:S02]  /*b300*/  IADD3 RZ, P4, PT, R29, R7, RZ ;  /* 0x000000071dff7210 */ /* 0x000fe40007f9e0ff */
[----:B0-----:R-:W-:Y:S01]  /*b310*/  SHF.R.S32.HI R2, RZ, 0x1f, R29 ;  /* 0x0000001fff027819 */ /* 0x001fe2000001141d */
[----:B------:R0:W-:Y:S04]  /*b320*/  STL [R1+0xc60], R3 ;  /* 0x000c600301007387 */ /* 0x0001e80000100800 */
[----:B------:R-:W4:Y:S01]  /*b330*/  LDL.LU R29, [R1+0x148] ;  /* 0x00014800011d7983 */ /* 0x000f220000300800 */
[----:B------:R-:W-:-:S03]  /*b340*/  IMAD.X R4, R2, 0x1, R13, P5 ;  /* 0x0000000102047824 */ /* 0x000fc600028e060d */
[----:B------:R1:W-:Y:S01]  /*b350*/  STL [R1+0xc5c], R0 ;  /* 0x000c5c0001007387 */ /* 0x0003e20000100800 */
[----:B0-----:R-:W-:-:S03]  /*b360*/  IMAD.X R3, R2, 0x1, R9, P4 ;  /* 0x0000000102037824 */ /* 0x001fc600020e0609 */
[----:B------:R0:W-:Y:S04]  /*b370*/  STL [R1+0xc58], R4 ;  /* 0x000c580401007387 */ /* 0x0001e80000100800 */
[----:B------:R0:W-:Y:S01]  /*b380*/  STL [R1+0xc54], R3 ;  /* 0x000c540301007387 */ /* 0x0001e20000100800 */
[C---:B---3--:R-:W-:Y:S02]  /*b390*/  IADD3 RZ, P3, PT, R16.reuse, R11, RZ ;  /* 0x0000000b10ff7210 */ /* 0x048fe40007f7e0ff */
[----:B-1----:R-:W-:Y:S02]  /*b3a0*/  SHF.R.S32.HI R0, RZ, 0x1f, R16 ;  /* 0x0000001fff007819 */ /* 0x002fe40000011410 */
[----:B------:R-:W-:-:S03]  /*b3b0*/  IADD3 RZ, P2, PT, R16, R7, RZ ;  /* 0x0000000710ff7210 */ /* 0x000fc60007f5e0ff */
[C---:B0-----:R-:W-:Y:S02]  /*b3c0*/  IMAD.X R4, R0.reuse, 0x1, R13, P3 ;  /* 0x0000000100047824 */ /* 0x041fe400018e060d */
[----:B------:R-:W-:-:S03]  /*b3d0*/  IMAD.X R3, R0, 0x1, R9, P2 ;  /* 0x0000000100037824 */ /* 0x000fc600010e0609 */
[----:B------:R0:W-:Y:S04]  /*b3e0*/  STL [R1+0xc50], R4 ;  /* 0x000c500401007387 */ /* 0x0001e80000100800 */
[----:B------:R1:W-:Y:S01]  /*b3f0*/  STL [R1+0xc4c], R3 ;  /* 0x000c4c0301007387 */ /* 0x0003e20000100800 */
[C---:B------:R-:W-:Y:S02]  /*b400*/  IADD3 RZ, P5, PT, R8.reuse, R11, RZ ;  /* 0x0000000b08ff7210 */ /* 0x040fe40007fbe0ff */
[----:B------:R-:W-:Y:S02]  /*b410*/  SHF.R.S32.HI R2, RZ, 0x1f, R8 ;  /* 0x0000001fff027819 */ /* 0x000fe40000011408 */
[----:B------:R-:W-:-:S03]  /*b420*/  IADD3 RZ, P4, PT, R8, R7, RZ ;  /* 0x0000000708ff7210 */ /* 0x000fc60007f9e0ff */
[C---:B0-----:R-:W-:Y:S02]  /*b430*/  IMAD.X R4, R2.reuse, 0x1, R13, P5 ;  /* 0x0000000102047824 */ /* 0x041fe400028e060d */
[----:B-1----:R-:W-:-:S03]  /*b440*/  IMAD.X R3, R2, 0x1, R9, P4 ;  /* 0x0000000102037824 */ /* 0x002fc600020e0609 */
[----:B------:R0:W-:Y:S04]  /*b450*/  STL [R1+0xc48], R4 ;  /* 0x000c480401007387 */ /* 0x0001e80000100800 */
[----:B------:R1:W-:Y:S01]  /*b460*/  STL [R1+0xc44], R3 ;  /* 0x000c440301007387 */ /* 0x0003e20000100800 */
[C---:B--2---:R-:W-:Y:S02]  /*b470*/  IADD3 RZ, P3, PT, R27.reuse, R11, RZ ;  /* 0x0000000b1bff7210 */ /* 0x044fe40007f7e0ff */
[----:B------:R-:W-:Y:S02]  /*b480*/  SHF.R.S32.HI R0, RZ, 0x1f, R27 ;  /* 0x0000001fff007819 */ /* 0x000fe4000001141b */
[----:B------:R-:W-:-:S03]  /*b490*/  IADD3 RZ, P2, PT, R27, R7, RZ ;  /* 0x000000071bff7210 */ /* 0x000fc60007f5e0ff */
[C---:B0-----:R-:W-:Y:S02]  /*b4a0*/  IMAD.X R4, R0.reuse, 0x1, R13, P3 ;  /* 0x0000000100047824 */ /* 0x041fe400018e060d */
[----:B-1----:R-:W-:-:S03]  /*b4b0*/  IMAD.X R3, R0, 0x1, R9, P2 ;  /* 0x0000000100037824 */ /* 0x002fc600010e0609 */
[----:B------:R-:W-:Y:S01]  /*b4c0*/  STL [R1+0xc40], R4 ;  /* 0x000c400401007387 */ /* 0x000fe20000100800 */
[C---:B-----5:R-:W-:Y:S02]  /*b4d0*/  IADD3 RZ, P5, PT, R12.reuse, R11, RZ ;  /* 0x0000000b0cff7210 */ /* 0x060fe40007fbe0ff */
[----:B------:R-:W-:Y:S02]  /*b4e0*/  SHF.R.S32.HI R2, RZ, 0x1f, R12 ;  /* 0x0000001fff027819 */ /* 0x000fe4000001140c */
[----:B------:R-:W-:Y:S01]  /*b4f0*/  IADD3 RZ, P4, PT, R12, R7, RZ ;  /* 0x000000070cff7210 */ /* 0x000fe20007f9e0ff */
[----:B------:R0:W-:Y:S04]  /*b500*/  STL [R1+0xc3c], R3 ;  /* 0x000c3c0301007387 */ /* 0x0001e80000100800 */
[----:B------:R-:W2:Y:S01]  /*b510*/  LDL.LU R19, [R1+0x144] ;  /* 0x0001440001137983 */ /* 0x000ea20000300800 */
[----:B0-----:R-:W-:-:S02]  /*b520*/  IMAD.X R3, R2, 0x1, R13, P5 ;  /* 0x0000000102037824 */ /* 0x001fc400028e060d */
[----:B------:R-:W-:-:S03]  /*b530*/  IMAD.X R2, R2, 0x1, R9, P4 ;  /* 0x0000000102027824 */ /* 0x000fc600020e0609 */
[----:B------:R-:W-:Y:S04]  /*b540*/  STL [R1+0xc38], R3 ;  /* 0x000c380301007387 */ /* 0x000fe80000100800 */
[----:B------:R-:W3:Y:S01]  /*b550*/  LDL.LU R15, [R1+0x140] ;  /* 0x00014000010f7983 */ /* 0x000ee20000300800 */
[C---:B------:R-:W-:Y:S02]  /*b560*/  IADD3 RZ, P3, PT, R20.reuse, R11, RZ ;  /* 0x0000000b14ff7210 */ /* 0x040fe40007f7e0ff */
[----:B------:R-:W-:Y:S01]  /*b570*/  SHF.R.S32.HI R0, RZ, 0x1f, R20 ;  /* 0x0000001fff007819 */ /* 0x000fe20000011414 */
[----:B------:R0:W-:Y:S01]  /*b580*/  STL [R1+0xc34], R2 ;  /* 0x000c340201007387 */ /* 0x0001e20000100800 */
[----:B------:R-:W-:-:S03]  /*b590*/  IADD3 RZ, P2, PT, R20, R7, RZ ;  /* 0x0000000714ff7210 */ /* 0x000fc60007f5e0ff */
[C---:B0-----:R-:W-:Y:S02]  /*b5a0*/  IMAD.X R2, R0.reuse, 0x1, R13, P3 ;  /* 0x0000000100027824 */ /* 0x041fe400018e060d */
[----:B------:R-:W-:Y:S01]  /*b5b0*/  IMAD.X R0, R0, 0x1, R9, P2 ;  /* 0x0000000100007824 */ /* 0x000fe200010e0609 */
[----:B------:R-:W-:Y:S02]  /*b5c0*/  IADD3 RZ, P5, PT, R28, R11, RZ ;  /* 0x0000000b1cff7210 */ /* 0x000fe40007fbe0ff */
[----:B------:R-:W-:Y:S01]  /*b5d0*/  SHF.R.S32.HI R3, RZ, 0x1f, R28 ;  /* 0x0000001fff037819 */ /* 0x000fe2000001141c */
[----:B------:R0:W-:Y:S04]  /*b5e0*/  STL [R1+0xc30], R2 ;  /* 0x000c300201007387 */ /* 0x0001e80000100800 */
[----:B------:R-:W5:Y:S01]  /*b5f0*/  LDL.LU R5, [R1+0x13c] ;  /* 0x00013c0001057983 */ /* 0x000f620000300800 */
[----:B0-----:R-:W-:-:S03]  /*b600*/  IMAD.X R2, R3, 0x1, R13, P5 ;  /* 0x0000000103027824 */ /* 0x001fc600028e060d */
[----:B------:R0:W-:Y:S04]  /*b610*/  STL [R1+0xc2c], R0 ;  /* 0x000c2c0001007387 */ /* 0x0001e80000100800 */
[----:B------:R-:W5:Y:S04]  /*b620*/  LDL R4, [R1+0x138] ;  /* 0x0001380001047983 */ /* 0x000f680000100800 */
[----:B0-----:R-:W5:Y:S04]  /*b630*/  LDL R0, [R1+0x134] ;  /* 0x0001340001007983 */ /* 0x001f680000100800 */
[----:B------:R0:W-:Y:S04]  /*b640*/  STL [R1+0xc28], R2 ;  /* 0x000c280201007387 */ /* 0x0001e80000100800 */
[----:B------:R-:W5:Y:S04]  /*b650*/  LDL R26, [R1+0x130] ;  /* 0x00013000011a7983 */ /* 0x000f680000100800 */
[----:B------:R-:W5:Y:S04]  /*b660*/  LDL R22, [R1+0x12c] ;  /* 0x00012c0001167983 */ /* 0x000f680000100800 */
[----:B------:R-:W5:Y:S04]  /*b670*/  LDL R18, [R1+0x128] ;  /* 0x0001280001127983 */ /* 0x000f680000100800 */
[----:B------:R-:W5:Y:S04]  /*b680*/  LDL R14, [R1+0x124] ;  /* 0x00012400010e7983 */ /* 0x000f680000100800 */
[----:B------:R-:W5:Y:S04]  /*b690*/  LDL R10, [R1+0x120] ;  /* 0x00012000010a7983 */ /* 0x000f680000100800 */
[----:B------:R-:W5:Y:S04]  /*b6a0*/  LDL R6, [R1+0x11c] ;  /* 0x00011c0001067983 */ /* 0x000f680000100800 */
[----:B0-----:R-:W5:Y:S04]  /*b6b0*/  LDL R2, [R1+0x118] ;  /* 0x0001180001027983 */ /* 0x001f680000100800 */
[----:B------:R-:W5:Y:S04]  /*b6c0*/  LDL R24, [R1+0x114] ;  /* 0x0001140001187983 */ /* 0x000f680000100800 */
[----:B------:R-:W5:Y:S04]  /*b6d0*/  LDL R16, [R1+0x110] ;  /* 0x0001100001107983 */ /* 0x000f680000100800 */
[----:B------:R-:W5:Y:S04]  /*b6e0*/  LDL R8, [R1+0x10c] ;  /* 0x00010c0001087983 */ /* 0x000f680000100800 */
[----:B------:R-:W5:Y:S04]  /*b6f0*/  LDL R27, [R1+0x108] ;  /* 0x00010800011b7983 */ /* 0x000f680000100800 */
[----:B------:R-:W5:Y:S04]  /*b700*/  LDL R12, [R1+0x104] ;  /* 0x00010400010c7983 */ /* 0x000f680000100800 */
[----:B------:R-:W5:Y:S01]  /*b710*/  LDL R20, [R1+0x100] ;  /* 0x0001000001147983 */ /* 0x000f620000100800 */
[----:B------:R-:W-:-:S02]  /*b720*/  IADD3 RZ, P4, PT, R28, R7, RZ ;  /* 0x000000071cff7210 */ /* 0x000fc40007f9e0ff */
[C---:B----4-:R-:W-:Y:S01]  /*b730*/  IADD3 RZ, P3, PT, R29.reuse, R11, RZ ;  /* 0x0000000b1dff7210 */ /* 0x050fe20007f7e0ff */
[----:B------:R-:W4:Y:S01]  /*b740*/  LDL R28, [R1+0xfc] ;  /* 0x0000fc00011c7983 */ /* 0x000f220000100800 */
[----:B------:R-:W-:Y:S02]  /*b750*/  SHF.R.S32.HI R17, RZ, 0x1f, R29 ;  /* 0x0000001fff117819 */ /* 0x000fe4000001141d */
[----:B------:R-:W-:Y:S01]  /*b760*/  IADD3 RZ, P2, PT, R29, R7, RZ ;  /* 0x000000071dff7210 */ /* 0x000fe20007f5e0ff */
[----:B------:R-:W-:Y:S01]  /*b770*/  IMAD.X R21, R3, 0x1, R9, P4 ;  /* 0x0000000103157824 */ /* 0x000fe200020e0609 */
[----:B------:R-:W4:Y:S04]  /*b780*/  LDL R29, [R1+0xf8] ;  /* 0x0000f800011d7983 */ /* 0x000f280000100800 */
[----:B------:R-:W-:Y:S01]  /*b790*/  STL [R1+0xc24], R21 ;  /* 0x000c241501007387 */ /* 0x000fe20000100800 */
[----:B--2---:R-:W-:-:S02]  /*b7a0*/  IADD3 RZ, P5, PT, R19, R11, RZ ;  /* 0x0000000b13ff7210 */ /* 0x004fc40007fbe0ff */
[----:B------:R-:W-:Y:S02]  /*b7b0*/  IADD3 RZ, P4, PT, R19, R7, RZ ;  /* 0x0000000713ff7210 */ /* 0x000fe40007f9e0ff */
[----:B------:R-:W-:Y:S01]  /*b7c0*/  SHF.R.S32.HI R3, RZ, 0x1f, R19 ;  /* 0x0000001fff037819 */ /* 0x000fe20000011413 */
[C---:B------:R-:W-:Y:S02]  /*b7d0*/  IMAD.X R19, R17.reuse, 0x1, R13, P3 ;  /* 0x0000000111137824 */ /* 0x040fe400018e060d */
[----:B------:R-:W-:Y:S02]  /*b7e0*/  IMAD.X R17, R17, 0x1, R9, P2 ;  /* 0x0000000111117824 */ /* 0x000fe400010e0609 */
[C---:B------:R-:W-:Y:S01]  /*b7f0*/  IMAD.X R13, R3.reuse, 0x1, R13, P5 ;  /* 0x00000001030d7824 */ /* 0x040fe200028e060d */
[----:B------:R-:W-:Y:S01]  /*b800*/  STL [R1+0xc20], R19 ;  /* 0x000c201301007387 */ /* 0x000fe20000100800 */
[----:B------:R-:W-:Y:S01]  /*b810*/  IMAD.X R9, R3, 0x1, R9, P4 ;  /* 0x0000000103097824 */ /* 0x000fe200020e0609 */
[----:B---3--:R-:W-:-:S02]  /*b820*/  IADD3 RZ, P3, PT, R15, R11, RZ ;  /* 0x0000000b0fff7210 */ /* 0x008fc40007f7e0ff */
[----:B------:R-:W-:Y:S02]  /*b830*/  IADD3 RZ, P2, PT, R15, R7, RZ ;  /* 0x000000070fff7210 */ /* 0x000fe40007f5e0ff */
[----:B------:R-:W-:Y:S01]  /*b840*/  SHF.R.S32.HI R15, RZ, 0x1f, R15 ;  /* 0x0000001fff0f7819 */ /* 0x000fe2000001140f */
[----:B------:R-:W-:Y:S04]  /*b850*/  STL [R1+0xc1c], R17 ;  /* 0x000c1c1101007387 */ /* 0x000fe80000100800 */
[----:B------:R-:W-:Y:S04]  /*b860*/  STL [R1+0x280], R15 ;  /* 0x0002800f01007387 */ /* 0x000fe80000100800 */
[----:B------:R-:W-:Y:S04]  /*b870*/  STL [R1+0xc18], R13 ;  /* 0x000c180d01007387 */ /* 0x000fe80000100800 */
[----:B------:R-:W-:Y:S01]  /*b880*/  STL [R1+0xc14], R9 ;  /* 0x000c140901007387 */ /* 0x000fe20000100800 */
[----:B-----5:R-:W-:-:S05]  /*b890*/  SHF.R.S32.HI R3, RZ, 0x1f, R5 ;  /* 0x0000001fff037819 */ /* 0x020fca0000011405 */
[----:B------:R0:W-:Y:S01]  /*b8a0*/  STL [R1+0x278], R3 ;  /* 0x0002780301007387 */ /* 0x0001e20000100800 */
[----:B------:R-:W-:Y:S02]  /*b8b0*/  SHF.R.S32.HI R4, RZ, 0x1f, R4 ;  /* 0x0000001fff047819 */ /* 0x000fe40000011404 */
[----:B------:R-:W-:-:S03]  /*b8c0*/  SHF.R.S32.HI R0, RZ, 0x1f, R0 ;  /* 0x0000001fff007819 */ /* 0x000fc60000011400 */
[----:B------:R1:W-:Y:S01]  /*b8d0*/  STL [R1+0x274], R4 ;  /* 0x0002740401007387 */ /* 0x0003e20000100800 */
[----:B0-----:R-:W-:-:S03]  /*b8e0*/  SHF.R.S32.HI R3, RZ, 0x1f, R26 ;  /* 0x0000001fff037819 */ /* 0x001fc6000001141a */
[----:B------:R0:W-:Y:S01]  /*b8f0*/  STL [R1+0x270], R0 ;  /* 0x0002700001007387 */ /* 0x0001e20000100800 */
[----:B-1----:R-:W-:-:S03]  /*b900*/  SHF.R.S32.HI R4, RZ, 0x1f, R22 ;  /* 0x0000001fff047819 */ /* 0x002fc60000011416 */
[----:B------:R1:W-:Y:S01]  /*b910*/  STL [R1+0x26c], R3 ;  /* 0x00026c0301007387 */ /* 0x0003e20000100800 */
[----:B0-----:R-:W-:-:S03]  /*b920*/  SHF.R.S32.HI R0, RZ, 0x1f, R18 ;  /* 0x0000001fff007819 */ /* 0x001fc60000011412 */
[----:B------:R0:W-:Y:S01]  /*b930*/  STL [R1+0x268], R4 ;  /* 0x0002680401007387 */ /* 0x0001e20000100800 */
[----:B-1----:R-:W-:-:S03]  /*b940*/  SHF.R.S32.HI R3, RZ, 0x1f, R14 ;  /* 0x0000001fff037819 */ /* 0x002fc6000001140e */
[----:B------:R1:W-:Y:S04]  /*b950*/  STL [R1+0x264], R0 ;  /* 0x0002640001007387 */ /* 0x0003e80000100800 */
[----:B------:R2:W-:Y:S01]  /*b960*/  STL [R1+0x260], R3 ;  /* 0x0002600301007387 */ /* 0x0005e20000100800 */
[----:B0-----:R-:W-:Y:S02]  /*b970*/  SHF.R.S32.HI R4, RZ, 0x1f, R10 ;  /* 0x0000001fff047819 */ /* 0x001fe4000001140a */
[----:B-1----:R-:W-:-:S03]  /*b980*/  SHF.R.S32.HI R0, RZ, 0x1f, R6 ;  /* 0x0000001fff007819 */ /* 0x002fc60000011406 */
[----:B------:R-:W-:Y:S01]  /*b990*/  STL [R1+0x25c], R4 ;  /* 0x00025c0401007387 */ /* 0x000fe20000100800 */
[----:B--2---:R-:W-:-:S03]  /*b9a0*/  SHF.R.S32.HI R3, RZ, 0x1f, R2 ;  /* 0x0000001fff037819 */ /* 0x004fc60000011402 */
[----:B------:R0:W-:Y:S01]  /*b9b0*/  STL [R1+0x258], R0 ;  /* 0x0002580001007387 */ /* 0x0001e20000100800 */
[----:B------:R-:W-:-:S03]  /*b9c0*/  SHF.R.S32.HI R2, RZ, 0x1f, R24 ;  /* 0x0000001fff027819 */ /* 0x000fc60000011418 */
        /* <DEDUP_REMOVED lines=10> */
[----:B------:R-:W-:Y:S04]  /*ba70*/  STL [R1+0x240], R0 ;  /* 0x0002400001007387 */ /* 0x000fe80000100800 */
[----:B------:R0:W-:Y:S04]  /*ba80*/  STL [R1+0x23c], R3 ;  /* 0x00023c0301007387 */ /* 0x0001e80000100800 */
[----:B0-----:R-:W2:Y:S01]  /*ba90*/  LDL R3, [R1+0xec] ;  /* 0x0000ec0001037983 */ /* 0x001ea20000100800 */
[----:B----4-:R-:W-:Y:S02]  /*baa0*/  SHF.R.S32.HI R2, RZ, 0x1f, R28 ;  /* 0x0000001fff027819 */ /* 0x010fe4000001141c */
[----:B------:R-:W-:-:S03]  /*bab0*/  SHF.R.S32.HI R0, RZ, 0x1f, R29 ;  /* 0x0000001fff007819 */ /* 0x000fc6000001141d */
[----:B------:R-:W-:Y:S04]  /*bac0*/  STL [R1+0x238], R2 ;  /* 0x0002380201007387 */ /* 0x000fe80000100800 */
[----:B--2---:R0:W-:Y:S04]  /*bad0*/  STL [R1+0x1558], R3 ;  /* 0x0015580301007387 */ /* 0x0041e80000100800 */
[----:B------:R-:W-:Y:S04]  /*bae0*/  STL [R1+0x234], R0 ;  /* 0x0002340001007387 */ /* 0x000fe80000100800 */
[----:B0-----:R-:W2:Y:S04]  /*baf0*/  LDL R3, [R1+0xf0] ;  /* 0x0000f00001037983 */ /* 0x001ea80000100800 */
[----:B--2---:R0:W-:Y:S01]  /*bb00*/  STL [R1+0x155c], R3 ;  /* 0x00155c0301007387 */ /* 0x0041e20000100800 */
[----:B------:R-:W-:-:S02]  /*bb10*/  IADD3 RZ, P5, PT, R5, R11, RZ ;  /* 0x0000000b05ff7210 */ /* 0x000fc40007fbe0ff */
[----:B------:R-:W-:Y:S01]  /*bb20*/  IADD3 RZ, P4, PT, R5, R7, RZ ;  /* 0x0000000705ff7210 */ /* 0x000fe20007f9e0ff */
[----:B------:R-:W2:Y:S04]  /*bb30*/  LDL R25, [R1+0xe8] ;  /* 0x0000e80001197983 */ /* 0x000ea80000100800 */
[----:B------:R-:W3:Y:S04]  /*bb40*/  LDL R23, [R1+0xe4] ;  /* 0x0000e40001177983 */ /* 0x000ee80000100800 */
[----:B0-----:R-:W4:Y:S04]  /*bb50*/  LDL R3, [R1+0xf4] ;  /* 0x0000f40001037983 */ /* 0x001f280000100800 */
[----:B------:R-:W5:Y:S04]  /*bb60*/  LDL R21, [R1+0xe0] ;  /* 0x0000e00001157983 */ /* 0x000f680000100800 */
[----:B------:R-:W2:Y:S04]  /*bb70*/  LDL R19, [R1+0xdc] ;  /* 0x0000dc0001137983 */ /* 0x000ea80000100800 */
        /* <DEDUP_REMOVED lines=23> */
[----:B------:R-:W2:Y:S01]  /*bcf0*/  LDL R29, [R1+0x7c] ;  /* 0x00007c00011d7983 */ /* 0x000ea20000100800 */
[----:B----4-:R-:W-:-:S05]  /*bd00*/  SHF.R.S32.HI R3, RZ, 0x1f, R3 ;  /* 0x0000001fff037819 */ /* 0x010fca0000011403 */
[----:B------:R0:W-:Y:S04]  /*bd10*/  STL [R1+0x230], R3 ;  /* 0x0002300301007387 */ /* 0x0001e80000100800 */
[----:B0-----:R-:W4:Y:S02]  /*bd20*/  LDL.LU R3, [R1+0x155c] ;  /* 0x00155c0001037983 */ /* 0x001f240000300800 */
[----:B----4-:R-:W-:-:S05]  /*bd30*/  SHF.R.S32.HI R3, RZ, 0x1f, R3 ;  /* 0x0000001fff037819 */ /* 0x010fca0000011403 */
[----:B------:R0:W-:Y:S04]  /*bd40*/  STL [R1+0x22c], R3 ;  /* 0x00022c0301007387 */ /* 0x0001e80000100800 */
[----:B0-----:R-:W4:Y:S01]  /*bd50*/  LDL.LU R3, [R1+0x1558] ;  /* 0x0015580001037983 */ /* 0x001f220000300800 */
[----:B--2---:R-:W-:Y:S02]  /*bd60*/  SHF.R.S32.HI R25, RZ, 0x1f, R25 ;  /* 0x0000001fff197819 */ /* 0x004fe40000011419 */
[----:B-----5:R-:W-:Y:S02]  /*bd70*/  SHF.R.S32.HI R21, RZ, 0x1f, R21 ;  /* 0x0000001fff157819 */ /* 0x020fe40000011415 */
[----:B------:R-:W-:Y:S02]  /*bd80*/  SHF.R.S32.HI R19, RZ, 0x1f, R19 ;  /* 0x0000001fff137819 */ /* 0x000fe40000011413 */
[----:B------:R-:W-:-:S02]  /*bd90*/  SHF.R.S32.HI R15, RZ, 0x1f, R15 ;  /* 0x0000001fff0f7819 */ /* 0x000fc4000001140f */
[----:B------:R-:W-:Y:S02]  /*bda0*/  SHF.R.S32.HI R13, RZ, 0x1f, R13 ;  /* 0x0000001fff0d7819 */ /* 0x000fe4000001140d */
[----:B------:R-:W-:Y:S02]  /*bdb0*/  SHF.R.S32.HI R9, RZ, 0x1f, R9 ;  /* 0x0000001fff097819 */ /* 0x000fe40000011409 */
[----:B------:R-:W-:Y:S02]  /*bdc0*/  SHF.R.S32.HI R7, RZ, 0x1f, R7 ;  /* 0x0000001fff077819 */ /* 0x000fe40000011407 */
[----:B------:R-:W-:Y:S02]  /*bdd0*/  SHF.R.S32.HI R4, RZ, 0x1f, R4 ;  /* 0x0000001fff047819 */ /* 0x000fe40000011404 */
[----:B------:R-:W-:Y:S02]  /*bde0*/  SHF.R.S32.HI R0, RZ, 0x1f, R0 ;  /* 0x0000001fff007819 */ /* 0x000fe40000011400 */
[----:B----4-:R-:W-:-:S05]  /*bdf0*/  SHF.R.S32.HI R3, RZ, 0x1f, R3 ;  /* 0x0000001fff037819 */ /* 0x010fca0000011403 */
[----:B------:R3:W-:Y:S04]  /*be00*/  STL [R1+0x228], R3 ;  /* 0x0002280301007387 */ /* 0x0007e80000100800 */
[----:B------:R-:W-:Y:S01]  /*be10*/  STL [R1+0x224], R25 ;  /* 0x0002241901007387 */ /* 0x000fe20000100800 */
[----:B---3--:R-:W-:-:S05]  /*be20*/  SHF.R.S32.HI R3, RZ, 0x1f, R23 ;  /* 0x0000001fff037819 */ /* 0x008fca0000011417 */
[----:B------:R0:W-:Y:S04]  /*be30*/  STL [R1+0x220], R3 ;  /* 0x0002200301007387 */ /* 0x0001e80000100800 */
[----:B------:R-:W-:Y:S01]  /*be40*/  STL [R1+0x21c], R21 ;  /* 0x00021c1501007387 */ /* 0x000fe20000100800 */
[----:B0-----:R-:W-:-:S03]  /*be50*/  SHF.R.S32.HI R3, RZ, 0x1f, R17 ;  /* 0x0000001fff037819 */ /* 0x001fc60000011411 */
[----:B------:R-:W-:Y:S04]  /*be60*/  STL [R1+0x218], R19 ;  /* 0x0002181301007387 */ /* 0x000fe80000100800 */
        /* <DEDUP_REMOVED lines=38> */
[----:B------:R-:W-:Y:S02]  /*c0d0*/  SHF.R.S32.HI R2, RZ, 0x1f, R28 ;  /* 0x0000001fff027819 */ /* 0x000fe4000001141c */
[----:B------:R-:W-:-:S03]  /*c0e0*/  SHF.R.S32.HI R0, RZ, 0x1f, R29 ;  /* 0x0000001fff007819 */ /* 0x000fc6000001141d */
[----:B------:R-:W-:Y:S04]  /*c0f0*/  STL [R1+0x1bc], R2 ;  /* 0x0001bc0201007387 */ /* 0x000fe80000100800 */
[----:B--2---:R0:W-:Y:S04]  /*c100*/  STL [R1+0x1550], R3 ;  /* 0x0015500301007387 */ /* 0x0041e80000100800 */
[----:B------:R-:W-:Y:S04]  /*c110*/  STL [R1+0x1b8], R0 ;  /* 0x0001b80001007387 */ /* 0x000fe80000100800 */
[----:B0-----:R-:W2:Y:S04]  /*c120*/  LDL R3, [R1+0x74] ;  /* 0x0000740001037983 */ /* 0x001ea80000100800 */
[----:B--2---:R0:W-:Y:S04]  /*c130*/  STL [R1+0x1554], R3 ;  /* 0x0015540301007387 */ /* 0x0041e80000100800 */
        /* <DEDUP_REMOVED lines=28> */
[----:B------:R-:W2:Y:S01]  /*c300*/  LDL R28, [R1] ;  /* 0x00000000011c7983 */ /* 0x000ea20000100800 */
[----:B----4-:R-:W-:-:S05]  /*c310*/  SHF.R.S32.HI R3, RZ, 0x1f, R3 ;  /* 0x0000001fff037819 */ /* 0x010fca0000011403 */
[----:B------:R0:W-:Y:S04]  /*c320*/  STL [R1+0x1b4], R3 ;  /* 0x0001b40301007387 */ /* 0x0001e80000100800 */
[----:B0-----:R-:W4:Y:S02]  /*c330*/  LDL.LU R3, [R1+0x1554] ;  /* 0x0015540001037983 */ /* 0x001f240000300800 */
[----:B----4-:R-:W-:-:S05]  /*c340*/  SHF.R.S32.HI R3, RZ, 0x1f, R3 ;  /* 0x0000001fff037819 */ /* 0x010fca0000011403 */
[----:B------:R0:W-:Y:S04]  /*c350*/  STL [R1+0x1b0], R3 ;  /* 0x0001b00301007387 */ /* 0x0001e80000100800 */
[----:B0-----:R-:W4:Y:S01]  /*c360*/  LDL.LU R3, [R1+0x1550] ;  /* 0x0015500001037983 */ /* 0x001f220000300800 */
[----:B--2---:R-:W-:Y:S02]  /*c370*/  SHF.R.S32.HI R25, RZ, 0x1f, R25 ;  /* 0x0000001fff197819 */ /* 0x004fe40000011419 */
[----:B---3--:R-:W-:Y:S02]  /*c380*/  SHF.R.S32.HI R23, RZ, 0x1f, R23 ;  /* 0x0000001fff177819 */ /* 0x008fe40000011417 */
[----:B-----5:R-:W-:Y:S02]  /*c390*/  SHF.R.S32.HI R21, RZ, 0x1f, R21 ;  /* 0x0000001fff157819 */ /* 0x020fe40000011415 */
[----:B------:R-:W-:-:S02]  /*c3a0*/  SHF.R.S32.HI R19, RZ, 0x1f, R19 ;  /* 0x0000001fff137819 */ /* 0x000fc40000011413 */
[----:B------:R-:W-:Y:S02]  /*c3b0*/  SHF.R.S32.HI R17, RZ, 0x1f, R17 ;  /* 0x0000001fff117819 */ /* 0x000fe40000011411 */
[----:B------:R-:W-:Y:S02]  /*c3c0*/  SHF.R.S32.HI R15, RZ, 0x1f, R15 ;  /* 0x0000001fff0f7819 */ /* 0x000fe4000001140f */
[----:B------:R-:W-:Y:S02]  /*c3d0*/  SHF.R.S32.HI R13, RZ, 0x1f, R13 ;  /* 0x0000001fff0d7819 */ /* 0x000fe4000001140d */
[----:B------:R-:W-:Y:S02]  /*c3e0*/  SHF.R.S32.HI R11, RZ, 0x1f, R11 ;  /* 0x0000001fff0b7819 */ /* 0x000fe4000001140b */
[----:B------:R-:W-:Y:S02]  /*c3f0*/  SHF.R.S32.HI R9, RZ, 0x1f, R9 ;  /* 0x0000001fff097819 */ /* 0x000fe40000011409 */
        /* <DEDUP_REMOVED lines=20> */
[----:B0-----:R-:W2:Y:S04]  /*c540*/  LDL.LU R3, [R1+0x154c] ;  /* 0x00154c0001037983 */ /* 0x001ea80000300800 */
[----:B------:R0:W-:Y:S04]  /*c550*/  STL [R1+0x1a8], R25 ;  /* 0x0001a81901007387 */ /* 0x0001e80000100800 */
[----:B0-----:R-:W3:Y:S04]  /*c560*/  LDL.LU R25, [R1+0x1548] ;  /* 0x0015480001197983 */ /* 0x001ee80000300800 */
[----:B------:R0:W-:Y:S04]  /*c570*/  STL [R1+0x1a4], R23 ;  /* 0x0001a41701007387 */ /* 0x0001e80000100800 */
[----:B0-----:R-:W4:Y:S04]  /*c580*/  LDL.LU R23, [R1+0x1544] ;  /* 0x0015440001177983 */ /* 0x001f280000300800 */
[----:B------:R0:W-:Y:S04]  /*c590*/  STL [R1+0x1a0], R21 ;  /* 0x0001a01501007387 */ /* 0x0001e80000100800 */
[----:B0-----:R-:W5:Y:S04]  /*c5a0*/  LDL.LU R21, [R1+0x1540] ;  /* 0x0015400001157983 */ /* 0x001f680000300800 */
[----:B------:R0:W-:Y:S04]  /*c5b0*/  STL [R1+0x19c], R19 ;  /* 0x00019c1301007387 */ /* 0x0001e80000100800 */
[----:B0-----:R-:W2:Y:S04]  /*c5c0*/  LDL.LU R19, [R1+0x153c] ;  /* 0x00153c0001137983 */ /* 0x001ea80000300800 */
        /* <DEDUP_REMOVED lines=45> */
[----:B0-----:R-:W2:Y:S01]  /*c8a0*/  LDL.LU R29, [R1+0x14e0] ;  /* 0x0014e000011d7983 */ /* 0x001ea20000300800 */
[----:B------:R-:W-:-:S05]  /*c8b0*/  SHF.R.S32.HI R28, RZ, 0x1f, R28 ;  /* 0x0000001fff1c7819 */ /* 0x000fca000001141c */
[----:B------:R2:W-:Y:S02]  /*c8c0*/  STL [R1+0x13c], R28 ;  /* 0x00013c1c01007387 */ /* 0x0005e40000100800 */
[----:B--2---:R-:W-:-:S05]  /*c8d0*/  SHF.R.S32.HI R28, RZ, 0x1f, R29 ;  /* 0x0000001fff1c7819 */ /* 0x004fca000001141d */
[----:B------:R0:W-:Y:S04]  /*c8e0*/  STL [R1+0x284], R28 ;  /* 0x0002841c01007387 */ /* 0x0001e80000100800 */
[----:B0-----:R-:W2:Y:S04]  /*c8f0*/  LDL.LU R28, [R1+0x14dc] ;  /* 0x0014dc00011c7983 */ /* 0x001ea80000300800 */
[----:B------:R2:W-:Y:S02]  /*c900*/  STL [R1+0x14b8], R29 ;  /* 0x0014b81d01007387 */ /* 0x0005e40000100800 */
[----:B--2---:R-:W-:-:S02]  /*c910*/  SHF.R.S32.HI R29, RZ, 0x1f, R28 ;  /* 0x0000001fff1d7819 */ /* 0x004fc4000001141c */
[----:B------:R0:W-:Y:S04]  /*c920*/  STL [R1+0x14b4], R28 ;  /* 0x0014b41c01007387 */ /* 0x0001e80000100800 */
[----:B------:R1:W-:Y:S04]  /*c930*/  STL [R1+0x288], R29 ;  /* 0x0002881d01007387 */ /* 0x0003e80000100800 */
[----:B------:R2:W-:Y:S01]  /*c940*/  STL [R1+0x14ac], R20 ;  /* 0x0014ac1401007387 */ /* 0x0005e20000100800 */
[----:B0-----:R-:W-:Y:S02]  /*c950*/  SHF.R.S32.HI R28, RZ, 0x1f, R12 ;  /* 0x0000001fff1c7819 */ /* 0x001fe4000001140c */
[----:B-1----:R-:W-:-:S02]  /*c960*/  SHF.R.S32.HI R29, RZ, 0x1f, R20 ;  /* 0x0000001fff1d7819 */ /* 0x002fc40000011414 */
[----:B--2---:R-:W-:-:S03]  /*c970*/  SHF.R.S32.HI R20, RZ, 0x1f, R27 ;  /* 0x0000001fff147819 */ /* 0x004fc6000001141b */
[----:B------:R-:W-:Y:S04]  /*c980*/  STL [R1+0x28c], R29 ;  /* 0x00028c1d01007387 */ /* 0x000fe80000100800 */
[----:B------:R0:W-:Y:S04]  /*c990*/  STL [R1+0x14b0], R12 ;  /* 0x0014b00c01007387 */ /* 0x0001e80000100800 */
[----:B------:R-:W-:Y:S04]  /*c9a0*/  STL [R1+0x290], R28 ;  /* 0x0002901c01007387 */ /* 0x000fe80000100800 */
[----:B------:R-:W-:Y:S01]  /*c9b0*/  STL [R1+0x14bc], R27 ;  /* 0x0014bc1b01007387 */ /* 0x000fe20000100800 */
[----:B0-----:R-:W-:-:S03]  /*c9c0*/  SHF.R.S32.HI R12, RZ, 0x1f, R8 ;  /* 0x0000001fff0c7819 */ /* 0x001fc60000011408 */
[----:B------:R0:W-:Y:S04]  /*c9d0*/  STL [R1+0x294], R20 ;  /* 0x0002941401007387 */ /* 0x0001e80000100800 */
[----:B------:R1:W-:Y:S01]  /*c9e0*/  STL [R1+0x14a0], R8 ;  /* 0x0014a00801007387 */ /* 0x0003e20000100800 */
[----:B0-----:R-:W-:-:S03]  /*c9f0*/  SHF.R.S32.HI R20, RZ, 0x1f, R16 ;  /* 0x0000001fff147819 */ /* 0x001fc60000011410 */
[----:B------:R0:W-:Y:S04]  /*ca00*/  STL [R1+0x298], R12 ;  /* 0x0002980c01007387 */ /* 0x0001e80000100800 */
[----:B-1----:R-:W2:Y:S04]  /*ca10*/  LDL R8, [R1+0x310] ;  /* 0x0003100001087983 */ /* 0x002ea80000100800 */
[----:B0-----:R-:W2:Y:S04]  /*ca20*/  LDL R12, [R1+0x4e8] ;  /* 0x0004e800010c7983 */ /* 0x001ea80000100800 */
[----:B------:R0:W-:Y:S04]  /*ca30*/  STL [R1+0x29c], R20 ;  /* 0x00029c1401007387 */ /* 0x0001e80000100800 */
[----:B------:R1:W-:Y:S01]  /*ca40*/  STL [R1+0x149c], R16 ;  /* 0x00149c1001007387 */ /* 0x0003e20000100800 */
[----:B0-----:R-:W-:-:S03]  /*ca50*/  SHF.R.S32.HI R20, RZ, 0x1f, R24 ;  /* 0x0000001fff147819 */ /* 0x001fc60000011418 */
[----:B-1----:R-:W2:Y:S04]  /*ca60*/  LDL R16, [R1+0x27c] ;  /* 0x00027c0001107983 */ /* 0x002ea80000100800 */
[----:B------:R0:W-:Y:S04]  /*ca70*/  STL [R1+0x14a4], R24 ;  /* 0x0014a41801007387 */ /* 0x0001e80000100800 */
[----:B------:R1:W-:Y:S01]  /*ca80*/  STL [R1+0x2a0], R20 ;  /* 0x0002a01401007387 */ /* 0x0003e20000100800 */
[----:B0-----:R-:W-:-:S03]  /*ca90*/  SHF.R.S32.HI R24, RZ, 0x1f, R2 ;  /* 0x0000001fff187819 */ /* 0x001fc60000011402 */
[----:B------:R0:W-:Y:S01]  /*caa0*/  STL [R1+0x14a8], R2 ;  /* 0x0014a80201007387 */ /* 0x0001e20000100800 */
[----:B-1----:R-:W-:-:S03]  /*cab0*/  SHF.R.S32.HI R20, RZ, 0x1f, R6 ;  /* 0x0000001fff147819 */ /* 0x002fc60000011406 */
[----:B------:R-:W-:Y:S04]  /*cac0*/  STL [R1+0x2a4], R24 ;  /* 0x0002a41801007387 */ /* 0x000fe80000100800 */
[----:B------:R1:W-:Y:S01]  /*cad0*/  STL [R1+0x1498], R6 ;  /* 0x0014980601007387 */ /* 0x0003e20000100800 */
[----:B0-----:R-:W-:-:S03]  /*cae0*/  SHF.R.S32.HI R2, RZ, 0x1f, R10 ;  /* 0x0000001fff027819 */ /* 0x001fc6000001140a */
[----:B------:R-:W-:Y:S04]  /*caf0*/  STL [R1+0x2a8], R20 ;  /* 0x0002a81401007387 */ /* 0x000fe80000100800 */
[----:B------:R0:W-:Y:S01]  /*cb00*/  STL [R1+0x1494], R10 ;  /* 0x0014940a01007387 */ /* 0x0001e20000100800 */
[----:B-1----:R-:W-:-:S03]  /*cb10*/  SHF.R.S32.HI R6, RZ, 0x1f, R14 ;  /* 0x0000001fff067819 */ /* 0x002fc6000001140e */
[----:B0-----:R-:W2:Y:S04]  /*cb20*/  LDL R10, [R1+0x4e4] ;  /* 0x0004e400010a7983 */ /* 0x001ea80000100800 */
[----:B------:R0:W-:Y:S04]  /*cb30*/  STL [R1+0x2ac], R2 ;  /* 0x0002ac0201007387 */ /* 0x0001e80000100800 */
[----:B------:R-:W-:Y:S04]  /*cb40*/  STL [R1+0x14c0], R14 ;  /* 0x0014c00e01007387 */ /* 0x000fe80000100800 */
[----:B------:R1:W-:Y:S01]  /*cb50*/  STL [R1+0x2b0], R6 ;  /* 0x0002b00601007387 */ /* 0x0003e20000100800 */
[----:B0-----:R-:W-:-:S03]  /*cb60*/  SHF.R.S32.HI R2, RZ, 0x1f, R18 ;  /* 0x0000001fff027819 */ /* 0x001fc60000011412 */
[----:B------:R-:W-:Y:S04]  /*cb70*/  STL [R1+0x1490], R18 ;  /* 0x0014901201007387 */ /* 0x000fe80000100800 */
[----:B------:R0:W-:Y:S01]  /*cb80*/  STL [R1+0x2b4], R2 ;  /* 0x0002b40201007387 */ /* 0x0001e20000100800 */
[----:B-1----:R-:W-:-:S03]  /*cb90*/  SHF.R.S32.HI R6, RZ, 0x1f, R22 ;  /* 0x0000001fff067819 */ /* 0x002fc60000011416 */
[----:B------:R1:W-:Y:S04]  /*cba0*/  STL [R1+0x14c4], R22 ;  /* 0x0014c41601007387 */ /* 0x0003e80000100800 */
[----:B------:R-:W-:Y:S01]  /*cbb0*/  STL [R1+0x2b8], R6 ;  /* 0x0002b80601007387 */ /* 0x000fe20000100800 */
[----:B0-----:R-:W-:-:S03]  /*cbc0*/  SHF.R.S32.HI R2, RZ, 0x1f, R26 ;  /* 0x0000001fff027819 */ /* 0x001fc6000001141a */
[----:B-1----:R-:W2:Y:S04]  /*cbd0*/  LDL.LU R22, [R1+0x138] ;  /* 0x0001380001167983 */ /* 0x002ea80000300800 */
[----:B------:R0:W-:Y:S04]  /*cbe0*/  STL [R1+0x14c8], R26 ;  /* 0x0014c81a01007387 */ /* 0x0001e80000100800 */
[----:B------:R1:W-:Y:S04]  /*cbf0*/  STL [R1+0x2bc], R2 ;  /* 0x0002bc0201007387 */ /* 0x0003e80000100800 */
[----:B0-----:R-:W2:Y:S01]  /*cc00*/  LDL.LU R26, [R1+0x280] ;  /* 0x00028000011a7983 */ /* 0x001ea20000300800 */
[----:B-1----:R-:W-:-:S03]  /*cc10*/  SHF.R.S32.HI R2, RZ, 0x1f, R0 ;  /* 0x0000001fff027819 */ /* 0x002fc60000011400 */
[----:B------:R-:W2:Y:S04]  /*cc20*/  LDL.LU R18, [R1+0x278] ;  /* 0x0002780001127983 */ /* 0x000ea80000300800 */
[----:B------:R0:W-:Y:S04]  /*cc30*/  STL [R1+0x14cc], R0 ;  /* 0x0014cc0001007387 */ /* 0x0001e80000100800 */
[----:B------:R1:W-:Y:S04]  /*cc40*/  STL [R1+0x2c0], R2 ;  /* 0x0002c00201007387 */ /* 0x0003e80000100800 */
[----:B------:R-:W2:Y:S01]  /*cc50*/  LDL.LU R20, [R1+0x134] ;  /* 0x0001340001147983 */ /* 0x000ea20000300800 */
[----:B0-----:R-:W-:-:S03]  /*cc60*/  SHF.R.S32.HI R0, RZ, 0x1f, R4 ;  /* 0x0000001fff007819 */ /* 0x001fc60000011404 */
[----:B------:R-:W-:Y:S01]  /*cc70*/  STL [R1+0x14d0], R4 ;  /* 0x0014d00401007387 */ /* 0x000fe20000100800 */
[----:B-1----:R-:W-:-:S03]  /*cc80*/  SHF.R.S32.HI R2, RZ, 0x1f, R5 ;  /* 0x0000001fff027819 */ /* 0x002fc60000011405 */
[----:B------:R0:W-:Y:S04]  /*cc90*/  STL [R1+0x2c4], R0 ;  /* 0x0002c40001007387 */ /* 0x0001e80000100800 */
[----:B0-----:R-:W2:Y:S04]  /*cca0*/  LDL.LU R0, [R1+0x274] ;  /* 0x0002740001007983 */ /* 0x001ea80000300800 */
[----:B------:R-:W-:Y:S04]  /*ccb0*/  STL [R1+0x14d4], R5 ;  /* 0x0014d40501007387 */ /* 0x000fe80000100800 */
[----:B------:R0:W-:Y:S04]  /*ccc0*/  STL [R1+0x2c8], R2 ;  /* 0x0002c80201007387 */ /* 0x0001e80000100800 */
[----:B------:R-:W2:Y:S01]  /*ccd0*/  LDL.LU R14, [R1+0x130] ;  /* 0x00013000010e7983 */ /* 0x000ea20000300800 */
[----:B------:R-:W-:-:S02]  /*cce0*/  SHF.R.S32.HI R4, RZ, 0x1f, R9 ;  /* 0x0000001fff047819 */ /* 0x000fc40000011409 */
[----:B0-----:R-:W-:Y:S01]  /*ccf0*/  SHF.R.S32.HI R2, RZ, 0x1f, R7 ;  /* 0x0000001fff027819 */ /* 0x001fe20000011407 */
[----:B------:R-:W-:Y:S04]  /*cd00*/  STL [R1+0x14d8], R7 ;  /* 0x0014d80701007387 */ /* 0x000fe80000100800 */
[----:B------:R0:W-:Y:S04]  /*cd10*/  STL [R1+0x2cc], R2 ;  /* 0x0002cc0201007387 */ /* 0x0001e80000100800 */
[----:B------:R-:W2:Y:S01]  /*cd20*/  LDL.LU R6, [R1+0x270] ;  /* 0x0002700001067983 */ /* 0x000ea20000300800 */
[----:B0-----:R-:W-:-:S03]  /*cd30*/  SHF.R.S32.HI R2, RZ, 0x1f, R11 ;  /* 0x0000001fff027819 */ /* 0x001fc6000001140b */
[----:B------:R-:W-:Y:S04]  /*cd40*/  STL [R1+0x2d0], R4 ;  /* 0x0002d00401007387 */ /* 0x000fe80000100800 */
[----:B------:R0:W-:Y:S04]  /*cd50*/  STL [R1+0x2d4], R2 ;  /* 0x0002d40201007387 */ /* 0x0001e80000100800 */
[----:B0-----:R-:W2:Y:S01]  /*cd60*/  LDL.LU R2, [R1+0x12c] ;  /* 0x00012c0001027983 */ /* 0x001ea20000300800 */
[----:B------:R-:W-:Y:S02]  /*cd70*/  SHF.R.S32.HI R4, RZ, 0x1f, R13 ;  /* 0x0000001fff047819 */ /* 0x000fe4000001140d */
[----:B------:R-:W-:-:S02]  /*cd80*/  SHF.R.S32.HI R7, RZ, 0x1f, R15 ;  /* 0x0000001fff077819 */ /* 0x000fc4000001140f */
[----:B------:R-:W-:Y:S01]  /*cd90*/  SHF.R.S32.HI R5, RZ, 0x1f, R17 ;  /* 0x0000001fff057819 */ /* 0x000fe20000011411 */
[----:B------:R0:W-:Y:S04]  /*cda0*/  STL [R1+0x2d8], R4 ;  /* 0x0002d80401007387 */ /* 0x0001e80000100800 */
[----:B------:R-:W-:Y:S04]  /*cdb0*/  STL [R1+0x2dc], R7 ;  /* 0x0002dc0701007387 */ /* 0x000fe80000100800 */
[----:B------:R-:W2:Y:S01]  /*cdc0*/  LDL.LU R24, [R1+0x26c] ;  /* 0x00026c0001187983 */ /* 0x000ea20000300800 */
[----:B0-----:R-:W-:-:S03]  /*cdd0*/  SHF.R.S32.HI R4, RZ, 0x1f, R19 ;  /* 0x0000001fff047819 */ /* 0x001fc60000011413 */
[----:B------:R5:W-:Y:S04]  /*cde0*/  STL [R1+0x2e0], R5 ;  /* 0x0002e00501007387 */ /* 0x000be80000100800 */
[----:B------:R4:W-:Y:S04]  /*cdf0*/  STL [R1+0x2e4], R4 ;  /* 0x0002e40401007387 */ /* 0x0009e80000100800 */
[----:B------:R-:W2:Y:S01]  /*ce00*/  LDL.LU R27, [R1+0x128] ;  /* 0x00012800011b7983 */ /* 0x000ea20000300800 */
[----:B-----5:R-:W-:Y:S02]  /*ce10*/  SHF.R.S32.HI R5, RZ, 0x1f, R21 ;  /* 0x0000001fff057819 */ /* 0x020fe40000011415 */
[----:B----4-:R-:W-:-:S03]  /*ce20*/  SHF.R.S32.HI R4, RZ, 0x1f, R23 ;  /* 0x0000001fff047819 */ /* 0x010fc60000011417 */
[----:B------:R3:W-:Y:S04]  /*ce30*/  STL [R1+0x2e8], R5 ;  /* 0x0002e80501007387 */ /* 0x0007e80000100800 */
[----:B------:R-:W4:Y:S01]  /*ce40*/  LDL.LU R28, [R1+0x268] ;  /* 0x00026800011c7983 */ /* 0x000f220000300800 */
[----:B---3--:R-:W-:-:S03]  /*ce50*/  SHF.R.S32.HI R5, RZ, 0x1f, R25 ;  /* 0x0000001fff057819 */ /* 0x008fc60000011419 */
[----:B------:R2:W-:Y:S04]  /*ce60*/  STL [R1+0x2ec], R4 ;  /* 0x0002ec0401007387 */ /* 0x0005e80000100800 */
[----:B------:R-:W-:Y:S04]  /*ce70*/  STL [R1+0x2f0], R5 ;  /* 0x0002f00501007387 */ /* 0x000fe80000100800 */
[----:B------:R-:W3:Y:S01]  /*ce80*/  LDL.LU R29, [R1+0x124] ;  /* 0x00012400011d7983 */ /* 0x000ee20000300800 */
[----:B--2---:R-:W-:Y:S01]  /*ce90*/  IMAD.X R4, R26, 0x1, R10, P3 ;  /* 0x000000011a047824 */ /* 0x004fe200018e060a */
[----:B------:R-:W-:-:S04]  /*cea0*/  IADD3 R7, P3, PT, R22, R16, RZ ;  /* 0x0000001016077210 */ /* 0x000fc80007f7e0ff */
[----:B------:R0:W-:Y:S04]  /*ceb0*/  STL [R1+0xc0c], R4 ;  /* 0x000c0c0401007387 */ /* 0x0001e80000100800 */
[----:B------:R-:W-:Y:S01]  /*cec0*/  STL [R1+0xc10], R7 ;  /* 0x000c100701007387 */ /* 0x000fe20000100800 */
[----:B0-----:R-:W-:Y:S01]  /*ced0*/  IMAD.X R4, R26, 0x1, R12, P2 ;  /* 0x000000011a047824 */ /* 0x001fe200010e060c */
[----:B------:R-:W-:Y:S02]  /*cee0*/  IADD3 R5, P2, PT, R22, R8, RZ ;  /* 0x0000000816057210 */ /* 0x000fe40007f5e0ff */
[----:B------:R-:W2:Y:S04]  /*cef0*/  LDL.LU R26, [R1+0x264] ;  /* 0x00026400011a7983 */ /* 0x000ea80000300800 */
[----:B------:R0:W-:Y:S04]  /*cf00*/  STL [R1+0xc08], R4 ;  /* 0x000c080401007387 */ /* 0x0001e80000100800 */
[----:B------:R-:W-:Y:S04]  /*cf10*/  STL [R1+0xc00], R5 ;  /* 0x000c000501007387 */ /* 0x000fe80000100800 */
[----:B------:R-:W5:Y:S01]  /*cf20*/  LDL.LU R22, [R1+0x120] ;  /* 0x0001200001167983 */ /* 0x000f620000300800 */
[----:B0-----:R-:W-:Y:S01]  /*cf30*/  IMAD.X R4, R18, 0x1, R10, P5 ;  /* 0x0000000112047824 */ /* 0x001fe200028e060a */
[----:B------:R-:W-:-:S04]  /*cf40*/  IADD3 R7, P5, PT, R20, R16, RZ ;  /* 0x0000001014077210 */ /* 0x000fc80007fbe0ff */
[----:B------:R0:W-:Y:S04]  /*cf50*/  STL [R1+0xbfc], R4 ;  /* 0x000bfc0401007387 */ /* 0x0001e80000100800 */
[----:B------:R-:W-:Y:S01]  /*cf60*/  STL [R1+0xc04], R7 ;  /* 0x000c040701007387 */ /* 0x000fe20000100800 */
[----:B0-----:R-:W-:Y:S01]  /*cf70*/  IMAD.X R4, R18, 0x1, R12, P4 ;  /* 0x0000000112047824 */ /* 0x001fe200020e060c */
[----:B------:R-:W-:Y:S02]  /*cf80*/  IADD3 R5, P4, PT, R20, R8, RZ ;  /* 0x0000000814057210 */ /* 0x000fe40007f9e0ff */
[----:B------:R-:W5:Y:S04]  /*cf90*/  LDL.LU R18, [R1+0x260] ;  /* 0x0002600001127983 */ /* 0x000f680000300800 */
        /* <DEDUP_REMOVED lines=11> */
[----:B------:R1:W-:Y:S04]  /*d050*/  STL [R1+0xbe0], R5 ;  /* 0x000be00501007387 */ /* 0x0003e80000100800 */
[----:B------:R-:W5:Y:S01]  /*d060*/  LDL.LU R14, [R1+0x118] ;  /* 0x00011800010e7983 */ /* 0x000f620000300800 */
[----:B0-----:R-:W-:Y:S01]  /*d070*/  IMAD.X R4, R6, 0x1, R10, P5 ;  /* 0x0000000106047824 */ /* 0x001fe200028e060a */
[----:B-1----:R-:W-:-:S04]  /*d080*/  IADD3 R5, P5, PT, R2, R16, RZ ;  /* 0x0000001002057210 */ /* 0x002fc80007fbe0ff */
[----:B------:R0:W-:Y:S04]  /*d090*/  STL [R1+0xbdc], R4 ;  /* 0x000bdc0401007387 */ /* 0x0001e80000100800 */
[----:B------:R-:W-:Y:S01]  /*d0a0*/  STL [R1+0xbe4], R5 ;  /* 0x000be40501007387 */ /* 0x000fe20000100800 */
[----:B0-----:R-:W-:Y:S01]  /*d0b0*/  IMAD.X R4, R6, 0x1, R12, P4 ;  /* 0x0000000106047824 */ /* 0x001fe200020e060c */
[----:B------:R-:W-:Y:S02]  /*d0c0*/  IADD3 R2, P4, PT, R2, R8, RZ ;  /* 0x0000000802027210 */ /* 0x000fe40007f9e0ff */
[----:B------:R-:W5:Y:S04]  /*d0d0*/  LDL.LU R6, [R1+0x258] ;  /* 0x0002580001067983 */ /* 0x000f680000300800 */
[----:B------:R-:W-:Y:S04]  /*d0e0*/  STL [R1+0xbd8], R4 ;  /* 0x000bd80401007387 */ /* 0x000fe80000100800 */
[----:B------:R0:W-:Y:S04]  /*d0f0*/  STL [R1+0xbd0], R2 ;  /* 0x000bd00201007387 */ /* 0x0001e80000100800 */
[----:B0-----:R-:W5:Y:S01]  /*d100*/  LDL.LU R2, [R1+0x114] ;  /* 0x0001140001027983 */ /* 0x001f620000300800 */
[----:B------:R-:W-:Y:S01]  /*d110*/  IMAD.X R4, R24, 0x1, R10, P3 ;  /* 0x0000000118047824 */ /* 0x000fe200018e060a */
        /* <DEDUP_REMOVED lines=9> */
[----:B----4-:R-:W-:Y:S01]  /*d1b0*/  IMAD.X R4, R28, 0x1, R10, P5 ;  /* 0x000000011c047824 */ /* 0x010fe200028e060a */
[----:B---3--:R-:W-:-:S04]  /*d1c0*/  IADD3 R7, P5, PT, R29, R16, RZ ;  /* 0x000000101d077210 */ /* 0x008fc80007fbe0ff */
[----:B------:R0:W-:Y:S04]  /*d1d0*/  STL [R1+0xbbc], R4 ;  /* 0x000bbc0401007387 */ /* 0x0001e80000100800 */
[----:B------:R-:W-:Y:S01]  /*d1e0*/  STL [R1+0xbc4], R7 ;  /* 0x000bc40701007387 */ /* 0x000fe20000100800 */
[----:B0-----:R-:W-:Y:S01]  /*d1f0*/  IMAD.X R4, R28, 0x1, R12, P4 ;  /* 0x000000011c047824 */ /* 0x001fe200020e060c */
[----:B------:R-:W-:Y:S02]  /*d200*/  IADD3 R5, P4, PT, R29, R8, RZ ;  /* 0x000000081d057210 */ /* 0x000fe40007f9e0ff */
[----:B------:R-:W3:Y:S04]  /*d210*/  LDL.LU R28, [R1+0x250] ;  /* 0x00025000011c7983 */ /* 0x000ee80000300800 */
[----:B------:R2:W-:Y:S04]  /*d220*/  STL [R1+0xbb8], R4 ;  /* 0x000bb80401007387 */ /* 0x0005e80000100800 */
[----:B------:R-:W-:Y:S04]  /*d230*/  STL [R1+0xbb0], R5 ;  /* 0x000bb00501007387 */ /* 0x000fe80000100800 */
[----:B------:R-:W4:Y:S01]  /*d240*/  LDL.LU R29, [R1+0x10c] ;  /* 0x00010c00011d7983 */ /* 0x000f220000300800 */
[----:B--2---:R-:W-:-:S05]  /*d250*/  IMAD.X R4, R26, 0x1, R10, P3 ;  /* 0x000000011a047824 */ /* 0x004fca00018e060a */
[----:B------:R0:W-:Y:S01]  /*d260*/  STL [R1+0xbac], R4 ;  /* 0x000bac0401007387 */ /* 0x0001e20000100800 */
[----:B-----5:R-:W-:Y:S01]  /*d270*/  IADD3 R7, P3, PT, R22, R16, RZ ;  /* 0x0000001016077210 */ /* 0x020fe20007f7e0ff */
[----:B0-----:R-:W-:Y:S01]  /*d280*/  IMAD.X R4, R26, 0x1, R12, P2 ;  /* 0x000000011a047824 */ /* 0x001fe200010e060c */
[----:B------:R-:W-:-:S03]  /*d290*/  IADD3 R5, P2, PT, R22, R8, RZ ;  /* 0x0000000816057210 */ /* 0x000fc60007f5e0ff */
[----:B------:R-:W-:Y:S04]  /*d2a0*/  STL [R1+0xbb4], R7 ;  /* 0x000bb40701007387 */ /* 0x000fe80000100800 */
[----:B------:R-:W2:Y:S04]  /*d2b0*/  LDL.LU R26, [R1+0x24c] ;  /* 0x00024c00011a7983 */ /* 0x000ea80000300800 */
[----:B------:R0:W-:Y:S04]  /*d2c0*/  STL [R1+0xba8], R4 ;  /* 0x000ba80401007387 */ /* 0x0001e80000100800 */
[----:B------:R-:W-:Y:S04]  /*d2d0*/  STL [R1+0xba0], R5 ;  /* 0x000ba00501007387 */ /* 0x000fe80000100800 */
[----:B------:R-:W5:Y:S01]  /*d2e0*/  LDL.LU R22, [R1+0x108] ;  /* 0x0001080001167983 */ /* 0x000f620000300800 */
[----:B0-----:R-:W-:-:S05]  /*d2f0*/  IMAD.X R4, R18, 0x1, R10, P5 ;  /* 0x0000000112047824 */ /* 0x001fca00028e060a */
[----:B------:R0:W-:Y:S01]  /*d300*/  STL [R1+0xb9c], R4 ;  /* 0x000b9c0401007387 */ /* 0x0001e20000100800 */
[----:B------:R-:W-:-:S05]  /*d310*/  IADD3 R7, P5, PT, R20, R16, RZ ;  /* 0x0000001014077210 */ /* 0x000fca0007fbe0ff */
[----:B------:R-:W-:Y:S01]  /*d320*/  STL [R1+0xba4], R7 ;  /* 0x000ba40701007387 */ /* 0x000fe20000100800 */
[----:B0-----:R-:W-:Y:S01]  /*d330*/  IMAD.X R4, R18, 0x1, R12, P4 ;  /* 0x0000000112047824 */ /* 0x001fe200020e060c */
[----:B------:R-:W-:Y:S02]  /*d340*/  IADD3 R5, P4, PT, R20, R8, RZ ;  /* 0x0000000814057210 */ /* 0x000fe40007f9e0ff */
[----:B------:R-:W5:Y:S04]  /*d350*/  LDL.LU R18, [R1+0x248] ;  /* 0x0002480001127983 */ /* 0x000f680000300800 */
        /* <DEDUP_REMOVED lines=11> */
[----:B------:R1:W-:Y:S04]  /*d410*/  STL [R1+0xb80], R5 ;  /* 0x000b800501007387 */ /* 0x0003e80000100800 */
[----:B------:R-:W5:Y:S01]  /*d420*/  LDL.LU R14, [R1+0x100] ;  /* 0x00010000010e7983 */ /* 0x000f620000300800 */
[----:B0-----:R-:W-:-:S05]  /*d430*/  IMAD.X R4, R6, 0x1, R10, P5 ;  /* 0x0000000106047824 */ /* 0x001fca00028e060a */
[----:B------:R0:W-:Y:S01]  /*d440*/  STL [R1+0xb7c], R4 ;  /* 0x000b7c0401007387 */ /* 0x0001e20000100800 */
[----:B-1----:R-:W-:Y:S01]  /*d450*/  IADD3 R5, P5, PT, R2, R16, RZ ;  /* 0x0000001002057210 */ /* 0x002fe20007fbe0ff */
[----:B0-----:R-:W-:Y:S01]  /*d460*/  IMAD.X R4, R6, 0x1, R12, P4 ;  /* 0x0000000106047824 */ /* 0x001fe200020e060c */
[----:B------:R-:W-:-:S03]  /*d470*/  IADD3 R2, P4, PT, R2, R8, RZ ;  /* 0x0000000802027210 */ /* 0x000fc60007f9e0ff */
[----:B------:R-:W-:Y:S04]  /*d480*/  STL [R1+0xb84], R5 ;  /* 0x000b840501007387 */ /* 0x000fe80000100800 */
        /* <DEDUP_REMOVED lines=14> */
[----:B---3--:R-:W-:Y:S01]  /*d570*/  IMAD.X R4, R28, 0x1, R10, P5 ;  /* 0x000000011c047824 */ /* 0x008fe200028e060a */
[----:B----4-:R-:W-:-:S04]  /*d580*/  IADD3 R7, P5, PT, R29, R16, RZ ;  /* 0x000000101d077210 */ /* 0x010fc80007fbe0ff */
        /* <DEDUP_REMOVED lines=20> */
[----:B------:R-:W-:Y:S01]  /*d6d0*/  IADD3 R7, P5, PT, R20, R16, RZ ;  /* 0x0000001014077210 */ /* 0x000fe20007fbe0ff */
[----:B0-----:R-:W-:Y:S01]  /*d6e0*/  IMAD.X R4, R18, 0x1, R12, P4 ;  /* 0x0000000112047824 */ /* 0x001fe200020e060c */
[----:B------:R-:W-:-:S03]  /*d6f0*/  IADD3 R5, P4, PT, R20, R8, RZ ;  /* 0x0000000814057210 */ /* 0x000fc60007f9e0ff */
[----:B------:R-:W-:Y:S04]  /*d700*/  STL [R1+0xb44], R7 ;  /* 0x000b440701007387 */ /* 0x000fe80000100800 */
        /* <DEDUP_REMOVED lines=75> */
[----:B------:R0:W-:Y:S02]  /*dbc0*/  STL [R1+0xabc], R4 ;  /* 0x000abc0401007387 */ /* 0x0001e40000100800 */
[----:B0-----:R-:W-:Y:S01]  /*dbd0*/  IMAD.X R4, R6, 0x1, R12, P4 ;  /* 0x0000000106047824 */ /* 0x001fe200020e060c */
[C---:B------:R-:W-:Y:S02]  /*dbe0*/  IADD3 R5, P5, PT, R2.reuse, R16, RZ ;  /* 0x0000001002057210 */ /* 0x040fe40007fbe0ff */
        /* <DEDUP_REMOVED lines=298> */
[----:B0-----:R-:W-:Y:S02]  /*ee90*/  IMAD.X R4, R6, 0x1, R12, P4 ;  /* 0x0000000106047824 */ /* 0x001fe400020e060c */
[----:B------:R-:W5:Y:S01]  /*eea0*/  LDL.LU R6, [R1+0x198] ;  /* 0x0001980001067983 */ /* 0x000f620000300800 */
[----:B------:R-:W-:-:S05]  /*eeb0*/  IADD3 R5, P5, PT, R2, R16, RZ ;  /* 0x0000001002057210 */ /* 0x000fca0007fbe0ff */
[----:B------:R0:W-:Y:S04]  /*eec0*/  STL [R1+0x8e4], R5 ;  /* 0x0008e40501007387 */ /* 0x0001e80000100800 */
[----:B------:R1:W-:Y:S01]  /*eed0*/  STL [R1+0x8d8], R4 ;  /* 0x0008d80401007387 */ /* 0x0003e20000100800 */
[----:B0-----:R-:W-:-:S03]  /*eee0*/  IADD3 R5, P4, PT, R2, R8, RZ ;  /* 0x0000000802057210 */ /* 0x001fc60007f9e0ff */
[----:B------:R-:W5:Y:S01]  /*eef0*/  LDL.LU R2, [R1+0x54] ;  /* 0x0000540001027983 */ /* 0x000f620000300800 */
[----:B-1----:R-:W-:-:S03]  /*ef00*/  IMAD.X R4, R24, 0x1, R10, P3 ;  /* 0x0000000118047824 */ /* 0x002fc600018e060a */
[----:B------:R0:W-:Y:S04]  /*ef10*/  STL [R1+0x8d0], R5 ;  /* 0x0008d00501007387 */ /* 0x0001e80000100800 */
[----:B------:R1:W-:Y:S01]  /*ef20*/  STL [R1+0x8cc], R4 ;  /* 0x0008cc0401007387 */ /* 0x0003e20000100800 */
[C---:B0-----:R-:W-:Y:S01]  /*ef30*/  IADD3 R5, P3, PT, R27.reuse, R16, RZ ;  /* 0x000000101b057210 */ /* 0x041fe20007f7e0ff */
[----:B-1----:R-:W-:Y:S02]  /*ef40*/  IMAD.X R4, R24, 0x1, R12, P2 ;  /* 0x0000000118047824 */ /* 0x002fe400010e060c */
[----:B------:R-:W5:Y:S04]  /*ef50*/  LDL.LU R24, [R1+0x194] ;  /* 0x0001940001187983 */ /* 0x000f680000300800 */
[----:B------:R0:W-:Y:S04]  /*ef60*/  STL [R1+0x8d4], R5 ;  /* 0x0008d40501007387 */ /* 0x0001e80000100800 */
[----:B------:R3:W-:Y:S01]  /*ef70*/  STL [R1+0x8c8], R4 ;  /* 0x0008c80401007387 */ /* 0x0007e20000100800 */
[----:B0-----:R-:W-:-:S03]  /*ef80*/  IADD3 R5, P2, PT, R27, R8, RZ ;  /* 0x000000081b057210 */ /* 0x001fc60007f5e0ff */
[----:B------:R-:W5:Y:S01]  /*ef90*/  LDL.LU R27, [R1+0x50] ;  /* 0x00005000011b7983 */ /* 0x000f620000300800 */
[----:B---3--:R-:W-:-:S03]  /*efa0*/  IMAD.X R4, R28, 0x1, R10, P5 ;  /* 0x000000011c047824 */ /* 0x008fc600028e060a */
[----:B------:R-:W-:Y:S01]  /*efb0*/  STL [R1+0x8c0], R5 ;  /* 0x0008c00501007387 */ /* 0x000fe20000100800 */
[----:B----4-:R-:W-:-:S03]  /*efc0*/  IADD3 R7, P5, PT, R29, R16, RZ ;  /* 0x000000101d077210 */ /* 0x010fc60007fbe0ff */
        /* <DEDUP_REMOVED lines=28> */
[----:B0-----:R-:W-:-:S02]  /*f190*/  IMAD.X R4, R0, 0x1, R10, P3 ;  /* 0x0000000100047824 */ /* 0x001fc400018e060a */
[----:B-1----:R-:W-:-:S03]  /*f1a0*/  IMAD.X R5, R0, 0x1, R12, P2 ;  /* 0x0000000100057824 */ /* 0x002fc600010e060c */
[----:B------:R0:W-:Y:S01]  /*f1b0*/  STL [R1+0x88c], R4 ;  /* 0x00088c0401007387 */ /* 0x0001e20000100800 */
[C---:B------:R-:W-:Y:S02]  /*f1c0*/  IADD3 R7, P3, PT, R14.reuse, R16, RZ ;  /* 0x000000100e077210 */ /* 0x040fe40007f7e0ff */
[----:B0-----:R-:W-:-:S03]  /*f1d0*/  IADD3 R4, P2, PT, R14, R8, RZ ;  /* 0x000000080e047210 */ /* 0x001fc60007f5e0ff */
[----:B------:R-:W-:Y:S04]  /*f1e0*/  STL [R1+0x894], R7 ;  /* 0x0008940701007387 */ /* 0x000fe80000100800 */
[----:B------:R-:W-:Y:S04]  /*f1f0*/  STL [R1+0x888], R5 ;  /* 0x0008880501007387 */ /* 0x000fe80000100800 */
[----:B------:R-:W5:Y:S04]  /*f200*/  LDL.LU R14, [R1+0x184] ;  /* 0x00018400010e7983 */ /* 0x000f680000300800 */
[----:B------:R0:W-:Y:S04]  /*f210*/  STL [R1+0x880], R4 ;  /* 0x0008800401007387 */ /* 0x0001e80000100800 */
[----:B0-----:R-:W5:Y:S01]  /*f220*/  LDL.LU R4, [R1+0x40] ;  /* 0x0000400001047983 */ /* 0x001f620000300800 */
[----:B------:R-:W-:-:S02]  /*f230*/  IMAD.X R0, R6, 0x1, R10, P5 ;  /* 0x0000000106007824 */ /* 0x000fc400028e060a */
[----:B------:R-:W-:-:S03]  /*f240*/  IMAD.X R5, R6, 0x1, R12, P4 ;  /* 0x0000000106057824 */ /* 0x000fc600020e060c */
[----:B------:R0:W-:Y:S02]  /*f250*/  STL [R1+0x87c], R0 ;  /* 0x00087c0001007387 */ /* 0x0001e40000100800 */
[C---:B0-----:R-:W-:Y:S02]  /*f260*/  IADD3 R0, P5, PT, R2.reuse, R16, RZ ;  /* 0x0000001002007210 */ /* 0x041fe40007fbe0ff */
[----:B------:R-:W-:-:S03]  /*f270*/  IADD3 R2, P4, PT, R2, R8, RZ ;  /* 0x0000000802027210 */ /* 0x000fc60007f9e0ff */
[----:B------:R0:W-:Y:S04]  /*f280*/  STL [R1+0x884], R0 ;  /* 0x0008840001007387 */ /* 0x0001e80000100800 */
[----:B------:R-:W-:Y:S04]  /*f290*/  STL [R1+0x878], R5 ;  /* 0x0008780501007387 */ /* 0x000fe80000100800 */
[----:B------:R-:W5:Y:S04]  /*f2a0*/  LDL.LU R6, [R1+0x180] ;  /* 0x0001800001067983 */ /* 0x000f680000300800 */
[----:B------:R1:W-:Y:S01]  /*f2b0*/  STL [R1+0x870], R2 ;  /* 0x0008700201007387 */ /* 0x0003e20000100800 */
[----:B0-----:R-:W-:-:S03]  /*f2c0*/  IMAD.X R0, R24, 0x1, R10, P3 ;  /* 0x0000000118007824 */ /* 0x001fc600018e060a */
[----:B-1----:R-:W5:Y:S04]  /*f2d0*/  LDL.LU R2, [R1+0x3c] ;  /* 0x00003c0001027983 */ /* 0x002f680000300800 */
[----:B------:R0:W-:Y:S01]  /*f2e0*/  STL [R1+0x86c], R0 ;  /* 0x00086c0001007387 */ /* 0x0001e20000100800 */
[C---:B------:R-:W-:Y:S01]  /*f2f0*/  IADD3 R7, P3, PT, R27.reuse, R16, RZ ;  /* 0x000000101b077210 */ /* 0x040fe20007f7e0ff */
[----:B0-----:R-:W-:Y:S01]  /*f300*/  IMAD.X R0, R24, 0x1, R12, P2 ;  /* 0x0000000118007824 */ /* 0x001fe200010e060c */
[----:B------:R-:W-:-:S03]  /*f310*/  IADD3 R5, P2, PT, R27, R8, RZ ;  /* 0x000000081b057210 */ /* 0x000fc60007f5e0ff */
[----:B------:R-:W-:Y:S04]  /*f320*/  STL [R1+0x874], R7 ;  /* 0x0008740701007387 */ /* 0x000fe80000100800 */
[----:B------:R-:W5:Y:S04]  /*f330*/  LDL.LU R24, [R1+0x17c] ;  /* 0x00017c0001187983 */ /* 0x000f680000300800 */
[----:B------:R3:W-:Y:S04]  /*f340*/  STL [R1+0x868], R0 ;  /* 0x0008680001007387 */ /* 0x0007e80000100800 */
[----:B------:R4:W-:Y:S04]  /*f350*/  STL [R1+0x860], R5 ;  /* 0x0008600501007387 */ /* 0x0009e80000100800 */
[----:B------:R-:W5:Y:S01]  /*f360*/  LDL.LU R27, [R1+0x38] ;  /* 0x00003800011b7983 */ /* 0x000f620000300800 */
[----:B---3--:R-:W-:-:S05]  /*f370*/  IMAD.X R0, R28, 0x1, R10, P5 ;  /* 0x000000011c007824 */ /* 0x008fca00028e060a */
[----:B------:R0:W-:Y:S01]  /*f380*/  STL [R1+0x85c], R0 ;  /* 0x00085c0001007387 */ /* 0x0001e20000100800 */
[C---:B----4-:R-:W-:Y:S01]  /*f390*/  IADD3 R5, P5, PT, R29.reuse, R16, RZ ;  /* 0x000000101d057210 */ /* 0x050fe20007fbe0ff */
[----:B0-----:R-:W-:Y:S02]  /*f3a0*/  IMAD.X R0, R28, 0x1, R12, P4 ;  /* 0x000000011c007824 */ /* 0x001fe400020e060c */
[----:B------:R-:W3:Y:S04]  /*f3b0*/  LDL.LU R28, [R1+0x178] ;  /* 0x00017800011c7983 */ /* 0x000ee80000300800 */
[----:B------:R0:W-:Y:S04]  /*f3c0*/  STL [R1+0x864], R5 ;  /* 0x0008640501007387 */ /* 0x0001e80000100800 */
[----:B------:R2:W-:Y:S01]  /*f3d0*/  STL [R1+0x858], R0 ;  /* 0x0008580001007387 */ /* 0x0005e20000100800 */
[----:B0-----:R-:W-:-:S03]  /*f3e0*/  IADD3 R5, P4, PT, R29, R8, RZ ;  /* 0x000000081d057210 */ /* 0x001fc60007f9e0ff */
[----:B------:R-:W4:Y:S04]  /*f3f0*/  LDL.LU R29, [R1+0x34] ;  /* 0x00003400011d7983 */ /* 0x000f280000300800 */
[----:B------:R0:W-:Y:S01]  /*f400*/  STL [R1+0x850], R5 ;  /* 0x0008500501007387 */ /* 0x0001e20000100800 */
[C---:B--2---:R-:W-:Y:S02]  /*f410*/  IMAD.X R0, R26.reuse, 0x1, R10, P3 ;  /* 0x000000011a007824 */ /* 0x044fe400018e060a */
[----:B0-----:R-:W-:-:S03]  /*f420*/  IMAD.X R5, R26, 0x1, R12, P2 ;  /* 0x000000011a057824 */ /* 0x001fc600010e060c */
[----:B------:R0:W-:Y:S01]  /*f430*/  STL [R1+0x84c], R0 ;  /* 0x00084c0001007387 */ /* 0x0001e20000100800 */
[----:B-----5:R-:W-:-:S03]  /*f440*/  IADD3 R7, P3, PT, R22, R16, RZ ;  /* 0x0000001016077210 */ /* 0x020fc60007f7e0ff */
[----:B0-----:R-:W2:Y:S04]  /*f450*/  LDL.LU R0, [R1+0x174] ;  /* 0x0001740001007983 */ /* 0x001ea80000300800 */
[----:B------:R0:W-:Y:S04]  /*f460*/  STL [R1+0x854], R7 ;  /* 0x0008540701007387 */ /* 0x0001e80000100800 */
[----:B------:R1:W-:Y:S04]  /*f470*/  STL [R1+0x848], R5 ;  /* 0x0008480501007387 */ /* 0x0003e80000100800 */
[----:B------:R-:W5:Y:S01]  /*f480*/  LDL.LU R26, [R1+0x30] ;  /* 0x00003000011a7983 */ /* 0x000f620000300800 */
[----:B0-----:R-:W-:Y:S01]  /*f490*/  IADD3 R7, P2, PT, R22, R8, RZ ;  /* 0x0000000816077210 */ /* 0x001fe20007f5e0ff */
[----:B-1----:R-:W-:-:S04]  /*f4a0*/  IMAD.X R5, R20, 0x1, R10, P5 ;  /* 0x0000000114057824 */ /* 0x002fc800028e060a */
[----:B------:R0:W-:Y:S04]  /*f4b0*/  STL [R1+0x840], R7 ;  /* 0x0008400701007387 */ /* 0x0001e80000100800 */
[----:B------:R1:W-:Y:S01]  /*f4c0*/  STL [R1+0x83c], R5 ;  /* 0x00083c0501007387 */ /* 0x0003e20000100800 */
[----:B0-----:R-:W-:Y:S01]  /*f4d0*/  IADD3 R7, P5, PT, R18, R16, RZ ;  /* 0x0000001012077210 */ /* 0x001fe20007fbe0ff */
[----:B-1----:R-:W-:Y:S02]  /*f4e0*/  IMAD.X R5, R20, 0x1, R12, P4 ;  /* 0x0000000114057824 */ /* 0x002fe400020e060c */
[----:B------:R-:W5:Y:S04]  /*f4f0*/  LDL.LU R20, [R1+0x170] ;  /* 0x0001700001147983 */ /* 0x000f680000300800 */
[----:B------:R-:W-:Y:S04]  /*f500*/  STL [R1+0x844], R7 ;  /* 0x0008440701007387 */ /* 0x000fe80000100800 */
[----:B------:R-:W5:Y:S04]  /*f510*/  LDL.LU R22, [R1+0x2c] ;  /* 0x00002c0001167983 */ /* 0x000f680000300800 */
[----:B------:R0:W-:Y:S02]  /*f520*/  STL [R1+0x838], R5 ;  /* 0x0008380501007387 */ /* 0x0001e40000100800 */
[----:B0-----:R-:W-:Y:S01]  /*f530*/  IADD3 R5, P4, PT, R18, R8, RZ ;  /* 0x0000000812057210 */ /* 0x001fe20007f9e0ff */
[----:B------:R-:W-:-:S04]  /*f540*/  IMAD.X R18, R14, 0x1, R10, P3 ;  /* 0x000000010e127824 */ /* 0x000fc800018e060a */
[----:B------:R-:W-:Y:S04]  /*f550*/  STL [R1+0x830], R5 ;  /* 0x0008300501007387 */ /* 0x000fe80000100800 */
[----:B------:R0:W-:Y:S01]  /*f560*/  STL [R1+0x82c], R18 ;  /* 0x00082c1201007387 */ /* 0x0001e20000100800 */
[----:B------:R-:W-:-:S03]  /*f570*/  IADD3 R7, P3, PT, R4, R16, RZ ;  /* 0x0000001004077210 */ /* 0x000fc60007f7e0ff */
[----:B0-----:R-:W5:Y:S01]  /*f580*/  LDL.LU R18, [R1+0x16c] ;  /* 0x00016c0001127983 */ /* 0x001f620000300800 */
[----:B------:R-:W-:-:S03]  /*f590*/  IMAD.X R5, R14, 0x1, R12, P2 ;  /* 0x000000010e057824 */ /* 0x000fc600010e060c */
[----:B------:R-:W-:Y:S04]  /*f5a0*/  STL [R1+0x834], R7 ;  /* 0x0008340701007387 */ /* 0x000fe80000100800 */
[----:B------:R-:W5:Y:S04]  /*f5b0*/  LDL.LU R14, [R1+0x28] ;  /* 0x00002800010e7983 */ /* 0x000f680000300800 */
[----:B------:R0:W-:Y:S02]  /*f5c0*/  STL [R1+0x828], R5 ;  /* 0x0008280501007387 */ /* 0x0001e40000100800 */
[----:B0-----:R-:W-:-:S05]  /*f5d0*/  IADD3 R5, P2, PT, R4, R8, RZ ;  /* 0x0000000804057210 */ /* 0x001fca0007f5e0ff */
[----:B------:R0:W-:Y:S01]  /*f5e0*/  STL [R1+0x820], R5 ;  /* 0x0008200501007387 */ /* 0x0001e20000100800 */
[C---:B------:R-:W-:Y:S02]  /*f5f0*/  IMAD.X R7, R6.reuse, 0x1, R10, P5 ;  /* 0x0000000106077824 */ /* 0x040fe400028e060a */
[----:B0-----:R-:W-:-:S03]  /*f600*/  IMAD.X R5, R6, 0x1, R12, P4 ;  /* 0x0000000106057824 */ /* 0x001fc600020e060c */
[----:B------:R-:W-:Y:S04]  /*f610*/  STL [R1+0x81c], R7 ;  /* 0x00081c0701007387 */ /* 0x000fe80000100800 */
[----:B------:R-:W5:Y:S01]  /*f620*/  LDL.LU R6, [R1+0x168] ;  /* 0x0001680001067983 */ /* 0x000f620000300800 */
[----:B------:R-:W-:-:S05]  /*f630*/  IADD3 R4, P5, PT, R2, R16, RZ ;  /* 0x0000001002047210 */ /* 0x000fca0007fbe0ff */
[----:B------:R0:W-:Y:S04]  /*f640*/  STL [R1+0x824], R4 ;  /* 0x0008240401007387 */ /* 0x0001e80000100800 */
[----:B------:R1:W-:Y:S01]  /*f650*/  STL [R1+0x818], R5 ;  /* 0x0008180501007387 */ /* 0x0003e20000100800 */
[----:B0-----:R-:W-:-:S03]  /*f660*/  IADD3 R4, P4, PT, R2, R8, RZ ;  /* 0x0000000802047210 */ /* 0x001fc60007f9e0ff */
[----:B------:R-:W5:Y:S01]  /*f670*/  LDL.LU R2, [R1+0x24] ;  /* 0x0000240001027983 */ /* 0x000f620000300800 */
[----:B-1----:R-:W-:-:S03]  /*f680*/  IMAD.X R5, R24, 0x1, R10, P3 ;  /* 0x0000000118057824 */ /* 0x002fc600018e060a */
[----:B------:R0:W-:Y:S01]  /*f690*/  STL [R1+0x810], R4 ;  /* 0x0008100401007387 */ /* 0x0001e20000100800 */
[----:B------:R-:W-:-:S03]  /*f6a0*/  IMAD.X R7, R24, 0x1, R12, P2 ;  /* 0x0000000118077824 */ /* 0x000fc600010e060c */
[----:B------:R1:W-:Y:S01]  /*f6b0*/  STL [R1+0x80c], R5 ;  /* 0x00080c0501007387 */ /* 0x0003e20000100800 */
[C---:B0-----:R-:W-:Y:S02]  /*f6c0*/  IADD3 R4, P3, PT, R27.reuse, R16, RZ ;  /* 0x000000101b047210 */ /* 0x041fe40007f7e0ff */
[----:B-1----:R-:W-:-:S03]  /*f6d0*/  IADD3 R5, P2, PT, R27, R8, RZ ;  /* 0x000000081b057210 */ /* 0x002fc60007f5e0ff */
[----:B------:R3:W-:Y:S04]  /*f6e0*/  STL [R1+0x814], R4 ;  /* 0x0008140401007387 */ /* 0x0007e80000100800 */
[----:B------:R0:W-:Y:S04]  /*f6f0*/  STL [R1+0x808], R7 ;  /* 0x0008080701007387 */ /* 0x0001e80000100800 */
[----:B------:R-:W5:Y:S04]  /*f700*/  LDL.LU R24, [R1+0x164] ;  /* 0x0001640001187983 */ /* 0x000f680000300800 */
[----:B------:R-:W-:Y:S04]  /*f710*/  STL [R1+0x800], R5 ;  /* 0x0008000501007387 */ /* 0x000fe80000100800 */
[----:B------:R-:W5:Y:S01]  /*f720*/  LDL.LU R27, [R1+0x20] ;  /* 0x00002000011b7983 */ /* 0x000f620000300800 */
[----:B---3--:R-:W-:-:S02]  /*f730*/  IMAD.X R4, R28, 0x1, R10, P5 ;  /* 0x000000011c047824 */ /* 0x008fc400028e060a */
[----:B0-----:R-:W-:-:S03]  /*f740*/  IMAD.X R7, R28, 0x1, R12, P4 ;  /* 0x000000011c077824 */ /* 0x001fc600020e060c */
[----:B------:R4:W-:Y:S02]  /*f750*/  STL [R1+0x7fc], R4 ;  /* 0x0007fc0401007387 */ /* 0x0009e40000100800 */
[----:B----4-:R-:W-:-:S05]  /*f760*/  IADD3 R4, P5, PT, R29, R16, RZ ;  /* 0x000000101d047210 */ /* 0x010fca0007fbe0ff */
[----:B------:R2:W-:Y:S04]  /*f770*/  STL [R1+0x804], R4 ;  /* 0x0008040401007387 */ /* 0x0005e80000100800 */
[----:B------:R-:W-:Y:S01]  /*f780*/  STL [R1+0x7f8], R7 ;  /* 0x0007f80701007387 */ /* 0x000fe20000100800 */
[----:B------:R-:W-:-:S03]  /*f790*/  IADD3 R5, P4, PT, R29, R8, RZ ;  /* 0x000000081d057210 */ /* 0x000fc60007f9e0ff */
[----:B------:R-:W3:Y:S04]  /*f7a0*/  LDL.LU R28, [R1+0x160] ;  /* 0x00016000011c7983 */ /* 0x000ee80000300800 */
[----:B------:R5:W-:Y:S04]  /*f7b0*/  STL [R1+0x7f0], R5 ;  /* 0x0007f00501007387 */ /* 0x000be80000100800 */
[----:B------:R-:W4:Y:S01]  /*f7c0*/  LDL.LU R29, [R1+0x1c] ;  /* 0x00001c00011d7983 */ /* 0x000f220000300800 */
[----:B--2---:R-:W-:-:S05]  /*f7d0*/  IMAD.X R4, R0, 0x1, R10, P3 ;  /* 0x0000000100047824 */ /* 0x004fca00018e060a */
[----:B------:R0:W-:Y:S01]  /*f7e0*/  STL [R1+0x7ec], R4 ;  /* 0x0007ec0401007387 */ /* 0x0001e20000100800 */
[----:B-----5:R-:W-:Y:S01]  /*f7f0*/  IADD3 R5, P3, PT, R26, R16, RZ ;  /* 0x000000101a057210 */ /* 0x020fe20007f7e0ff */
[----:B0-----:R-:W-:Y:S01]  /*f800*/  IMAD.X R4, R0, 0x1, R12, P2 ;  /* 0x0000000100047824 */ /* 0x001fe200010e060c */
[----:B------:R-:W-:-:S03]  /*f810*/  IADD3 R0, P2, PT, R26, R8, RZ ;  /* 0x000000081a007210 */ /* 0x000fc60007f5e0ff */
[----:B------:R0:W-:Y:S04]  /*f820*/  STL [R1+0x7f4], R5 ;  /* 0x0007f40501007387 */ /* 0x0001e80000100800 */
[----:B------:R1:W-:Y:S04]  /*f830*/  STL [R1+0x7e8], R4 ;  /* 0x0007e80401007387 */ /* 0x0003e80000100800 */
[----:B------:R2:W-:Y:S01]  /*f840*/  STL [R1+0x7e0], R0 ;  /* 0x0007e00001007387 */ /* 0x0005e20000100800 */
[----:B0-----:R-:W-:-:S05]  /*f850*/  IMAD.X R5, R20, 0x1, R10, P5 ;  /* 0x0000000114057824 */ /* 0x001fca00028e060a */
[----:B------:R0:W-:Y:S01]  /*f860*/  STL [R1+0x7dc], R5 ;  /* 0x0007dc0501007387 */ /* 0x0001e20000100800 */
[----:B-1----:R-:W-:-:S03]  /*f870*/  IADD3 R4, P5, PT, R22, R16, RZ ;  /* 0x0000001016047210 */ /* 0x002fc60007fbe0ff */
[----:B------:R-:W5:Y:S01]  /*f880*/  LDL.LU R7, [R1+0x15c] ;  /* 0x00015c0001077983 */ /* 0x000f620000300800 */
[----:B--2---:R-:W-:-:S03]  /*f890*/  IMAD.X R0, R20, 0x1, R12, P4 ;  /* 0x0000000114007824 */ /* 0x004fc600020e060c */
[----:B------:R-:W-:Y:S04]  /*f8a0*/  STL [R1+0x7e4], R4 ;  /* 0x0007e40401007387 */ /* 0x000fe80000100800 */
[----:B------:R-:W2:Y:S01]  /*f8b0*/  LDL.LU R20, [R1+0x18] ;  /* 0x0000180001147983 */ /* 0x000ea20000300800 */
[----:B0-----:R-:W-:-:S03]  /*f8c0*/  IADD3 R5, P4, PT, R22, R8, RZ ;  /* 0x0000000816057210 */ /* 0x001fc60007f9e0ff */
[----:B------:R-:W-:Y:S04]  /*f8d0*/  STL [R1+0x7d8], R0 ;  /* 0x0007d80001007387 */ /* 0x000fe80000100800 */
[----:B------:R0:W-:Y:S04]  /*f8e0*/  STL [R1+0x7d0], R5 ;  /* 0x0007d00501007387 */ /* 0x0001e80000100800 */
[----:B0-----:R-:W2:Y:S01]  /*f8f0*/  LDL.LU R5, [R1+0x158] ;  /* 0x0001580001057983 */ /* 0x001ea20000300800 */
[----:B------:R-:W-:-:S05]  /*f900*/  IMAD.X R4, R18, 0x1, R10, P3 ;  /* 0x0000000112047824 */ /* 0x000fca00018e060a */
[----:B------:R0:W-:Y:S01]  /*f910*/  STL [R1+0x7cc], R4 ;  /* 0x0007cc0401007387 */ /* 0x0001e20000100800 */
[----:B------:R-:W-:Y:S01]  /*f920*/  IMAD.X R18, R18, 0x1, R12, P2 ;  /* 0x0000000112127824 */ /* 0x000fe200010e060c */
[C---:B------:R-:W-:Y:S02]  /*f930*/  IADD3 R0, P3, PT, R14.reuse, R16, RZ ;  /* 0x000000100e007210 */ /* 0x040fe40007f7e0ff */
[----:B0-----:R-:W2:Y:S04]  /*f940*/  LDL.LU R4, [R1+0x14] ;  /* 0x0000140001047983 */ /* 0x001ea80000300800 */
[----:B------:R0:W-:Y:S04]  /*f950*/  STL [R1+0x7d4], R0 ;  /* 0x0007d40001007387 */ /* 0x0001e80000100800 */
[----:B------:R1:W-:Y:S01]  /*f960*/  STL [R1+0x7c8], R18 ;  /* 0x0007c81201007387 */ /* 0x0003e20000100800 */
[----:B0-----:R-:W-:-:S03]  /*f970*/  IADD3 R0, P2, PT, R14, R8, RZ ;  /* 0x000000080e007210 */ /* 0x001fc60007f5e0ff */
[----:B-1----:R-:W2:Y:S04]  /*f980*/  LDL.LU R18, [R1+0x154] ;  /* 0x0001540001127983 */ /* 0x002ea80000300800 */
[----:B------:R0:W-:Y:S04]  /*f990*/  STL [R1+0x7c0], R0 ;  /* 0x0007c00001007387 */ /* 0x0001e80000100800 */
[----:B0-----:R-:W2:Y:S01]  /*f9a0*/  LDL.LU R0, [R1+0x10] ;  /* 0x0000100001007983 */ /* 0x001ea20000300800 */
[----:B------:R-:W-:-:S05]  /*f9b0*/  IMAD.X R14, R6, 0x1, R10, P5 ;  /* 0x00000001060e7824 */ /* 0x000fca00028e060a */
[----:B------:R0:W-:Y:S02]  /*f9c0*/  STL [R1+0x7bc], R14 ;  /* 0x0007bc0e01007387 */ /* 0x0001e40000100800 */
[----:B0-----:R-:W-:Y:S01]  /*f9d0*/  IMAD.X R14, R6, 0x1, R12, P4 ;  /* 0x00000001060e7824 */ /* 0x001fe200020e060c */
[----:B------:R-:W-:-:S05]  /*f9e0*/  IADD3 R22, P5, PT, R2, R16, RZ ;  /* 0x0000001002167210 */ /* 0x000fca0007fbe0ff */
[----:B------:R0:W-:Y:S04]  /*f9f0*/  STL [R1+0x7c4], R22 ;  /* 0x0007c41601007387 */ /* 0x0001e80000100800 */
[----:B------:R-:W2:Y:S01]  /*fa00*/  LDL.LU R26, [R1+0x150] ;  /* 0x00015000011a7983 */ /* 0x000ea20000300800 */
[----:B------:R-:W-:-:S03]  /*fa10*/  IADD3 R6, P4, PT, R2, R8, RZ ;  /* 0x0000000802067210 */ /* 0x000fc60007f9e0ff */
[----:B------:R1:W-:Y:S04]  /*fa20*/  STL [R1+0x7b8], R14 ;  /* 0x0007b80e01007387 */ /* 0x0003e80000100800 */
[----:B------:R-:W2:Y:S04]  /*fa30*/  LDL.LU R2, [R1+0xc] ;  /* 0x00000c0001027983 */ /* 0x000ea80000300800 */
[----:B------:R1:W-:Y:S01]  /*fa40*/  STL [R1+0x7b0], R6 ;  /* 0x0007b00601007387 */ /* 0x0003e20000100800 */
[----:B0-----:R-:W-:-:S05]  /*fa50*/  IMAD.X R22, R24, 0x1, R10, P3 ;  /* 0x0000000118167824 */ /* 0x001fca00018e060a */
[----:B------:R0:W-:Y:S01]  /*fa60*/  STL [R1+0x7ac], R22 ;  /* 0x0007ac1601007387 */ /* 0x0001e20000100800 */
[C---:B-1----:R-:W-:Y:S01]  /*fa70*/  IADD3 R14, P3, PT, R27.reuse, R16, RZ ;  /* 0x000000101b0e7210 */ /* 0x042fe20007f7e0ff */
[----:B------:R-:W-:Y:S02]  /*fa80*/  IMAD.X R6, R24, 0x1, R12, P2 ;  /* 0x0000000118067824 */ /* 0x000fe400010e060c */
[----:B0-----:R-:W2:Y:S04]  /*fa90*/  LDL.LU R22, [R1+0x14c] ;  /* 0x00014c0001167983 */ /* 0x001ea80000300800 */
[----:B------:R0:W-:Y:S04]  /*faa0*/  STL [R1+0x7b4], R14 ;  /* 0x0007b40e01007387 */ /* 0x0001e80000100800 */
[----:B------:R-:W2:Y:S01]  /*fab0*/  LDL.LU R24, [R1+0x8] ;  /* 0x0000080001187983 */ /* 0x000ea20000300800 */
[----:B0-----:R-:W-:-:S03]  /*fac0*/  IADD3 R14, P2, PT, R27, R8, RZ ;  /* 0x000000081b0e7210 */ /* 0x001fc60007f5e0ff */
[----:B------:R-:W-:Y:S04]  /*fad0*/  STL [R1+0x7a8], R6 ;  /* 0x0007a80601007387 */ /* 0x000fe80000100800 */
[----:B------:R0:W-:Y:S01]  /*fae0*/  STL [R1+0x7a0], R14 ;  /* 0x0007a00e01007387 */ /* 0x0001e20000100800 */
[----:B---3--:R-:W-:-:S03]  /*faf0*/  IMAD.X R27, R28, 0x1, R10, P5 ;  /* 0x000000011c1b7824 */ /* 0x008fc600028e060a */
[----:B0-----:R-:W3:Y:S04]  /*fb00*/  LDL.LU R14, [R1+0x148] ;  /* 0x00014800010e7983 */ /* 0x001ee80000300800 */
[----:B------:R0:W-:Y:S01]  /*fb10*/  STL [R1+0x79c], R27 ;  /* 0x00079c1b01007387 */ /* 0x0001e20000100800 */
[C---:B----4-:R-:W-:Y:S01]  /*fb20*/  IADD3 R6, P5, PT, R29.reuse, R16, RZ ;  /* 0x000000101d067210 */ /* 0x050fe20007fbe0ff */
[----:B------:R-:W-:Y:S02]  /*fb30*/  IMAD.X R28, R28, 0x1, R12, P4 ;  /* 0x000000011c1c7824 */ /* 0x000fe400020e060c */
[----:B0-----:R-:W4:Y:S04]  /*fb40*/  LDL.LU R27, [R1+0x4] ;  /* 0x00000400011b7983 */ /* 0x001f280000300800 */
[----:B------:R0:W-:Y:S02]  /*fb50*/  STL [R1+0x7a4], R6 ;  /* 0x0007a40601007387 */ /* 0x0001e40000100800 */
[----:B0-----:R-:W-:-:S02]  /*fb60*/  IADD3 R6, P4, PT, R29, R8, RZ ;  /* 0x000000081d067210 */ /* 0x001fc40007f9e0ff */
[----:B------:R-:W3:Y:S04]  /*fb70*/  LDL.LU R29, [R1+0x144] ;  /* 0x00014400011d7983 */ /* 0x000ee80000300800 */
[----:B------:R0:W-:Y:S04]  /*fb80*/  STL [R1+0x798], R28 ;  /* 0x0007981c01007387 */ /* 0x0001e80000100800 */
[----:B0-----:R-:W3:Y:S04]  /*fb90*/  LDL.LU R28, [R1] ;  /* 0x00000000011c7983 */ /* 0x001ee80000300800 */
[----:B------:R5:W-:Y:S02]  /*fba0*/  STL [R1+0x790], R6 ;  /* 0x0007900601007387 */ /* 0x000be40000100800 */
[----:B-----5:R-:W-:-:S02]  /*fbb0*/  IMAD.X R6, R7, 0x1, R10, P3 ;  /* 0x0000000107067824 */ /* 0x020fc400018e060a */
[----:B------:R-:W-:-:S03]  /*fbc0*/  IMAD.X R7, R7, 0x1, R12, P2 ;  /* 0x0000000107077824 */ /* 0x000fc600010e060c */
[----:B------:R2:W-:Y:S02]  /*fbd0*/  STL [R1+0x78c], R6 ;  /* 0x00078c0601007387 */ /* 0x0005e40000100800 */
[C---:B--2---:R-:W-:Y:S02]  /*fbe0*/  IADD3 R6, P3, PT, R20.reuse, R16, RZ ;  /* 0x0000001014067210 */ /* 0x044fe40007f7e0ff */
[----:B------:R-:W-:-:S03]  /*fbf0*/  IADD3 R20, P2, PT, R20, R8, RZ ;  /* 0x0000000814147210 */ /* 0x000fc60007f5e0ff */
[----:B------:R0:W-:Y:S04]  /*fc00*/  STL [R1+0x794], R6 ;  /* 0x0007940601007387 */ /* 0x0001e80000100800 */
[----:B0-----:R-:W2:Y:S04]  /*fc10*/  LDL.LU R6, [R1+0x140] ;  /* 0x0001400001067983 */ /* 0x001ea80000300800 */
[----:B------:R0:W-:Y:S04]  /*fc20*/  STL [R1+0x788], R7 ;  /* 0x0007880701007387 */ /* 0x0001e80000100800 */
[----:B0-----:R-:W5:Y:S04]  /*fc30*/  LDL.LU R7, [R1+0x14d8] ;  /* 0x0014d80001077983 */ /* 0x001f680000300800 */
[----:B------:R0:W-:Y:S02]  /*fc40*/  STL [R1+0x780], R20 ;  /* 0x0007801401007387 */ /* 0x0001e40000100800 */
[----:B0-----:R-:W-:-:S02]  /*fc50*/  IMAD.X R20, R5, 0x1, R10, P5 ;  /* 0x0000000105147824 */ /* 0x001fc400028e060a */
[----:B------:R-:W-:-:S03]  /*fc60*/  IMAD.X R5, R5, 0x1, R12, P4 ;  /* 0x0000000105057824 */ /* 0x000fc600020e060c */
[----:B------:R0:W-:Y:S02]  /*fc70*/  STL [R1+0x77c], R20 ;  /* 0x00077c1401007387 */ /* 0x0001e40000100800 */
[C---:B0-----:R-:W-:Y:S02]  /*fc80*/  IADD3 R20, P5, PT, R4.reuse, R16, RZ ;  /* 0x0000001004147210 */ /* 0x041fe40007fbe0ff */
[----:B------:R-:W-:-:S03]  /*fc90*/  IADD3 R4, P4, PT, R4, R8, RZ ;  /* 0x0000000804047210 */ /* 0x000fc60007f9e0ff */
[----:B------:R0:W-:Y:S04]  /*fca0*/  STL [R1+0x784], R20 ;  /* 0x0007841401007387 */ /* 0x0001e80000100800 */
[----:B0-----:R-:W2:Y:S04]  /*fcb0*/  LDL.LU R20, [R1+0x13c] ;  /* 0x00013c0001147983 */ /* 0x001ea80000300800 */
[----:B------:R0:W-:Y:S04]  /*fcc0*/  STL [R1+0x778], R5 ;  /* 0x0007780501007387 */ /* 0x0001e80000100800 */
[----:B0-----:R-:W2:Y:S04]  /*fcd0*/  LDL.LU R5, [R1+0x14d4] ;  /* 0x0014d40001057983 */ /* 0x001ea80000300800 */
[----:B------:R0:W-:Y:S02]  /*fce0*/  STL [R1+0x770], R4 ;  /* 0x0007700401007387 */ /* 0x0001e40000100800 */
[----:B0-----:R-:W-:-:S02]  /*fcf0*/  IMAD.X R4, R18, 0x1, R10, P3 ;  /* 0x0000000112047824 */ /* 0x001fc400018e060a */
[----:B------:R-:W-:-:S03]  /*fd00*/  IMAD.X R18, R18, 0x1, R12, P2 ;  /* 0x0000000112127824 */ /* 0x000fc600010e060c */
[----:B------:R0:W-:Y:S02]  /*fd10*/  STL [R1+0x76c], R4 ;  /* 0x00076c0401007387 */ /* 0x0001e40000100800 */
[C---:B0-----:R-:W-:Y:S02]  /*fd20*/  IADD3 R4, P3, PT, R0.reuse, R16, RZ ;  /* 0x0000001000047210 */ /* 0x041fe40007f7e0ff */
[----:B------:R-:W-:-:S03]  /*fd30*/  IADD3 R0, P2, PT, R0, R8, RZ ;  /* 0x0000000800007210 */ /* 0x000fc60007f5e0ff */
[----:B------:R0:W-:Y:S04]  /*fd40*/  STL [R1+0x774], R4 ;  /* 0x0007740401007387 */ /* 0x0001e80000100800 */
[----:B0-----:R-:W5:Y:S04]  /*fd50*/  LDL.LU R4, [R1+0x14d0] ;  /* 0x0014d00001047983 */ /* 0x001f680000300800 */
[----:B------:R0:W-:Y:S04]  /*fd60*/  STL [R1+0x768], R18 ;  /* 0x0007681201007387 */ /* 0x0001e80000100800 */
[----:B0-----:R-:W5:Y:S04]  /*fd70*/  LDL.LU R18, [R1+0x284] ;  /* 0x0002840001127983 */ /* 0x001f680000300800 */
[----:B------:R0:W-:Y:S02]  /*fd80*/  STL [R1+0x760], R0 ;  /* 0x0007600001007387 */ /* 0x0001e40000100800 */
[----:B0-----:R-:W-:-:S02]  /*fd90*/  IMAD.X R0, R26, 0x1, R10, P5 ;  /* 0x000000011a007824 */ /* 0x001fc400028e060a */
[----:B------:R-:W-:-:S03]  /*fda0*/  IMAD.X R26, R26, 0x1, R12, P4 ;  /* 0x000000011a1a7824 */ /* 0x000fc600020e060c */
[----:B------:R0:W-:Y:S02]  /*fdb0*/  STL [R1+0x75c], R0 ;  /* 0x00075c0001007387 */ /* 0x0001e40000100800 */
[----:B0-----:R-:W-:-:S05]  /*fdc0*/  IADD3 R0, P5, PT, R2, R16, RZ ;  /* 0x0000001002007210 */ /* 0x001fca0007fbe0ff */
[----:B------:R0:W-:Y:S04]  /*fdd0*/  STL [R1+0x764], R0 ;  /* 0x0007640001007387 */ /* 0x0001e80000100800 */
[----:B0-----:R-:W5:Y:S04]  /*fde0*/  LDL.LU R0, [R1+0x14cc] ;  /* 0x0014cc0001007983 */ /* 0x001f680000300800 */
[----:B------:R0:W-:Y:S02]  /*fdf0*/  STL [R1+0x758], R26 ;  /* 0x0007581a01007387 */ /* 0x0001e40000100800 */
[----:B0-----:R-:W-:-:S02]  /*fe00*/  IADD3 R26, P4, PT, R2, R8, RZ ;  /* 0x00000008021a7210 */ /* 0x001fc40007f9e0ff */
[----:B------:R-:W5:Y:S04]  /*fe10*/  LDL.LU R2, [R1+0x288] ;  /* 0x0002880001027983 */ /* 0x000f680000300800 */
[----:B------:R0:W-:Y:S02]  /*fe20*/  STL [R1+0x750], R26 ;  /* 0x0007501a01007387 */ /* 0x0001e40000100800 */
[C---:B0-----:R-:W-:Y:S02]  /*fe30*/  IMAD.X R26, R22.reuse, 0x1, R10, P3 ;  /* 0x00000001161a7824 */ /* 0x041fe400018e060a */
        /* <DEDUP_REMOVED lines=9> */
[C---:B---3--:R-:W-:Y:S02]  /*fed0*/  IMAD.X R22, R14.reuse, 0x1, R10, P5 ;  /* 0x000000010e167824 */ /* 0x048fe400028e060a */
[----:B------:R-:W-:-:S03]  /*fee0*/  IMAD.X R14, R14, 0x1, R12, P4 ;  /* 0x000000010e0e7824 */ /* 0x000fc600020e060c */
[----:B------:R4:W-:Y:S02]  /*fef0*/  STL [R1+0x73c], R22 ;  /* 0x00073c1601007387 */ /* 0x0009e40000100800 */
[C---:B----4-:R-:W-:Y:S02]  /*ff00*/  IADD3 R22, P5, PT, R27.reuse, R16, RZ ;  /* 0x000000101b167210 */ /* 0x050fe40007fbe0ff */
[----:B------:R-:W-:-:S03]  /*ff10*/  IADD3 R27, P4, PT, R27, R8, RZ ;  /* 0x000000081b1b7210 */ /* 0x000fc60007f9e0ff */
[----:B------:R0:W-:Y:S04]  /*ff20*/  STL [R1+0x744], R22 ;  /* 0x0007441601007387 */ /* 0x0001e80000100800 */
[----:B0-----:R-:W3:Y:S04]  /*ff30*/  LDL.LU R22, [R1+0x14c4] ;  /* 0x0014c40001167983 */ /* 0x001ee80000300800 */
[----:B------:R0:W-:Y:S04]  /*ff40*/  STL [R1+0x738], R14 ;  /* 0x0007380e01007387 */ /* 0x0001e80000100800 */
[----:B0-----:R-:W4:Y:S04]  /*ff50*/  LDL.LU R14, [R1+0x14c0] ;  /* 0x0014c000010e7983 */ /* 0x001f280000300800 */
[----:B------:R0:W-:Y:S02]  /*ff60*/  STL [R1+0x730], R27 ;  /* 0x0007301b01007387 */ /* 0x0001e40000100800 */
[----:B0-----:R-:W-:-:S02]  /*ff70*/  IMAD.X R27, R29, 0x1, R10, P3 ;  /* 0x000000011d1b7824 */ /* 0x001fc400018e060a */
[----:B------:R-:W-:-:S03]  /*ff80*/  IMAD.X R29, R29, 0x1, R12, P2 ;  /* 0x000000011d1d7824 */ /* 0x000fc600010e060c */
[----:B------:R0:W-:Y:S02]  /*ff90*/  STL [R1+0x72c], R27 ;  /* 0x00072c1b01007387 */ /* 0x0001e40000100800 */
[----:B0-----:R-:W-:-:S05]  /*ffa0*/  IADD3 R27, P3, PT, R28, R16, RZ ;  /* 0x000000101c1b7210 */ /* 0x001fca0007f7e0ff */
[----:B------:R0:W-:Y:S04]  /*ffb0*/  STL [R1+0x734], R27 ;  /* 0x0007341b01007387 */ /* 0x0001e80000100800 */
[----:B0-----:R-:W3:Y:S04]  /*ffc0*/  LDL.LU R27, [R1+0x14bc] ;  /* 0x0014bc00011b7983 */ /* 0x001ee80000300800 */
[----:B------:R0:W-:Y:S04]  /*ffd0*/  STL [R1+0x728], R29 ;  /* 0x0007281d01007387 */ /* 0x0001e80000100800 */
[----:B0-----:R-:W3:Y:S01]  /*ffe0*/  LDL.LU R29, [R1+0x14b8] ;  /* 0x0014b800011d7983 */ /* 0x001ee20000300800 */
[----:B------:R-:W-:-:S05]  /*fff0*/  IADD3 R28, P2, PT, R28, R8, RZ ;  /* 0x000000081c1c7210 */ /* 0x000fca0007f5e0ff */
[----:B------:R2:W-:Y:S02]  /*10000*/  STL [R1+0x720], R28 ;  /* 0x0007201c01007387 */ /* 0x0005e40000100800 */
[----:B--2---:R-:W-:-:S05]  /*10010*/  IMAD.X R28, R6, 0x1, R10, P5 ;  /* 0x00000001061c7824 */ /* 0x004fca00028e060a */
[----:B------:R3:W-:Y:S02]  /*10020*/  STL [R1+0x71c], R28 ;  /* 0x00071c1c01007387 */ /* 0x0007e40000100800 */
[----:B---3--:R-:W-:-:S05]  /*10030*/  IADD3 R28, P5, PT, R29, R16, RZ ;  /* 0x000000101d1c7210 */ /* 0x008fca0007fbe0ff */
[----:B------:R0:W-:Y:S04]  /*10040*/  STL [R1+0x724], R28 ;  /* 0x0007241c01007387 */ /* 0x0001e80000100800 */
[----:B0-----:R-:W2:Y:S01]  /*10050*/  LDL.LU R28, [R1+0x14b4] ;  /* 0x0014b400011c7983 */ /* 0x001ea20000300800 */
[----:B------:R-:W-:-:S05]  /*10060*/  IMAD.X R6, R6, 0x1, R12, P4 ;  /* 0x0000000106067824 */ /* 0x000fca00020e060c */
[----:B------:R0:W-:Y:S02]  /*10070*/  STL [R1+0x718], R6 ;  /* 0x0007180601007387 */ /* 0x0001e40000100800 */
[----:B0-----:R-:W-:Y:S02]  /*10080*/  IADD3 R6, P4, PT, R29, R8, RZ ;  /* 0x000000081d067210 */ /* 0x001fe40007f9e0ff */
[----:B------:R-:W3:Y:S04]  /*10090*/  LDL.LU R29, [R1+0x294] ;  /* 0x00029400011d7983 */ /* 0x000ee80000300800 */
[----:B------:R0:W-:Y:S02]  /*100a0*/  STL [R1+0x710], R6 ;  /* 0x0007100601007387 */ /* 0x0001e40000100800 */
[----:B0-----:R-:W-:-:S05]  /*100b0*/  IMAD.X R6, R20, 0x1, R10, P3 ;  /* 0x0000000114067824 */ /* 0x001fca00018e060a */
[----:B------:R2:W-:Y:S01]  /*100c0*/  STL [R1+0x70c], R6 ;  /* 0x00070c0601007387 */ /* 0x0005e20000100800 */
[----:B------:R-:W-:Y:S01]  /*100d0*/  IMAD.X R20, R20, 0x1, R12, P2 ;  /* 0x0000000114147824 */ /* 0x000fe200010e060c */
[C---:B--2---:R-:W-:Y:S02]  /*100e0*/  IADD3 R6, P3, PT, R28.reuse, R16, RZ ;  /* 0x000000101c067210 */ /* 0x044fe40007f7e0ff */
[----:B------:R-:W-:-:S03]  /*100f0*/  IADD3 R28, P2, PT, R28, R8, RZ ;  /* 0x000000081c1c7210 */ /* 0x000fc60007f5e0ff */
[----:B------:R0:W-:Y:S04]  /*10100*/  STL [R1+0x714], R6 ;  /* 0x0007140601007387 */ /* 0x0001e80000100800 */
[----:B0-----:R-:W2:Y:S04]  /*10110*/  LDL.LU R6, [R1+0x298] ;  /* 0x0002980001067983 */ /* 0x001ea80000300800 */
[----:B------:R-:W2:Y:S04]  /*10120*/  LDL.LU R12, [R1+0x14b0] ;  /* 0x0014b000010c7983 */ /* 0x000ea80000300800 */
[----:B------:R0:W-:Y:S04]  /*10130*/  STL [R1+0x708], R20 ;  /* 0x0007081401007387 */ /* 0x0001e80000100800 */
[----:B0-----:R-:W2:Y:S04]  /*10140*/  LDL.LU R20, [R1+0x14ac] ;  /* 0x0014ac0001147983 */ /* 0x001ea80000300800 */
[----:B------:R0:W-:Y:S04]  /*10150*/  STL [R1+0x700], R28 ;  /* 0x0007001c01007387 */ /* 0x0001e80000100800 */
[----:B0-----:R-:W3:Y:S01]  /*10160*/  LDL R28, [R1+0x4e8] ;  /* 0x0004e800011c7983 */ /* 0x001ee20000100800 */
[----:B-----5:R-:W-:-:S05]  /*10170*/  IMAD.X R10, R18, 0x1, R10, P5 ;  /* 0x00000001120a7824 */ /* 0x020fca00028e060a */
[----:B------:R2:W-:Y:S02]  /*10180*/  STL [R1+0x6f8], R10 ;  /* 0x0006f80a01007387 */ /* 0x0005e40000100800 */
[----:B--2---:R-:W-:-:S05]  /*10190*/  IADD3 R10, P5, PT, R20, R16, RZ ;  /* 0x00000010140a7210 */ /* 0x004fca0007fbe0ff */
[----:B------:R0:W-:Y:S01]  /*101a0*/  STL [R1+0x704], R10 ;  /* 0x0007040a01007387 */ /* 0x0001e20000100800 */
[----:B---3--:R-:W-:-:S03]  /*101b0*/  IMAD.X R18, R18, 0x1, R28, P4 ;  /* 0x0000000112127824 */ /* 0x008fc600020e061c */
[----:B0-----:R-:W2:Y:S04]  /*101c0*/  LDL.LU R10, [R1+0x29c] ;  /* 0x00029c00010a7983 */ /* 0x001ea80000300800 */
[----:B------:R0:W-:Y:S02]  /*101d0*/  STL [R1+0x6fc], R18 ;  /* 0x0006fc1201007387 */ /* 0x0001e40000100800 */
[----:B0-----:R-:W-:Y:S02]  /*101e0*/  IADD3 R18, P4, PT, R20, R8, RZ ;  /* 0x0000000814127210 */ /* 0x001fe40007f9e0ff */
[----:B------:R-:W3:Y:S04]  /*101f0*/  LDL R20, [R1+0x4e4] ;  /* 0x0004e40001147983 */ /* 0x000ee80000100800 */
[----:B------:R3:W-:Y:S02]  /*10200*/  STL [R1+0x6f0], R18 ;  /* 0x0006f01201007387 */ /* 0x0007e40000100800 */
[----:B---3--:R-:W-:-:S05]  /*10210*/  IMAD.X R18, R2, 0x1, R20, P3 ;  /* 0x0000000102127824 */ /* 0x008fca00018e0614 */
[----:B------:R0:W-:Y:S01]  /*10220*/  STL [R1+0x6e8], R18 ;  /* 0x0006e81201007387 */ /* 0x0001e20000100800 */
[----:B------:R-:W-:Y:S01]  /*10230*/  IMAD.X R2, R2, 0x1, R28, P2 ;  /* 0x0000000102027824 */ /* 0x000fe200010e061c */
[----:B0-----:R-:W-:-:S05]  /*10240*/  IADD3 R18, P3, PT, R12, R16, RZ ;  /* 0x000000100c127210 */ /* 0x001fca0007f7e0ff */
[----:B------:R0:W-:Y:S02]  /*10250*/  STL [R1+0x6f4], R18 ;  /* 0x0006f41201007387 */ /* 0x0001e40000100800 */
[----:B0-----:R-:W-:Y:S02]  /*10260*/  IADD3 R18, P2, PT, R12, R8, RZ ;  /* 0x000000080c127210 */ /* 0x001fe40007f5e0ff */
[----:B------:R-:W3:Y:S04]  /*10270*/  LDL.LU R12, [R1+0x290] ;  /* 0x00029000010c7983 */ /* 0x000ee80000300800 */
[----:B------:R0:W-:Y:S04]  /*10280*/  STL [R1+0x6ec], R2 ;  /* 0x0006ec0201007387 */ /* 0x0001e80000100800 */
[----:B------:R1:W-:Y:S01]  /*10290*/  STL [R1+0x6e0], R18 ;  /* 0x0006e01201007387 */ /* 0x0003e20000100800 */
[----:B0-----:R-:W-:-:S03]  /*102a0*/  IMAD.X R2, R24, 0x1, R20, P5 ;  /* 0x0000000118027824 */ /* 0x001fc600028e0614 */
[----:B-1----:R-:W5:Y:S01]  /*102b0*/  LDL.LU R18, [R1+0x2a4] ;  /* 0x0002a40001127983 */ /* 0x002f620000300800 */
[----:B------:R-:W-:-:S03]  /*102c0*/  IMAD.X R24, R24, 0x1, R28, P4 ;  /* 0x0000000118187824 */ /* 0x000fc600020e061c */
[----:B------:R0:W-:Y:S01]  /*102d0*/  STL [R1+0x6d8], R2 ;  /* 0x0006d80201007387 */ /* 0x0001e20000100800 */
[C---:B------:R-:W-:Y:S02]  /*102e0*/  IADD3 R8, P4, PT, R27.reuse, R8, RZ ;  /* 0x000000081b087210 */ /* 0x040fe40007f9e0ff */
[----:B0-----:R-:W-:-:S05]  /*102f0*/  IADD3 R2, P5, PT, R27, R16, RZ ;  /* 0x000000101b027210 */ /* 0x001fca0007fbe0ff */
[----:B------:R0:W-:Y:S04]  /*10300*/  STL [R1+0x6e4], R2 ;  /* 0x0006e40201007387 */ /* 0x0001e80000100800 */
[----:B0-----:R-:W2:Y:S04]  /*10310*/  LDL.LU R2, [R1+0x14a8] ;  /* 0x0014a80001027983 */ /* 0x001ea80000300800 */
[----:B------:R0:W-:Y:S04]  /*10320*/  STL [R1+0x6dc], R24 ;  /* 0x0006dc1801007387 */ /* 0x0001e80000100800 */
[----:B0-----:R-:W2:Y:S04]  /*10330*/  LDL.LU R24, [R1+0x14a4] ;  /* 0x0014a40001187983 */ /* 0x001ea80000300800 */
[----:B------:R-:W2:Y:S04]  /*10340*/  LDL R27, [R1+0x310] ;  /* 0x00031000011b7983 */ /* 0x000ea80000100800 */
[----:B------:R3:W-:Y:S02]  /*10350*/  STL [R1+0x6d0], R8 ;  /* 0x0006d00801007387 */ /* 0x0007e40000100800 */
[----:B---3--:R-:W-:-:S05]  /*10360*/  IMAD.X R8, R12, 0x1, R20, P3 ;  /* 0x000000010c087824 */ /* 0x008fca00018e0614 */
[----:B------:R0:W-:Y:S04]  /*10370*/  STL [R1+0x6c8], R8 ;  /* 0x0006c80801007387 */ /* 0x0001e80000100800 */
[----:B0-----:R-:W3:Y:S01]  /*10380*/  LDL.LU R8, [R1+0x14a0] ;  /* 0x0014a00001087983 */ /* 0x001ee20000300800 */
[----:B------:R-:W-:Y:S01]  /*10390*/  IMAD.X R12, R12, 0x1, R28, P2 ;  /* 0x000000010c0c7824 */ /* 0x000fe200010e061c */
[----:B---3--:R-:W-:-:S05]  /*103a0*/  IADD3 R16, P3, PT, R8, R16, RZ ;  /* 0x0000001008107210 */ /* 0x008fca0007f7e0ff */
[----:B------:R0:W-:Y:S04]  /*103b0*/  STL [R1+0x6d4], R16 ;  /* 0x0006d41001007387 */ /* 0x0001e80000100800 */
[----:B0-----:R-:W3:Y:S04]  /*103c0*/  LDL.LU R16, [R1+0x149c] ;  /* 0x00149c0001107983 */ /* 0x001ee80000300800 */
[----:B------:R2:W-:Y:S02]  /*103d0*/  STL [R1+0x6cc], R12 ;  /* 0x0006cc0c01007387 */ /* 0x0005e40000100800 */
[----:B--2---:R-:W-:-:S02]  /*103e0*/  IADD3 R12, P2, PT, R8, R27, RZ ;  /* 0x0000001b080c7210 */ /* 0x004fc40007f5e0ff */
[----:B------:R-:W3:Y:S04]  /*103f0*/  LDL R8, [R1+0x27c] ;  /* 0x00027c0001087983 */ /* 0x000ee80000100800 */
[----:B------:R0:W-:Y:S02]  /*10400*/  STL [R1+0x6c0], R12 ;  /* 0x0006c00c01007387 */ /* 0x0001e40000100800 */
[----:B0-----:R-:W-:-:S05]  /*10410*/  IMAD.X R12, R29, 0x1, R20, P5 ;  /* 0x000000011d0c7824 */ /* 0x001fca00028e0614 */
[----:B------:R3:W-:Y:S01]  /*10420*/  STL [R1+0x6b8], R12 ;  /* 0x0006b80c01007387 */ /* 0x0007e20000100800 */
[----:B------:R-:W-:Y:S01]  /*10430*/  IMAD.X R29, R29, 0x1, R28, P4 ;  /* 0x000000011d1d7824 */ /* 0x000fe200020e061c */
[----:B---3--:R-:W-:-:S05]  /*10440*/  IADD3 R12, P5, PT, R16, R8, RZ ;  /* 0x00000008100c7210 */ /* 0x008fca0007fbe0ff */
[----:B------:R0:W-:Y:S02]  /*10450*/  STL [R1+0x6c4], R12 ;  /* 0x0006c40c01007387 */ /* 0x0001e40000100800 */
[----:B0-----:R-:W-:Y:S02]  /*10460*/  IADD3 R12, P4, PT, R16, R27, RZ ;  /* 0x0000001b100c7210 */ /* 0x001fe40007f9e0ff */
[----:B------:R-:W2:Y:S04]  /*10470*/  LDL.LU R16, [R1+0x2ac] ;  /* 0x0002ac0001107983 */ /* 0x000ea80000300800 */
[----:B------:R0:W-:Y:S04]  /*10480*/  STL [R1+0x6bc], R29 ;  /* 0x0006bc1d01007387 */ /* 0x0001e80000100800 */
[----:B0-----:R-:W3:Y:S04]  /*10490*/  LDL.LU R29, [R1+0x2b0] ;  /* 0x0002b000011d7983 */ /* 0x001ee80000300800 */
[----:B------:R0:W-:Y:S02]  /*104a0*/  STL [R1+0x6b0], R12 ;  /* 0x0006b00c01007387 */ /* 0x0001e40000100800 */
[----:B0-----:R-:W-:-:S02]  /*104b0*/  IMAD.X R12, R6, 0x1, R20, P3 ;  /* 0x00000001060c7824 */ /* 0x001fc400018e0614 */
[----:B------:R-:W-:-:S03]  /*104c0*/  IMAD.X R6, R6, 0x1, R28, P2 ;  /* 0x0000000106067824 */ /* 0x000fc600010e061c */
[----:B------:R0:W-:Y:S02]  /*104d0*/  STL [R1+0x6a8], R12 ;  /* 0x0006a80c01007387 */ /* 0x0001e40000100800 */
[----:B0-----:R-:W-:-:S05]  /*104e0*/  IADD3 R12, P3, PT, R24, R8, RZ ;  /* 0x00000008180c7210 */ /* 0x001fca0007f7e0ff */
[----:B------:R0:W-:Y:S04]  /*104f0*/  STL [R1+0x6b4], R12 ;  /* 0x0006b40c01007387 */ /* 0x0001e80000100800 */
[----:B0-----:R-:W2:Y:S04]  /*10500*/  LDL.LU R12, [R1+0x2b4] ;  /* 0x0002b400010c7983 */ /* 0x001ea80000300800 */
[----:B------:R0:W-:Y:S02]  /*10510*/  STL [R1+0x6ac], R6 ;  /* 0x0006ac0601007387 */ /* 0x0001e40000100800 */
[----:B0-----:R-:W-:-:S02]  /*10520*/  IADD3 R6, P2, PT, R24, R27, RZ ;  /* 0x0000001b18067210 */ /* 0x001fc40007f5e0ff */
[----:B------:R-:W2:Y:S04]  /*10530*/  LDL.LU R24, [R1+0x2a8] ;  /* 0x0002a80001187983 */ /* 0x000ea80000300800 */
[----:B------:R0:W-:Y:S02]  /*10540*/  STL [R1+0x6a0], R6 ;  /* 0x0006a00601007387 */ /* 0x0001e40000100800 */
[C---:B0-----:R-:W-:Y:S02]  /*10550*/  IMAD.X R6, R10.reuse, 0x1, R20, P5 ;  /* 0x000000010a067824 */ /* 0x041fe400028e0614 */
        /* <DEDUP_REMOVED lines=9> */
[----:B--2---:R-:W-:-:S05]  /*105f0*/  IMAD.X R10, R2, 0x1, R20, P3 ;  /* 0x00000001020a7824 */ /* 0x004fca00018e0614 */
[----:B------:R0:W-:Y:S02]  /*10600*/  STL [R1+0x688], R10 ;  /* 0x0006880a01007387 */ /* 0x0001e40000100800 */
[----:B0-----:R-:W-:-:S05]  /*10610*/  IADD3 R10, P3, PT, R6, R8, RZ ;  /* 0x00000008060a7210 */ /* 0x001fca0007f7e0ff */
[----:B------:R0:W-:Y:S04]  /*10620*/  STL [R1+0x694], R10 ;  /* 0x0006940a01007387 */ /* 0x0001e80000100800 */
[----:B0-----:R-:W2:Y:S01]  /*10630*/  LDL.LU R10, [R1+0x1494] ;  /* 0x00149400010a7983 */ /* 0x001ea20000300800 */
[----:B------:R-:W-:-:S05]  /*10640*/  IMAD.X R2, R2, 0x1, R28, P2 ;  /* 0x0000000102027824 */ /* 0x000fca00010e061c */
[----:B------:R0:W-:Y:S02]  /*10650*/  STL [R1+0x68c], R2 ;  /* 0x00068c0201007387 */ /* 0x0001e40000100800 */
[----:B0-----:R-:W-:Y:S02]  /*10660*/  IADD3 R2, P2, PT, R6, R27, RZ ;  /* 0x0000001b06027210 */ /* 0x001fe40007f5e0ff */
[----:B------:R-:W3:Y:S04]  /*10670*/  LDL.LU R6, [R1+0x2bc] ;  /* 0x0002bc0001067983 */ /* 0x000ee80000300800 */
[----:B------:R5:W-:Y:S02]  /*10680*/  STL [R1+0x680], R2 ;  /* 0x0006800201007387 */ /* 0x000be40000100800 */
[----:B-----5:R-:W-:-:S05]  /*10690*/  IMAD.X R2, R18, 0x1, R20, P5 ;  /* 0x0000000112027824 */ /* 0x020fca00028e0614 */
[----:B------:R2:W-:Y:S02]  /*106a0*/  STL [R1+0x678], R2 ;  /* 0x0006780201007387 */ /* 0x0005e40000100800 */
[----:B--2---:R-:W-:-:S05]  /*106b0*/  IADD3 R2, P5, PT, R10, R8, RZ ;  /* 0x000000080a027210 */ /* 0x004fca0007fbe0ff */
[----:B------:R0:W-:Y:S02]  /*106c0*/  STL [R1+0x684], R2 ;  /* 0x0006840201007387 */ /* 0x0001e40000100800 */
[----:B0-----:R-:W-:Y:S01]  /*106d0*/  IMAD.X R2, R18, 0x1, R28, P4 ;  /* 0x0000000112027824 */ /* 0x001fe200020e061c */
[----:B------:R-:W-:Y:S02]  /*106e0*/  IADD3 R18, P4, PT, R10, R27, RZ ;  /* 0x0000001b0a127210 */ /* 0x000fe40007f9e0ff */
[----:B------:R-:W2:Y:S04]  /*106f0*/  LDL.LU R10, [R1+0x2b8] ;  /* 0x0002b800010a7983 */ /* 0x000ea80000300800 */
[----:B------:R0:W-:Y:S04]  /*10700*/  STL [R1+0x67c], R2 ;  /* 0x00067c0201007387 */ /* 0x0001e80000100800 */
[----:B0-----:R-:W5:Y:S04]  /*10710*/  LDL.LU R2, [R1+0x2c0] ;  /* 0x0002c00001027983 */ /* 0x001f680000300800 */
[----:B------:R0:W-:Y:S02]  /*10720*/  STL [R1+0x670], R18 ;  /* 0x0006701201007387 */ /* 0x0001e40000100800 */
[----:B0-----:R-:W-:-:S05]  /*10730*/  IMAD.X R18, R24, 0x1, R20, P3 ;  /* 0x0000000118127824 */ /* 0x001fca00018e0614 */
[----:B------:R4:W-:Y:S02]  /*10740*/  STL [R1+0x668], R18 ;  /* 0x0006681201007387 */ /* 0x0009e40000100800 */
[----:B----4-:R-:W-:-:S05]  /*10750*/  IADD3 R18, P3, PT, R14, R8, RZ ;  /* 0x000000080e127210 */ /* 0x010fca0007f7e0ff */
[----:B------:R0:W-:Y:S04]  /*10760*/  STL [R1+0x674], R18 ;  /* 0x0006741201007387 */ /* 0x0001e80000100800 */
[----:B0-----:R-:W4:Y:S01]  /*10770*/  LDL.LU R18, [R1+0x1490] ;  /* 0x0014900001127983 */ /* 0x001f220000300800 */
[----:B------:R-:W-:Y:S01]  /*10780*/  IMAD.X R24, R24, 0x1, R28, P2 ;  /* 0x0000000118187824 */ /* 0x000fe200010e061c */
[----:B------:R-:W-:-:S04]  /*10790*/  IADD3 R14, P2, PT, R14, R27, RZ ;  /* 0x0000001b0e0e7210 */ /* 0x000fc80007f5e0ff */
[----:B------:R0:W-:Y:S04]  /*107a0*/  STL [R1+0x66c], R24 ;  /* 0x00066c1801007387 */ /* 0x0001e80000100800 */
[----:B0-----:R-:W2:Y:S04]  /*107b0*/  LDL.LU R24, [R1+0x2c4] ;  /* 0x0002c40001187983 */ /* 0x001ea80000300800 */
[----:B------:R0:W-:Y:S02]  /*107c0*/  STL [R1+0x660], R14 ;  /* 0x0006600e01007387 */ /* 0x0001e40000100800 */
[----:B0-----:R-:W-:-:S05]  /*107d0*/  IMAD.X R14, R16, 0x1, R20, P5 ;  /* 0x00000001100e7824 */ /* 0x001fca00028e0614 */
[----:B------:R4:W-:Y:S02]  /*107e0*/  STL [R1+0x658], R14 ;  /* 0x0006580e01007387 */ /* 0x0009e40000100800 */
[----:B----4-:R-:W-:-:S05]  /*107f0*/  IADD3 R14, P5, PT, R18, R8, RZ ;  /* 0x00000008120e7210 */ /* 0x010fca0007fbe0ff */
[----:B------:R0:W-:Y:S02]  /*10800*/  STL [R1+0x664], R14 ;  /* 0x0006640e01007387 */ /* 0x0001e40000100800 */
[----:B0-----:R-:W-:Y:S01]  /*10810*/  IMAD.X R14, R16, 0x1, R28, P4 ;  /* 0x00000001100e7824 */ /* 0x001fe200020e061c */
[----:B------:R-:W-:Y:S01]  /*10820*/  IADD3 R18, P4, PT, R18, R27, RZ ;  /* 0x0000001b12127210 */ /* 0x000fe20007f9e0ff */
[----:B------:R-:W4:Y:S04]  /*10830*/  LDL.LU R16, [R1+0x2c8] ;  /* 0x0002c80001107983 */ /* 0x000f280000300800 */
[----:B------:R3:W-:Y:S04]  /*10840*/  STL [R1+0x65c], R14 ;  /* 0x00065c0e01007387 */ /* 0x0007e80000100800 */
[----:B------:R0:W-:Y:S01]  /*10850*/  STL [R1+0x650], R18 ;  /* 0x0006501201007387 */ /* 0x0001e20000100800 */
[----:B---3--:R-:W-:-:S02]  /*10860*/  IMAD.X R14, R29, 0x1, R20, P3 ;  /* 0x000000011d0e7824 */ /* 0x008fc400018e0614 */
[----:B------:R-:W-:Y:S01]  /*10870*/  IMAD.X R29, R29, 0x1, R28, P2 ;  /* 0x000000011d1d7824 */ /* 0x000fe200010e061c */
[C---:B0-----:R-:W-:Y:S02]  /*10880*/  IADD3 R18, P3, PT, R22.reuse, R8, RZ ;  /* 0x0000000816127210 */ /* 0x041fe40007f7e0ff */
[----:B------:R0:W-:Y:S04]  /*10890*/  STL [R1+0x648], R14 ;  /* 0x0006480e01007387 */ /* 0x0001e80000100800 */
[----:B------:R1:W-:Y:S01]  /*108a0*/  STL [R1+0x654], R18 ;  /* 0x0006541201007387 */ /* 0x0003e20000100800 */
[----:B0-----:R-:W-:-:S03]  /*108b0*/  IADD3 R14, P2, PT, R22, R27, RZ ;  /* 0x0000001b160e7210 */ /* 0x001fc60007f5e0ff */
[----:B------:R0:W-:Y:S01]  /*108c0*/  STL [R1+0x64c], R29 ;  /* 0x00064c1d01007387 */ /* 0x0001e20000100800 */
[C---:B-1----:R-:W-:Y:S02]  /*108d0*/  IMAD.X R18, R12.reuse, 0x1, R20, P5 ;  /* 0x000000010c127824 */ /* 0x042fe400028e0614 */
[----:B------:R-:W-:Y:S01]  /*108e0*/  IMAD.X R12, R12, 0x1, R28, P4 ;  /* 0x000000010c0c7824 */ /* 0x000fe200020e061c */
[----:B0-----:R-:W3:Y:S04]  /*108f0*/  LDL.LU R29, [R1+0x2cc] ;  /* 0x0002cc00011d7983 */ /* 0x001ee80000300800 */
[----:B------:R0:W-:Y:S04]  /*10900*/  STL [R1+0x640], R14 ;  /* 0x0006400e01007387 */ /* 0x0001e80000100800 */
[----:B------:R-:W-:Y:S01]  /*10910*/  STL [R1+0x638], R18 ;  /* 0x0006381201007387 */ /* 0x000fe20000100800 */
[----:B0-----:R-:W-:-:S05]  /*10920*/  IADD3 R14, P5, PT, R26, R8, RZ ;  /* 0x000000081a0e7210 */ /* 0x001fca0007fbe0ff */
[----:B------:R-:W-:Y:S04]  /*10930*/  STL [R1+0x644], R14 ;  /* 0x0006440e01007387 */ /* 0x000fe80000100800 */
[----:B------:R0:W-:Y:S04]  /*10940*/  STL [R1+0x63c], R12 ;  /* 0x00063c0c01007387 */ /* 0x0001e80000100800 */
[----:B0-----:R-:W3:Y:S01]  /*10950*/  LDL.LU R12, [R1+0x2d0] ;  /* 0x0002d000010c7983 */ /* 0x001ee20000300800 */
[----:B------:R-:W-:Y:S01]  /*10960*/  IADD3 R18, P4, PT, R26, R27, RZ ;  /* 0x0000001b1a127210 */ /* 0x000fe20007f9e0ff */
[----:B--2---:R-:W-:-:S04]  /*10970*/  IMAD.X R14, R10, 0x1, R20, P3 ;  /* 0x000000010a0e7824 */ /* 0x004fc800018e0614 */
[----:B------:R0:W-:Y:S04]  /*10980*/  STL [R1+0x630], R18 ;  /* 0x0006301201007387 */ /* 0x0001e80000100800 */
[----:B------:R1:W-:Y:S01]  /*10990*/  STL [R1+0x628], R14 ;  /* 0x0006280e01007387 */ /* 0x0003e20000100800 */
[----:B0-----:R-:W-:Y:S01]  /*109a0*/  IADD3 R18, P3, PT, R0, R8, RZ ;  /* 0x0000000800127210 */ /* 0x001fe20007f7e0ff */
[----:B-1----:R-:W-:Y:S01]  /*109b0*/  IMAD.X R14, R10, 0x1, R28, P2 ;  /* 0x000000010a0e7824 */ /* 0x002fe200010e061c */
[----:B------:R-:W-:-:S03]  /*109c0*/  IADD3 R10, P2, PT, R0, R27, RZ ;  /* 0x0000001b000a7210 */ /* 0x000fc60007f5e0ff */
[----:B------:R-:W-:Y:S01]  /*109d0*/  STL [R1+0x634], R18 ;  /* 0x0006341201007387 */ /* 0x000fe20000100800 */
[----:B------:R-:W-:-:S03]  /*109e0*/  IMAD.X R0, R6, 0x1, R20, P5 ;  /* 0x0000000106007824 */ /* 0x000fc600028e0614 */
[----:B------:R0:W-:Y:S01]  /*109f0*/  STL [R1+0x62c], R14 ;  /* 0x00062c0e01007387 */ /* 0x0001e20000100800 */
[----:B------:R-:W-:-:S03]  /*10a00*/  IMAD.X R6, R6, 0x1, R28, P4 ;  /* 0x0000000106067824 */ /* 0x000fc600020e061c */
[----:B0-----:R-:W2:Y:S04]  /*10a10*/  LDL.LU R14, [R1+0x2d4] ;  /* 0x0002d400010e7983 */ /* 0x001ea80000300800 */
[----:B------:R0:W-:Y:S04]  /*10a20*/  STL [R1+0x620], R10 ;  /* 0x0006200a01007387 */ /* 0x0001e80000100800 */
[----:B------:R1:W-:Y:S01]  /*10a30*/  STL [R1+0x618], R0 ;  /* 0x0006180001007387 */ /* 0x0003e20000100800 */
[----:B0-----:R-:W-:-:S05]  /*10a40*/  IADD3 R10, P5, PT, R4, R8, RZ ;  /* 0x00000008040a7210 */ /* 0x001fca0007fbe0ff */
[----:B------:R0:W-:Y:S01]  /*10a50*/  STL [R1+0x624], R10 ;  /* 0x0006240a01007387 */ /* 0x0001e20000100800 */
[----:B-1----:R-:W-:-:S03]  /*10a60*/  IADD3 R0, P4, PT, R4, R27, RZ ;  /* 0x0000001b04007210 */ /* 0x002fc60007f9e0ff */
[----:B0-----:R-:W2:Y:S04]  /*10a70*/  LDL.LU R10, [R1+0x2d8] ;  /* 0x0002d800010a7983 */ /* 0x001ea80000300800 */
[----:B------:R5:W-:Y:S04]  /*10a80*/  STL [R1+0x61c], R6 ;  /* 0x00061c0601007387 */ /* 0x000be80000100800 */
[----:B------:R0:W-:Y:S01]  /*10a90*/  STL [R1+0x610], R0 ;  /* 0x0006100001007387 */ /* 0x0001e20000100800 */
[----:B-----5:R-:W-:Y:S01]  /*10aa0*/  IMAD.X R6, R2, 0x1, R20, P3 ;  /* 0x0000000102067824 */ /* 0x020fe200018e0614 */
[----:B------:R-:W-:-:S04]  /*10ab0*/  IADD3 R4, P3, PT, R5, R8, RZ ;  /* 0x0000000805047210 */ /* 0x000fc80007f7e0ff */
[----:B------:R1:W-:Y:S01]  /*10ac0*/  STL [R1+0x608], R6 ;  /* 0x0006080601007387 */ /* 0x0003e20000100800 */
[--C-:B0-----:R-:W-:Y:S01]  /*10ad0*/  IMAD.X R0, R2, 0x1, R28.reuse, P2 ;  /* 0x0000000102007824 */ /* 0x101fe200010e061c */
[----:B------:R-:W-:Y:S02]  /*10ae0*/  IADD3 R2, P2, PT, R5, R27, RZ ;  /* 0x0000001b05027210 */ /* 0x000fe40007f5e0ff */
[----:B-1----:R-:W5:Y:S04]  /*10af0*/  LDL.LU R6, [R1+0x2dc] ;  /* 0x0002dc0001067983 */ /* 0x002f680000300800 */
[----:B------:R0:W-:Y:S01]  /*10b00*/  STL [R1+0x614], R4 ;  /* 0x0006140401007387 */ /* 0x0001e20000100800 */
[----:B------:R-:W-:-:S03]  /*10b10*/  IMAD.X R5, R24, 0x1, R28, P4 ;  /* 0x0000000118057824 */ /* 0x000fc600020e061c */
[----:B------:R1:W-:Y:S04]  /*10b20*/  STL [R1+0x60c], R0 ;  /* 0x00060c0001007387 */ /* 0x0003e80000100800 */
[----:B------:R1:W-:Y:S01]  /*10b30*/  STL [R1+0x600], R2 ;  /* 0x0006000201007387 */ /* 0x0003e20000100800 */
[----:B0-----:R-:W-:Y:S01]  /*10b40*/  IMAD.X R4, R24, 0x1, R20, P5 ;  /* 0x0000000118047824 */ /* 0x001fe200028e0614 */
[C---:B-1----:R-:W-:Y:S02]  /*10b50*/  IADD3 R0, P5, PT, R7.reuse, R8, RZ ;  /* 0x0000000807007210 */ /* 0x042fe40007fbe0ff */
[----:B------:R-:W5:Y:S04]  /*10b60*/  LDL.LU R2, [R1+0x2e0] ;  /* 0x0002e00001027983 */ /* 0x000f680000300800 */
[----:B------:R0:W-:Y:S04]  /*10b70*/  STL [R1+0x5f8], R4 ;  /* 0x0005f80401007387 */ /* 0x0001e80000100800 */
[----:B------:R4:W-:Y:S04]  /*10b80*/  STL [R1+0x604], R0 ;  /* 0x0006040001007387 */ /* 0x0009e80000100800 */
[----:B------:R1:W-:Y:S01]  /*10b90*/  STL [R1+0x5fc], R5 ;  /* 0x0005fc0501007387 */ /* 0x0003e20000100800 */
[----:B0-----:R-:W-:-:S03]  /*10ba0*/  IADD3 R4, P4, PT, R7, R27, RZ ;  /* 0x0000001b07047210 */ /* 0x001fc60007f9e0ff */
[----:B------:R-:W5:Y:S04]  /*10bb0*/  LDL.LU R24, [R1+0x2e4] ;  /* 0x0002e40001187983 */ /* 0x000f680000300800 */
[----:B------:R0:W-:Y:S01]  /*10bc0*/  STL [R1+0x5f0], R4 ;  /* 0x0005f00401007387 */ /* 0x0001e20000100800 */
[C---:B----4-:R-:W-:Y:S01]  /*10bd0*/  IMAD.X R0, R16.reuse, 0x1, R20, P3 ;  /* 0x0000000110007824 */ /* 0x050fe200018e0614 */
[----:B-1----:R-:W-:Y:S01]  /*10be0*/  IADD3 R5, P3, PT, R9, R8, RZ ;  /* 0x0000000809057210 */ /* 0x002fe20007f7e0ff */
[----:B0-----:R-:W-:-:S03]  /*10bf0*/  IMAD.X R4, R16, 0x1, R28, P2 ;  /* 0x0000000110047824 */ /* 0x001fc600010e061c */
[----:B------:R0:W-:Y:S04]  /*10c00*/  STL [R1+0x5e8], R0 ;  /* 0x0005e80001007387 */ /* 0x0001e80000100800 */
[----:B------:R3:W-:Y:S04]  /*10c10*/  STL [R1+0x5f4], R5 ;  /* 0x0005f40501007387 */ /* 0x0007e80000100800 */
[----:B------:R-:W4:Y:S01]  /*10c20*/  LDL.LU R16, [R1+0x2e8] ;  /* 0x0002e80001107983 */ /* 0x000f220000300800 */
[----:B0-----:R-:W-:-:S03]  /*10c30*/  IADD3 R0, P2, PT, R9, R27, RZ ;  /* 0x0000001b09007210 */ /* 0x001fc60007f5e0ff */
[----:B------:R0:W-:Y:S04]  /*10c40*/  STL [R1+0x5ec], R4 ;  /* 0x0005ec0401007387 */ /* 0x0001e80000100800 */
[----:B------:R1:W-:Y:S01]  /*10c50*/  STL [R1+0x5e0], R0 ;  /* 0x0005e00001007387 */ /* 0x0003e20000100800 */
[----:B---3--:R-:W-:Y:S01]  /*10c60*/  IMAD.X R5, R29, 0x1, R20, P5 ;  /* 0x000000011d057824 */ /* 0x008fe200028e0614 */
[----:B0-----:R-:W-:Y:S01]  /*10c70*/  IADD3 R4, P5, PT, R11, R8, RZ ;  /* 0x000000080b047210 */ /* 0x001fe20007fbe0ff */
[----:B-1----:R-:W-:-:S03]  /*10c80*/  IMAD.X R0, R29, 0x1, R28, P4 ;  /* 0x000000011d007824 */ /* 0x002fc600020e061c */
[----:B------:R-:W-:Y:S04]  /*10c90*/  STL [R1+0x5d8], R5 ;  /* 0x0005d80501007387 */ /* 0x000fe80000100800 */
[----:B------:R-:W3:Y:S04]  /*10ca0*/  LDL.LU R29, [R1+0x2ec] ;  /* 0x0002ec00011d7983 */ /* 0x000ee80000300800 */
[----:B------:R0:W-:Y:S04]  /*10cb0*/  STL [R1+0x5e4], R4 ;  /* 0x0005e40401007387 */ /* 0x0001e80000100800 */
[----:B------:R-:W-:Y:S01]  /*10cc0*/  STL [R1+0x5dc], R0 ;  /* 0x0005dc0001007387 */ /* 0x000fe20000100800 */
[----:B0-----:R-:W-:-:S05]  /*10cd0*/  IADD3 R4, P4, PT, R11, R27, RZ ;  /* 0x0000001b0b047210 */ /* 0x001fca0007f9e0ff */
[----:B------:R0:W-:Y:S01]  /*10ce0*/  STL [R1+0x5d0], R4 ;  /* 0x0005d00401007387 */ /* 0x0001e20000100800 */
[C---:B------:R-:W-:Y:S02]  /*10cf0*/  IMAD.X R5, R12.reuse, 0x1, R20, P3 ;  /* 0x000000010c057824 */ /* 0x040fe400018e0614 */
[----:B0-----:R-:W-:-:S03]  /*10d00*/  IMAD.X R4, R12, 0x1, R28, P2 ;  /* 0x000000010c047824 */ /* 0x001fc600010e061c */
[----:B------:R-:W-:Y:S04]  /*10d10*/  STL [R1+0x5c8], R5 ;  /* 0x0005c80501007387 */ /* 0x000fe80000100800 */
[----:B------:R-:W3:Y:S01]  /*10d20*/  LDL.LU R12, [R1+0x2f0] ;  /* 0x0002f000010c7983 */ /* 0x000ee20000300800 */
[----:B------:R-:W-:-:S05]  /*10d30*/  IADD3 R0, P3, PT, R13, R8, RZ ;  /* 0x000000080d007210 */ /* 0x000fca0007f7e0ff */
[----:B------:R0:W-:Y:S04]  /*10d40*/  STL [R1+0x5d4], R0 ;  /* 0x0005d40001007387 */ /* 0x0001e80000100800 */
[----:B------:R2:W-:Y:S01]  /*10d50*/  STL [R1+0x5cc], R4 ;  /* 0x0005cc0401007387 */ /* 0x0005e20000100800 */
[----:B0-----:R-:W-:-:S05]  /*10d60*/  IADD3 R0, P2, PT, R13, R27, RZ ;  /* 0x0000001b0d007210 */ /* 0x001fca0007f5e0ff */
[----:B------:R0:W-:Y:S01]  /*10d70*/  STL [R1+0x5c0], R0 ;  /* 0x0005c00001007387 */ /* 0x0001e20000100800 */
[C---:B--2---:R-:W-:Y:S01]  /*10d80*/  IMAD.X R4, R14.reuse, 0x1, R20, P5 ;  /* 0x000000010e047824 */ /* 0x044fe200028e0614 */
[----:B------:R-:W-:Y:S01]  /*10d90*/  IADD3 R5, P5, PT, R15, R8, RZ ;  /* 0x000000080f057210 */ /* 0x000fe20007fbe0ff */
[----:B0-----:R-:W-:-:S03]  /*10da0*/  IMAD.X R0, R14, 0x1, R28, P4 ;  /* 0x000000010e007824 */ /* 0x001fc600020e061c */
[----:B------:R0:W-:Y:S04]  /*10db0*/  STL [R1+0x5b8], R4 ;  /* 0x0005b80401007387 */ /* 0x0001e80000100800 */
[----:B------:R1:W-:Y:S04]  /*10dc0*/  STL [R1+0x5c4], R5 ;  /* 0x0005c40501007387 */ /* 0x0003e80000100800 */
[----:B------:R2:W-:Y:S01]  /*10dd0*/  STL [R1+0x5bc], R0 ;  /* 0x0005bc0001007387 */ /* 0x0005e20000100800 */
[----:B0-----:R-:W-:-:S05]  /*10de0*/  IADD3 R4, P4, PT, R15, R27, RZ ;  /* 0x0000001b0f047210 */ /* 0x001fca0007f9e0ff */
[----:B------:R0:W-:Y:S01]  /*10df0*/  STL [R1+0x5b0], R4 ;  /* 0x0005b00401007387 */ /* 0x0001e20000100800 */
[C---:B-1----:R-:W-:Y:S01]  /*10e00*/  IMAD.X R5, R10.reuse, 0x1, R20, P3 ;  /* 0x000000010a057824 */ /* 0x042fe200018e0614 */
[----:B--2---:R-:W-:Y:S01]  /*10e10*/  IADD3 R0, P3, PT, R17, R8, RZ ;  /* 0x0000000811007210 */ /* 0x004fe20007f7e0ff */
[----:B0-----:R-:W-:-:S03]  /*10e20*/  IMAD.X R4, R10, 0x1, R28, P2 ;  /* 0x000000010a047824 */ /* 0x001fc600010e061c */
[----:B------:R0:W-:Y:S04]  /*10e30*/  STL [R1+0x5a8], R5 ;  /* 0x0005a80501007387 */ /* 0x0001e80000100800 */
[----:B------:R5:W-:Y:S01]  /*10e40*/  STL [R1+0x5b4], R0 ;  /* 0x0005b40001007387 */ /* 0x000be20000100800 */
[----:B0-----:R-:W-:-:S03]  /*10e50*/  IADD3 R5, P2, PT, R17, R27, RZ ;  /* 0x0000001b11057210 */ /* 0x001fc60007f5e0ff */
[----:B------:R0:W-:Y:S04]  /*10e60*/  STL [R1+0x5ac], R4 ;  /* 0x0005ac0401007387 */ /* 0x0001e80000100800 */
[----:B------:R1:W-:Y:S01]  /*10e70*/  STL [R1+0x5a0], R5 ;  /* 0x0005a00501007387 */ /* 0x0003e20000100800 */
[C---:B-----5:R-:W-:Y:S01]  /*10e80*/  IMAD.X R0, R6.reuse, 0x1, R20, P5 ;  /* 0x0000000106007824 */ /* 0x060fe200028e0614 */
[----:B0-----:R-:W-:Y:S01]  /*10e90*/  IADD3 R4, P5, PT, R19, R8, RZ ;  /* 0x0000000813047210 */ /* 0x001fe20007fbe0ff */
[----:B-1----:R-:W-:-:S03]  /*10ea0*/  IMAD.X R5, R6, 0x1, R28, P4 ;  /* 0x0000000106057824 */ /* 0x002fc600020e061c */
[----:B------:R0:W-:Y:S04]  /*10eb0*/  STL [R1+0x598], R0 ;  /* 0x0005980001007387 */ /* 0x0001e80000100800 */
[----:B------:R1:W-:Y:S01]  /*10ec0*/  STL [R1+0x5a4], R4 ;  /* 0x0005a40401007387 */ /* 0x0003e20000100800 */
[----:B0-----:R-:W-:-:S03]  /*10ed0*/  IADD3 R0, P4, PT, R19, R27, RZ ;  /* 0x0000001b13007210 */ /* 0x001fc60007f9e0ff */
[----:B------:R0:W-:Y:S04]  /*10ee0*/  STL [R1+0x59c], R5 ;  /* 0x00059c0501007387 */ /* 0x0001e80000100800 */
[----:B------:R2:W-:Y:S01]  /*10ef0*/  STL [R1+0x590], R0 ;  /* 0x0005900001007387 */ /* 0x0005e20000100800 */
[----:B-1----:R-:W-:Y:S01]  /*10f00*/  IMAD.X R4, R2, 0x1, R20, P3 ;  /* 0x0000000102047824 */ /* 0x002fe200018e0614 */
[----:B0-----:R-:W-:-:S04]  /*10f10*/  IADD3 R5, P3, PT, R21, R8, RZ ;  /* 0x0000000815057210 */ /* 0x001fc80007f7e0ff */
[----:B------:R0:W-:Y:S01]  /*10f20*/  STL [R1+0x588], R4 ;  /* 0x0005880401007387 */ /* 0x0001e20000100800 */
[----:B--2---:R-:W-:-:S03]  /*10f30*/  IMAD.X R0, R2, 0x1, R28, P2 ;  /* 0x0000000102007824 */ /* 0x004fc600010e061c */
[----:B------:R-:W-:Y:S04]  /*10f40*/  STL [R1+0x594], R5 ;  /* 0x0005940501007387 */ /* 0x000fe80000100800 */
[----:B------:R1:W-:Y:S01]  /*10f50*/  STL [R1+0x58c], R0 ;  /* 0x00058c0001007387 */ /* 0x0003e20000100800 */
[----:B0-----:R-:W-:Y:S01]  /*10f60*/  IADD3 R4, P2, PT, R21, R27, RZ ;  /* 0x0000001b15047210 */ /* 0x001fe20007f5e0ff */
[----:B------:R-:W-:-:S04]  /*10f70*/  IMAD.X R2, R24, 0x1, R20, P5 ;  /* 0x0000000118027824 */ /* 0x000fc800028e0614 */
[----:B------:R0:W-:Y:S01]  /*10f80*/  STL [R1+0x580], R4 ;  /* 0x0005800401007387 */ /* 0x0001e20000100800 */
[----:B-1----:R-:W-:-:S03]  /*10f90*/  IADD3 R0, P5, PT, R23, R8, RZ ;  /* 0x0000000817007210 */ /* 0x002fc60007fbe0ff */
[----:B------:R1:W-:Y:S04]  /*10fa0*/  STL [R1+0x578], R2 ;  /* 0x0005780201007387 */ /* 0x0003e80000100800 */
[----:B------:R4:W-:Y:S01]  /*10fb0*/  STL [R1+0x584], R0 ;  /* 0x0005840001007387 */ /* 0x0009e20000100800 */
[----:B0-----:R-:W-:Y:S01]  /*10fc0*/  IMAD.X R4, R24, 0x1, R28, P4 ;  /* 0x0000000118047824 */ /* 0x001fe200020e061c */
[----:B-1----:R-:W-:-:S04]  /*10fd0*/  IADD3 R2, P4, PT, R23, R27, RZ ;  /* 0x0000001b17027210 */ /* 0x002fc80007f9e0ff */
[----:B------:R0:W-:Y:S04]  /*10fe0*/  STL [R1+0x57c], R4 ;  /* 0x00057c0401007387 */ /* 0x0001e80000100800 */
[----:B------:R1:W-:Y:S01]  /*10ff0*/  STL [R1+0x570], R2 ;  /* 0x0005700201007387 */ /* 0x0003e20000100800 */
[----:B------:R-:W-:Y:S02]  /*11000*/  IMAD.MOV.U32 R5, RZ, RZ, 0x3f800000 ;  /* 0x3f800000ff057424 */ /* 0x000fe400078e00ff */
[C---:B----4-:R-:W-:Y:S01]  /*11010*/  IMAD.X R0, R16.reuse, 0x1, R20, P3 ;  /* 0x0000000110007824 */ /* 0x050fe200018e0614 */
[----:B0-----:R-:W-:Y:S01]  /*11020*/  IADD3 R4, P3, PT, R25, R8, RZ ;  /* 0x0000000819047210 */ /* 0x001fe20007f7e0ff */
[----:B-1----:R-:W-:-:S03]  /*11030*/  IMAD.X R2, R16, 0x1, R28, P2 ;  /* 0x0000000110027824 */ /* 0x002fc600010e061c */
[----:B------:R0:W-:Y:S04]  /*11040*/  STL [R1+0x568], R0 ;  /* 0x0005680001007387 */ /* 0x0001e80000100800 */
[----:B------:R3:W-:Y:S01]  /*11050*/  STL [R1+0x574], R4 ;  /* 0x0005740401007387 */ /* 0x0007e20000100800 */
[----:B0-----:R-:W-:-:S03]  /*11060*/  IADD3 R0, P2, PT, R25, R27, RZ ;  /* 0x0000001b19007210 */ /* 0x001fc60007f5e0ff */
[----:B------:R0:W-:Y:S04]  /*11070*/  STL [R1+0x56c], R2 ;  /* 0x00056c0201007387 */ /* 0x0001e80000100800 */
[----:B------:R1:W-:Y:S01]  /*11080*/  STL [R1+0x560], R0 ;  /* 0x0005600001007387 */ /* 0x0003e20000100800 */
[----:B---3--:R-:W-:Y:S01]  /*11090*/  IMAD.X R4, R29, 0x1, R20, P5 ;  /* 0x000000011d047824 */ /* 0x008fe200028e0614 */
[----:B0-----:R-:W-:Y:S01]  /*110a0*/  IADD3 R2, P5, PT, R3, R8, RZ ;  /* 0x0000000803027210 */ /* 0x001fe20007fbe0ff */
[----:B-1----:R-:W-:-:S03]  /*110b0*/  IMAD.X R0, R29, 0x1, R28, P4 ;  /* 0x000000011d007824 */ /* 0x002fc600020e061c */
[----:B------:R-:W-:Y:S01]  /*110c0*/  STL [R1+0x558], R4 ;  /* 0x0005580401007387 */ /* 0x000fe20000100800 */
[----:B------:R-:W-:-:S03]  /*110d0*/  SHF.R.S32.HI R29, RZ, 0x1f, R3 ;  /* 0x0000001fff1d7819 */ /* 0x000fc60000011403 */
[----:B------:R0:W-:Y:S04]  /*110e0*/  STL [R1+0x564], R2 ;  /* 0x0005640201007387 */ /* 0x0001e80000100800 */
[----:B------:R1:W-:Y:S01]  /*110f0*/  STL [R1+0x55c], R0 ;  /* 0x00055c0001007387 */ /* 0x0003e20000100800 */
[----:B0-----:R-:W-:-:S05]  /*11100*/  IADD3 R2, P4, PT, R3, R27, RZ ;  /* 0x0000001b03027210 */ /* 0x001fca0007f9e0ff */
[----:B------:R0:W-:Y:S01]  /*11110*/  STL [R1+0x554], R2 ;  /* 0x0005540201007387 */ /* 0x0001e20000100800 */
[C---:B-1----:R-:W-:Y:S02]  /*11120*/  IMAD.X R0, R12.reuse, 0x1, R20, P3 ;  /* 0x000000010c007824 */ /* 0x042fe400018e0614 */
[----:B------:R-:W-:Y:S02]  /*11130*/  IMAD.X R3, R12, 0x1, R28, P2 ;  /* 0x000000010c037824 */ /* 0x000fe400010e061c */
[C---:B0-----:R-:W-:Y:S01]  /*11140*/  IMAD.X R2, R29.reuse, 0x1, R20, P5 ;  /* 0x000000011d027824 */ /* 0x041fe200028e0614 */
[----:B------:R0:W-:Y:S04]  /*11150*/  STL [R1+0x544], R0 ;  /* 0x0005440001007387 */ /* 0x0001e80000100800 */
[----:B------:R-:W-:Y:S01]  /*11160*/  STL [R1+0x548], R3 ;  /* 0x0005480301007387 */ /* 0x000fe20000100800 */
[----:B0-----:R-:W-:-:S03]  /*11170*/  IMAD.X R0, R29, 0x1, R28, P4 ;  /* 0x000000011d007824 */ /* 0x001fc600020e061c */
[----:B------:R0:W-:Y:S04]  /*11180*/  STL [R1+0x54c], R2 ;  /* 0x00054c0201007387 */ /* 0x0001e80000100800 */
[----:B------:R1:W-:Y:S04]  /*11190*/  STL [R1+0x450], RZ ;  /* 0x000450ff01007387 */ /* 0x0003e80000100800 */
[----:B------:R1:W-:Y:S04]  /*111a0*/  STL [R1+0x550], R0 ;  /* 0x0005500001007387 */ /* 0x0003e80000100800 */
        /* <DEDUP_REMOVED lines=47> */
[----:B0-----:R-:W-:-:S03]  /*114a0*/  IMAD.MOV.U32 R2, RZ, RZ, 0x3f800000 ;  /* 0x3f800000ff027424 */ /* 0x001fc600078e00ff */
[----:B------:R1:W-:Y:S01]  /*114b0*/  STL [R1+0x440], RZ ;  /* 0x000440ff01007387 */ /* 0x0003e20000100800 */
[----:B------:R-:W-:-:S03]  /*114c0*/  IMAD.MOV.U32 R3, RZ, RZ, 0x3f800000 ;  /* 0x3f800000ff037424 */ /* 0x000fc600078e00ff */
[----:B------:R1:W-:Y:S01]  /*114d0*/  STL [R1+0x444], RZ ;  /* 0x000444ff01007387 */ /* 0x0003e20000100800 */
[----:B------:R-:W-:-:S03]  /*114e0*/  IMAD.MOV.U32 R4, RZ, RZ, 0x3f800000 ;  /* 0x3f800000ff047424 */ /* 0x000fc600078e00ff */
[----:B------:R1:W-:Y:S04]  /*114f0*/  STL [R1+0x448], RZ ;  /* 0x000448ff01007387 */ /* 0x0003e80000100800 */
[----:B------:R1:W-:Y:S04]  /*11500*/  STL [R1+0x44c], RZ ;  /* 0x00044cff01007387 */ /* 0x0003e80000100800 */
[----:B------:R1:W-:Y:S04]  /*11510*/  STL [R1+0x430], RZ ;  /* 0x000430ff01007387 */ /* 0x0003e80000100800 */
[----:B------:R1:W-:Y:S04]  /*11520*/  STL [R1+0x434], RZ ;  /* 0x000434ff01007387 */ /* 0x0003e80000100800 */
[----:B------:R1:W-:Y:S04]  /*11530*/  STL [R1+0x438], RZ ;  /* 0x000438ff01007387 */ /* 0x0003e80000100800 */
[----:B------:R1:W-:Y:S04]  /*11540*/  STL [R1+0x43c], RZ ;  /* 0x00043cff01007387 */ /* 0x0003e80000100800 */
[----:B------:R1:W-:Y:S04]  /*11550*/  STL.64 [R1+0x520], R2 ;  /* 0x0005200201007387 */ /* 0x0003e80000100a00 */
[----:B------:R1:W-:Y:S02]  /*11560*/  STL.64 [R1+0x518], R4 ;  /* 0x0005180401007387 */ /* 0x0003e40000100a00 */
.L_x_1:
[----:B01----:R-:W2:Y:S04]  /*11570*/  LDL R3, [R1+0xc10] ;  /* 0x000c100001037983 */ /* 0x003ea80000100800 */
[----:B------:R-:W3:Y:S04]  /*11580*/  LDL R2, [R1+0xc00] ;  /* 0x000c000001027983 */ /* 0x000ee80000100800 */
[----:B------:R-:W4:Y:S04]  /*11590*/  LDL R7, [R1+0xbec] ;  /* 0x000bec0001077983 */ /* 0x000f280000100800 */
[----:B------:R-:W5:Y:S04]  /*115a0*/  LDL R0, [R1+0xbe8] ;  /* 0x000be80001007983 */ /* 0x000f680000100800 */
[----:B------:R-:W5:Y:S04]  /*115b0*/  LDL R12, [R1+0xbf0] ;  /* 0x000bf000010c7983 */ /* 0x000f680000100800 */
[----:B------:R-:W5:Y:S01]  /*115c0*/  LDL R6, [R1+0xc04] ;  /* 0x000c040001067983 */ /* 0x000f620000100800 */
[----:B------:R-:W-:-:S03]  /*115d0*/  USHF.R.S32.HI UR20, URZ, 0x1f, UR4 ;  /* 0x0000001fff147899 */ /* 0x000fc60008011404 */
[----:B------:R-:W5:Y:S04]  /*115e0*/  LDL R11, [R1+0xbdc] ;  /* 0x000bdc00010b7983 */ /* 0x000f680000100800 */
[----:B------:R-:W5:Y:S04]  /*115f0*/  LDL R16, [R1+0xbf4] ;  /* 0x000bf40001107983 */ /* 0x000f680000100800 */
[----:B------:R-:W5:Y:S04]  /*11600*/  LDL R9, [R1+0xbd8] ;  /* 0x000bd80001097983 */ /* 0x000f680000100800 */
[----:B------:R-:W5:Y:S04]  /*11610*/  LDL R14, [R1+0xbe0] ;  /* 0x000be000010e7983 */ /* 0x000f680000100800 */
[----:B------:R-:W5:Y:S04]  /*11620*/  LDL R10, [R1+0xbcc] ;  /* 0x000bcc00010a7983 */ /* 0x000f680000100800 */
[----:B------:R-:W5:Y:S04]  /*11630*/  LDL R15, [R1+0xbe4] ;  /* 0x000be400010f7983 */ /* 0x000f680000100800 */
[----:B------:R-:W5:Y:S04]  /*11640*/  LDL R8, [R1+0xbc8] ;  /* 0x000bc80001087983 */ /* 0x000f680000100800 */
[----:B------:R-:W5:Y:S01]  /*11650*/  LDL R13, [R1+0xbd0] ;  /* 0x000bd000010d7983 */ /* 0x000f620000100800 */
[----:B--2---:R-:W-:-:S02]  /*11660*/  IADD3 R4, P2, PT, R3, UR4, RZ ;  /* 0x0000000403047c10 */ /* 0x004fc4000ff5e0ff */
[----:B---3--:R-:W-:Y:S02]  /*11670*/  IADD3 R2, P3, PT, R2, UR4, RZ ;  /* 0x0000000402027c10 */ /* 0x008fe4000ff7e0ff */
[----:B----4-:R-:W-:Y:S02]  /*11680*/  IADD3.X R5, PT, PT, R7, UR20, RZ, P2, !PT ;  /* 0x0000001407057c10 */ /* 0x010fe400097fe4ff */
[----:B-----5:R-:W-:-:S03]  /*11690*/  IADD3.X R3, PT, PT, R0, UR20, RZ, P3, !PT ;  /* 0x0000001400037c10 */ /* 0x020fc60009ffe4ff */
[----:B------:R0:W2:Y:S04]  /*116a0*/  LDG.E.U8 R20, desc[UR12][R4.64] ;  /* 0x0000000c04147981 */ /* 0x0000a8000c1e1100 */
[----:B------:R-:W3:Y:S01]  /*116b0*/  LDL R0, [R1+0xbbc] ;  /* 0x000bbc0001007983 */ /* 0x000ee20000100800 */
[----:B------:R-:W-:-:S03]  /*116c0*/  IADD3 R6, P2, PT, R6, UR4, RZ ;  /* 0x0000000406067c10 */ /* 0x000fc6000ff5e0ff */
[----:B------:R1:W4:Y:S01]  /*116d0*/  LDG.E.U8 R18, desc[UR12][R2.64] ;  /* 0x0000000c02127981 */ /* 0x000322000c1e1100 */
[----:B0-----:R-:W-:-:S03]  /*116e0*/  IADD3 R4, P3, PT, R12, UR4, RZ ;  /* 0x000000040c047c10 */ /* 0x001fc6000ff7e0ff */
[----:B------:R-:W5:Y:S01]  /*116f0*/  LDL R12, [R1+0xbd4] ;  /* 0x000bd400010c7983 */ /* 0x000f620000100800 */
[----:B------:R-:W-:-:S03]  /*11700*/  IADD3.X R7, PT, PT, R11, UR20, RZ, P2, !PT ;  /* 0x000000140b077c10 */ /* 0x000fc600097fe4ff */
[----:B------:R-:W2:Y:S01]  /*11710*/  LDL R11, [R1+0xbb8] ;  /* 0x000bb800010b7983 */ /* 0x000ea20000100800 */
[----:B-1----:R-:W-:Y:S02]  /*11720*/  IADD3 R2, P2, PT, R16, UR4, RZ ;  /* 0x0000000410027c10 */ /* 0x002fe4000ff5e0ff */
[----:B------:R-:W-:Y:S01]  /*11730*/  IADD3.X R5, PT, PT, R9, UR20, RZ, P3, !PT ;  /* 0x0000001409057c10 */ /* 0x000fe20009ffe4ff */
[----:B------:R-:W4:Y:S04]  /*11740*/  LDL R16, [R1+0xbc0] ;  /* 0x000bc00001107983 */ /* 0x000f280000100800 */
[----:B------:R-:W4:Y:S01]  /*11750*/  LDL R9, [R1+0xbac] ;  /* 0x000bac0001097983 */ /* 0x000f220000100800 */
[----:B------:R-:W-:-:S03]  /*11760*/  IADD3.X R3, PT, PT, R10, UR20, RZ, P2, !PT ;  /* 0x000000140a037c10 */ /* 0x000fc600097fe4ff */
[----:B------:R0:W4:Y:S04]  /*11770*/  LDG.E.U8 R23, desc[UR12][R6.64] ;  /* 0x0000000c06177981 */ /* 0x000128000c1e1100 */
[----:B------:R-:W4:Y:S04]  /*11780*/  LDL R10, [R1+0xba8] ;  /* 0x000ba800010a7983 */ /* 0x000f280000100800 */
[----:B------:R1:W4:Y:S01]  /*11790*/  LDG.E.U8 R19, desc[UR12][R4.64] ;  /* 0x0000000c04137981 */ /* 0x000322000c1e1100 */
[----:B0-----:R-:W-:-:S03]  /*117a0*/  IADD3 R6, P3, PT, R14, UR4, RZ ;  /* 0x000000040e067c10 */ /* 0x001fc6000ff7e0ff */
[----:B------:R-:W4:Y:S01]  /*117b0*/  LDL R14, [R1+0xbc4] ;  /* 0x000bc400010e7983 */ /* 0x000f220000100800 */
[----:B------:R-:W-:-:S03]  /*117c0*/  IADD3.X R7, PT, PT, R8, UR20, RZ, P3, !PT ;  /* 0x0000001408077c10 */ /* 0x000fc60009ffe4ff */
[----:B------:R-:W4:Y:S01]  /*117d0*/  LDL R8, [R1+0xb9c] ;  /* 0x000b9c0001087983 */ /* 0x000f220000100800 */
[----:B-1----:R-:W-:-:S03]  /*117e0*/  IADD3 R4, P2, PT, R15, UR4, RZ ;  /* 0x000000040f047c10 */ /* 0x002fc6000ff5e0ff */
[----:B------:R-:W4:Y:S04]  /*117f0*/  LDL R15, [R1+0xbb0] ;  /* 0x000bb000010f7983 */ /* 0x000f280000100800 */
[----:B------:R0:W4:Y:S04]  /*11800*/  LDG.E.U8 R22, desc[UR12][R2.64] ;  /* 0x0000000c02167981 */ /* 0x000128000c1e1100 */
[----:B------:R5:W4:Y:S01]  /*11810*/  LDG.E.U8 R17, desc[UR12][R6.64] ;  /* 0x0000000c06117981 */ /* 0x000b22000c1e1100 */
[----:B0-----:R-:W-:-:S03]  /*11820*/  IADD3 R2, P3, PT, R13, UR4, RZ ;  /* 0x000000040d027c10 */ /* 0x001fc6000ff7e0ff */
[----:B------:R-:W4:Y:S01]  /*11830*/  LDL R13, [R1+0xbb4] ;  /* 0x000bb400010d7983 */ /* 0x000f220000100800 */
[----:B---3--:R-:W-:-:S03]  /*11840*/  IADD3.X R5, PT, PT, R0, UR20, RZ, P2, !PT ;  /* 0x0000001400057c10 */ /* 0x008fc600097fe4ff */
[----:B------:R-:W3:Y:S04]  /*11850*/  LDL R0, [R1+0xb98] ;  /* 0x000b980001007983 */ /* 0x000ee80000100800 */
[----:B------:R4:W3:Y:S01]  /*11860*/  LDG.E.U8 R21, desc[UR12][R4.64] ;  /* 0x0000000c04157981 */ /* 0x0008e2000c1e1100 */
[----:B-----5:R-:W-:-:S03]  /*11870*/  IADD3 R6, P2, PT, R12, UR4, RZ ;  /* 0x000000040c067c10 */ /* 0x020fc6000ff5e0ff */
[----:B------:R-:W5:Y:S01]  /*11880*/  LDL R12, [R1+0xba0] ;  /* 0x000ba000010c7983 */ /* 0x000f620000100800 */
[----:B--2---:R-:W-:-:S03]  /*11890*/  IADD3.X R3, PT, PT, R11, UR20, RZ, P3, !PT ;  /* 0x000000140b037c10 */ /* 0x004fc60009ffe4ff */
[----:B------:R-:W2:Y:S01]  /*118a0*/  LDL R11, [R1+0xb8c] ;  /* 0x000b8c00010b7983 */ /* 0x000ea20000100800 */
[----:B----4-:R-:W-:-:S03]  /*118b0*/  IADD3 R4, P3, PT, R16, UR4, RZ ;  /* 0x0000000410047c10 */ /* 0x010fc6000ff7e0ff */
[----:B------:R0:W-:Y:S01]  /*118c0*/  STL [R1+0x3b4], R20 ;  /* 0x0003b41401007387 */ /* 0x0001e20000100800 */
[----:B------:R-:W-:-:S03]  /*118d0*/  IADD3.X R7, PT, PT, R9, UR20, RZ, P2, !PT ;  /* 0x0000001409077c10 */ /* 0x000fc600097fe4ff */
[----:B------:R-:W4:Y:S04]  /*118e0*/  LDL R16, [R1+0xba4] ;  /* 0x000ba40001107983 */ /* 0x000f280000100800 */
[----:B------:R-:W4:Y:S01]  /*118f0*/  LDL R9, [R1+0xb88] ;  /* 0x000b880001097983 */ /* 0x000f220000100800 */
[----:B------:R-:W-:-:S03]  /*11900*/  IADD3.X R5, PT, PT, R10, UR20, RZ, P3, !PT ;  /* 0x000000140a057c10 */ /* 0x000fc60009ffe4ff */
[----:B0-----:R0:W4:Y:S04]  /*11910*/  LDG.E.U8 R20, desc[UR12][R2.64] ;  /* 0x0000000c02147981 */ /* 0x001128000c1e1100 */
[----:B------:R1:W-:Y:S04]  /*11920*/  STL [R1+0x3b0], R18 ;  /* 0x0003b01201007387 */ /* 0x0003e80000100800 */
[----:B------:R-:W4:Y:S01]  /*11930*/  LDL R10, [R1+0xb7c] ;  /* 0x000b7c00010a7983 */ /* 0x000f220000100800 */
[----:B0-----:R-:W-:-:S03]  /*11940*/  IADD3 R2, P2, PT, R14, UR4, RZ ;  /* 0x000000040e027c10 */ /* 0x001fc6000ff5e0ff */
[----:B------:R-:W4:Y:S04]  /*11950*/  LDL R14, [R1+0xb90] ;  /* 0x000b9000010e7983 */ /* 0x000f280000100800 */
[----:B-1----:R0:W4:Y:S01]  /*11960*/  LDG.E.U8 R18, desc[UR12][R6.64] ;  /* 0x0000000c06127981 */ /* 0x002122000c1e1100 */
[----:B------:R-:W-:-:S03]  /*11970*/  IADD3.X R3, PT, PT, R8, UR20, RZ, P2, !PT ;  /* 0x0000001408037c10 */ /* 0x000fc600097fe4ff */
[----:B------:R1:W-:Y:S04]  /*11980*/  STL [R1+0x39c], R23 ;  /* 0x00039c1701007387 */ /* 0x0003e80000100800 */
[----:B------:R-:W4:Y:S01]  /*11990*/  LDL R8, [R1+0xb78] ;  /* 0x000b780001087983 */ /* 0x000f220000100800 */
[----:B0-----:R-:W-:-:S03]  /*119a0*/  IADD3 R6, P3, PT, R15, UR4, RZ ;  /* 0x000000040f067c10 */ /* 0x001fc6000ff7e0ff */
[----:B------:R-:W4:Y:S04]  /*119b0*/  LDL R15, [R1+0xb94] ;  /* 0x000b9400010f7983 */ /* 0x000f280000100800 */
[----:B------:R0:W-:Y:S04]  /*119c0*/  STL [R1+0x398], R19 ;  /* 0x0003981301007387 */ /* 0x0001e80000100800 */
[----:B-1----:R1:W4:Y:S04]  /*119d0*/  LDG.E.U8 R23, desc[UR12][R4.64] ;  /* 0x0000000c04177981 */ /* 0x002328000c1e1100 */
[----:B0-----:R5:W4:Y:S01]  /*119e0*/  LDG.E.U8 R19, desc[UR12][R2.64] ;  /* 0x0000000c02137981 */ /* 0x001b22000c1e1100 */
[----:B-1----:R-:W-:-:S03]  /*119f0*/  IADD3 R4, P2, PT, R13, UR4, RZ ;  /* 0x000000040d047c10 */ /* 0x002fc6000ff5e0ff */
[----:B------:R-:W4:Y:S01]  /*11a00*/  LDL R13, [R1+0xb80] ;  /* 0x000b8000010d7983 */ /* 0x000f220000100800 */
[----:B---3--:R-:W-:-:S03]  /*11a10*/  IADD3.X R7, PT, PT, R0, UR20, RZ, P3, !PT ;  /* 0x0000001400077c10 */ /* 0x008fc60009ffe4ff */
[----:B------:R-:W3:Y:S04]  /*11a20*/  LDL R0, [R1+0xb6c] ;  /* 0x000b6c0001007983 */ /* 0x000ee80000100800 */
[----:B------:R0:W-:Y:S01]  /*11a30*/  STL [R1+0x394], R22 ;  /* 0x0003941601007387 */ /* 0x0001e20000100800 */
[----:B-----5:R-:W-:-:S03]  /*11a40*/  IADD3 R2, P3, PT, R12, UR4, RZ ;  /* 0x000000040c027c10 */ /* 0x020fc6000ff7e0ff */
[----:B------:R-:W5:Y:S01]  /*11a50*/  LDL R12, [R1+0xb84] ;  /* 0x000b8400010c7983 */ /* 0x000f620000100800 */
[----:B--2---:R-:W-:-:S03]  /*11a60*/  IADD3.X R5, PT, PT, R11, UR20, RZ, P2, !PT ;  /* 0x000000140b057c10 */ /* 0x004fc600097fe4ff */
[----:B------:R-:W2:Y:S04]  /*11a70*/  LDL R11, [R1+0xb68] ;  /* 0x000b6800010b7983 */ /* 0x000ea80000100800 */
[----:B0-----:R0:W2:Y:S04]  /*11a80*/  LDG.E.U8 R22, desc[UR12][R6.64] ;  /* 0x0000000c06167981 */ /* 0x0010a8000c1e1100 */
[----:B------:R1:W-:Y:S01]  /*11a90*/  STL [R1+0x390], R17 ;  /* 0x0003901101007387 */ /* 0x0003e20000100800 */
[----:B----4-:R-:W-:-:S03]  /*11aa0*/  IADD3.X R3, PT, PT, R9, UR20, RZ, P3, !PT ;  /* 0x0000001409037c10 */ /* 0x010fc60009ffe4ff */
        /* <DEDUP_REMOVED lines=33> */
[----:B-1----:R0:W4:Y:S04]  /*11cc0*/  LDG.E.U8 R19, desc[UR12][R6.64] ;  /* 0x0000000c06137981 */ /* 0x002128000c1e1100 */
[----:B------:R1:W-:Y:S01]  /*11cd0*/  STL [R1+0x300], R22 ;  /* 0x0003001601007387 */ /* 0x0003e20000100800 */
[----:B------:R-:W-:-:S03]  /*11ce0*/  IADD3.X R3, PT, PT, R10, UR20, RZ, P3, !PT ;  /* 0x000000140a037c10 */ /* 0x000fc60009ffe4ff */
        /* <DEDUP_REMOVED lines=574> */
[----:B------:R-:W-:Y:S01]  /*140d0*/  STL [R1+0x1f0], R23 ;  /* 0x0001f01701007387 */ /* 0x000fe20000100800 */
[----:B------:R-:W-:-:S03]  /*140e0*/  IADD3.X R3, PT, PT, R8, UR20, RZ, P3, !PT ;  /* 0x0000001408037c10 */ /* 0x000fc60009ffe4ff */
[----:B------:R-:W4:Y:S01]  /*140f0*/  LDL R8, [R1+0x82c] ;  /* 0x00082c0001087983 */ /* 0x000f220000100800 */
[----:B0-----:R-:W-:-:S03]  /*14100*/  IADD3 R6, P2, PT, R15, UR4, RZ ;  /* 0x000000040f067c10 */ /* 0x001fc6000ff5e0ff */
[----:B------:R-:W4:Y:S04]  /*14110*/  LDL R15, [R1+0x840] ;  /* 0x00084000010f7983 */ /* 0x000f280000100800 */
[----:B------:R0:W-:Y:S04]  /*14120*/  STL [R1+0x210], R19 ;  /* 0x0002101301007387 */ /* 0x0001e80000100800 */
[----:B------:R1:W4:Y:S04]  /*14130*/  LDG.E.U8 R24, desc[UR12][R4.64] ;  /* 0x0000000c04187981 */ /* 0x000328000c1e1100 */
        /* <DEDUP_REMOVED lines=15> */
[----:B------:R0:W4:Y:S04]  /*14230*/  LDG.E.U8 R23, desc[UR12][R4.64] ;  /* 0x0000000c04177981 */ /* 0x000128000c1e1100 */
[----:B-1----:R-:W4:Y:S04]  /*14240*/  LDL R17, [R1+0x834] ;  /* 0x0008340001117983 */ /* 0x002f280000100800 */
        /* <DEDUP_REMOVED lines=14> */
[----:B---3--:R-:W-:-:S02]  /*14330*/  IADD3.X R3, PT, PT, R0, UR20, RZ, P3, !PT ;  /* 0x0000001400037c10 */ /* 0x008fc40009ffe4ff */
[----:B-1----:R-:W-:Y:S01]  /*14340*/  IADD3 R6, P2, PT, R13, UR4, RZ ;  /* 0x000000040d067c10 */ /* 0x002fe2000ff5e0ff */
[----:B------:R-:W3:Y:S04]  /*14350*/  LDL R0, [R1+0x810] ;  /* 0x0008100001007983 */ /* 0x000ee80000100800 */
[----:B------:R-:W3:Y:S01]  /*14360*/  LDL R13, [R1+0x7fc] ;  /* 0x0007fc00010d7983 */ /* 0x000ee20000100800 */
[----:B-----5:R-:W-:-:S03]  /*14370*/  IADD3 R4, P3, PT, R12, UR4, RZ ;  /* 0x000000040c047c10 */ /* 0x020fc6000ff7e0ff */
[----:B------:R0:W5:Y:S01]  /*14380*/  LDG.E.U8 R12, desc[UR12][R2.64] ;  /* 0x0000000c020c7981 */ /* 0x000162000c1e1100 */
[----:B--2---:R-:W-:-:S03]  /*14390*/  IADD3.X R7, PT, PT, R11, UR20, RZ, P2, !PT ;  /* 0x000000140b077c10 */ /* 0x004fc600097fe4ff */
[----:B------:R-:W-:Y:S04]  /*143a0*/  STL [R1+0x1e8], R24 ;  /* 0x0001e81801007387 */ /* 0x000fe80000100800 */
[----:B------:R-:W2:Y:S04]  /*143b0*/  LDL R15, [R1+0x814] ;  /* 0x00081400010f7983 */ /* 0x000ea80000100800 */
[----:B------:R-:W2:Y:S01]  /*143c0*/  LDL R11, [R1+0x7f8] ;  /* 0x0007f800010b7983 */ /* 0x000ea20000100800 */
[----:B----4-:R-:W-:-:S03]  /*143d0*/  IADD3.X R5, PT, PT, R9, UR20, RZ, P3, !PT ;  /* 0x0000001409057c10 */ /* 0x010fc60009ffe4ff */
[----:B------:R1:W-:Y:S01]  /*143e0*/  STL [R1+0x1e4], R19 ;  /* 0x0001e41301007387 */ /* 0x0003e20000100800 */
[----:B0-----:R-:W-:-:S03]  /*143f0*/  IADD3 R2, P2, PT, R17, UR4, RZ ;  /* 0x0000000411027c10 */ /* 0x001fc6000ff5e0ff */
[----:B-1----:R0:W4:Y:S01]  /*14400*/  LDG.E.U8 R19, desc[UR12][R6.64] ;  /* 0x0000000c06137981 */ /* 0x002122000c1e1100 */
[----:B------:R-:W-:-:S03]  /*14410*/  IADD3.X R3, PT, PT, R10, UR20, RZ, P2, !PT ;  /* 0x000000140a037c10 */ /* 0x000fc600097fe4ff */
[----:B-----5:R-:W-:Y:S04]  /*14420*/  STL [R1+0x1954], R12 ;  /* 0x0019540c01007387 */ /* 0x020fe80000100800 */
[----:B------:R-:W5:Y:S04]  /*14430*/  LDL R17, [R1+0x800] ;  /* 0x0008000001117983 */ /* 0x000f680000100800 */
[----:B------:R1:W-:Y:S04]  /*14440*/  STL [R1+0x1e0], R22 ;  /* 0x0001e01601007387 */ /* 0x0003e80000100800 */
[----:B------:R-:W4:Y:S04]  /*14450*/  LDL R9, [R1+0x7ec] ;  /* 0x0007ec0001097983 */ /* 0x000f280000100800 */
[----:B------:R-:W4:Y:S01]  /*14460*/  LDL R10, [R1+0x804] ;  /* 0x00080400010a7983 */ /* 0x000f220000100800 */
[----:B0-----:R-:W-:-:S03]  /*14470*/  IADD3 R6, P3, PT, R14, UR4, RZ ;  /* 0x000000040e067c10 */ /* 0x001fc6000ff7e0ff */
[----:B------:R-:W-:Y:S01]  /*14480*/  STL [R1+0x1dc], R23 ;  /* 0x0001dc1701007387 */ /* 0x000fe20000100800 */
[----:B------:R-:W-:-:S03]  /*14490*/  IADD3.X R7, PT, PT, R8, UR20, RZ, P3, !PT ;  /* 0x0000001408077c10 */ /* 0x000fc60009ffe4ff */
[----:B-1----:R0:W4:Y:S04]  /*144a0*/  LDG.E.U8 R22, desc[UR12][R4.64] ;  /* 0x0000000c04167981 */ /* 0x002128000c1e1100 */
[----:B------:R-:W4:Y:S04]  /*144b0*/  LDL R14, [R1+0x7e8] ;  /* 0x0007e800010e7983 */ /* 0x000f280000100800 */
[----:B------:R-:W4:Y:S01]  /*144c0*/  LDL R8, [R1+0x7dc] ;  /* 0x0007dc0001087983 */ /* 0x000f220000100800 */
[----:B0-----:R-:W-:-:S03]  /*144d0*/  IADD3 R4, P2, PT, R16, UR4, RZ ;  /* 0x0000000410047c10 */ /* 0x001fc6000ff5e0ff */
[----:B------:R-:W4:Y:S01]  /*144e0*/  LDL R16, [R1+0x7f0] ;  /* 0x0007f00001107983 */ /* 0x000f220000100800 */
[----:B---3--:R-:W-:-:S03]  /*144f0*/  IADD3.X R5, PT, PT, R13, UR20, RZ, P2, !PT ;  /* 0x000000140d057c10 */ /* 0x008fc600097fe4ff */
[----:B------:R0:W-:Y:S04]  /*14500*/  STL [R1+0x1d8], R21 ;  /* 0x0001d81501007387 */ /* 0x0001e80000100800 */
[----:B------:R-:W3:Y:S04]  /*14510*/  LDL R13, [R1+0x7d8] ;  /* 0x0007d800010d7983 */ /* 0x000ee80000100800 */
[----:B0-----:R0:W3:Y:S02]  /*14520*/  LDG.E.U8 R21, desc[UR12][R2.64] ;  /* 0x0000000c02157981 */ /* 0x0010e4000c1e1100 */
[----:B0-----:R-:W-:-:S02]  /*14530*/  IADD3 R2, P3, PT, R0, UR4, RZ ;  /* 0x0000000400027c10 */ /* 0x001fc4000ff7e0ff */
[----:B------:R-:W3:Y:S04]  /*14540*/  LDL R0, [R1+0x7f4] ;  /* 0x0007f40001007983 */ /* 0x000ee80000100800 */
[----:B------:R0:W-:Y:S01]  /*14550*/  STL [R1+0x1d4], R20 ;  /* 0x0001d41401007387 */ /* 0x0001e20000100800 */
[----:B--2---:R-:W-:-:S03]  /*14560*/  IADD3.X R3, PT, PT, R11, UR20, RZ, P3, !PT ;  /* 0x000000140b037c10 */ /* 0x004fc60009ffe4ff */
[----:B------:R-:W2:Y:S04]  /*14570*/  LDL R12, [R1+0x7e0] ;  /* 0x0007e000010c7983 */ /* 0x000ea80000100800 */
[----:B------:R1:W-:Y:S04]  /*14580*/  STL [R1+0xc0], R18 ;  /* 0x0000c01201007387 */ /* 0x0003e80000100800 */
[----:B0-----:R0:W2:Y:S04]  /*14590*/  LDG.E.U8 R20, desc[UR12][R6.64] ;  /* 0x0000000c06147981 */ /* 0x0010a8000c1e1100 */
[----:B------:R-:W2:Y:S04]  /*145a0*/  LDL R11, [R1+0x7e4] ;  /* 0x0007e400010b7983 */ /* 0x000ea80000100800 */
[----:B-1----:R5:W2:Y:S01]  /*145b0*/  LDG.E.U8 R18, desc[UR12][R4.64] ;  /* 0x0000000c04127981 */ /* 0x002aa2000c1e1100 */
[----:B0-----:R-:W-:-:S03]  /*145c0*/  IADD3 R6, P2, PT, R15, UR4, RZ ;  /* 0x000000040f067c10 */ /* 0x001fc6000ff5e0ff */
[----:B------:R-:W2:Y:S01]  /*145d0*/  LDL R15, [R1+0x7cc] ;  /* 0x0007cc00010f7983 */ /* 0x000ea20000100800 */
[----:B-----5:R-:W-:-:S03]  /*145e0*/  IADD3 R4, P3, PT, R17, UR4, RZ ;  /* 0x0000000411047c10 */ /* 0x020fc6000ff7e0ff */
[----:B------:R0:W5:Y:S01]  /*145f0*/  LDG.E.U8 R17, desc[UR12][R2.64] ;  /* 0x0000000c02117981 */ /* 0x000162000c1e1100 */
[----:B----4-:R-:W-:-:S03]  /*14600*/  IADD3.X R7, PT, PT, R9, UR20, RZ, P2, !PT ;  /* 0x0000001409077c10 */ /* 0x010fc600097fe4ff */
[----:B------:R-:W4:Y:S01]  /*14610*/  LDL R9, [R1+0x7c8] ;  /* 0x0007c80001097983 */ /* 0x000f220000100800 */
[----:B0-----:R-:W-:-:S03]  /*14620*/  IADD3 R2, P2, PT, R10, UR4, RZ ;  /* 0x000000040a027c10 */ /* 0x001fc6000ff5e0ff */
[----:B------:R-:W5:Y:S04]  /*14630*/  LDL R10, [R1+0x7d0] ;  /* 0x0007d000010a7983 */ /* 0x000f680000100800 */
[----:B------:R0:W5:Y:S04]  /*14640*/  LDG.E.U8 R25, desc[UR12][R6.64] ;  /* 0x0000000c06197981 */ /* 0x000168000c1e1100 */
[----:B------:R1:W-:Y:S01]  /*14650*/  STL [R1+0x1bc], R19 ;  /* 0x0001bc1301007387 */ /* 0x0003e20000100800 */
[----:B------:R-:W-:-:S03]  /*14660*/  IADD3.X R5, PT, PT, R14, UR20, RZ, P3, !PT ;  /* 0x000000140e057c10 */ /* 0x000fc60009ffe4ff */
[----:B------:R-:W5:Y:S01]  /*14670*/  LDL R14, [R1+0x7bc] ;  /* 0x0007bc00010e7983 */ /* 0x000f620000100800 */
[----:B------:R-:W-:-:S03]  /*14680*/  IADD3.X R3, PT, PT, R8, UR20, RZ, P2, !PT ;  /* 0x0000001408037c10 */ /* 0x000fc600097fe4ff */
[----:B------:R-:W5:Y:S01]  /*14690*/  LDL R8, [R1+0x7d4] ;  /* 0x0007d40001087983 */ /* 0x000f620000100800 */
[----:B0-----:R-:W-:-:S03]  /*146a0*/  IADD3 R6, P3, PT, R16, UR4, RZ ;  /* 0x0000000410067c10 */ /* 0x001fc6000ff7e0ff */
[----:B-1----:R0:W5:Y:S04]  /*146b0*/  LDG.E.U8 R19, desc[UR12][R4.64] ;  /* 0x0000000c04137981 */ /* 0x002168000c1e1100 */
[----:B------:R1:W-:Y:S01]  /*146c0*/  STL [R1+0x1b0], R22 ;  /* 0x0001b01601007387 */ /* 0x0003e20000100800 */
[----:B---3--:R-:W-:-:S03]  /*146d0*/  IADD3.X R7, PT, PT, R13, UR20, RZ, P3, !PT ;  /* 0x000000140d077c10 */ /* 0x008fc60009ffe4ff */
[----:B------:R2:W3:Y:S04]  /*146e0*/  LDG.E.U8 R24, desc[UR12][R2.64] ;  /* 0x0000000c02187981 */ /* 0x0004e8000c1e1100 */
[----:B------:R-:W3:Y:S04]  /*146f0*/  LDL R13, [R1+0x7c0] ;  /* 0x0007c000010d7983 */ /* 0x000ee80000100800 */
[----:B------:R1:W3:Y:S01]  /*14700*/  LDG.E.U8 R23, desc[UR12][R6.64] ;  /* 0x0000000c06177981 */ /* 0x0002e2000c1e1100 */
[----:B0-----:R-:W-:-:S03]  /*14710*/  IADD3 R4, P2, PT, R0, UR4, RZ ;  /* 0x0000000400047c10 */ /* 0x001fc6000ff5e0ff */
[----:B------:R-:W3:Y:S04]  /*14720*/  LDL R0, [R1+0x7b8] ;  /* 0x0007b80001007983 */ /* 0x000ee80000100800 */
[----:B------:R0:W-:Y:S01]  /*14730*/  STL [R1+0x1d0], R21 ;  /* 0x0001d01501007387 */ /* 0x0001e20000100800 */
[----:B--2---:R-:W-:-:S03]  /*14740*/  IADD3 R2, P3, PT, R12, UR4, RZ ;  /* 0x000000040c027c10 */ /* 0x004fc6000ff7e0ff */
[----:B------:R-:W2:Y:S04]  /*14750*/  LDL R12, [R1+0x7ac] ;  /* 0x0007ac00010c7983 */ /* 0x000ea80000100800 */
[----:B------:R-:W2:Y:S04]  /*14760*/  LDL R16, [R1+0x7c4] ;  /* 0x0007c40001107983 */ /* 0x000ea80000100800 */
[----:B------:R-:W-:Y:S01]  /*14770*/  STL [R1+0x1c8], R20 ;  /* 0x0001c81401007387 */ /* 0x000fe20000100800 */
[----:B------:R-:W-:Y:S02]  /*14780*/  IADD3.X R5, PT, PT, R15, UR20, RZ, P2, !PT ;  /* 0x000000140f057c10 */ /* 0x000fe400097fe4ff */
[----:B-1----:R-:W-:-:S02]  /*14790*/  IADD3 R6, P2, PT, R11, UR4, RZ ;  /* 0x000000040b067c10 */ /* 0x002fc4000ff5e0ff */
[----:B------:R-:W2:Y:S04]  /*147a0*/  LDL R11, [R1+0x7a8] ;  /* 0x0007a800010b7983 */ /* 0x000ea80000100800 */
[----:B------:R5:W2:Y:S01]  /*147b0*/  LDG.E.U8 R22, desc[UR12][R4.64] ;  /* 0x0000000c04167981 */ /* 0x000aa2000c1e1100 */
[----:B----4-:R-:W-:-:S03]  /*147c0*/  IADD3.X R3, PT, PT, R9, UR20, RZ, P3, !PT ;  /* 0x0000001409037c10 */ /* 0x010fc60009ffe4ff */
[----:B------:R-:W4:Y:S01]  /*147d0*/  LDL R9, [R1+0x7b0] ;  /* 0x0007b00001097983 */ /* 0x000f220000100800 */
[----:B-----5:R-:W-:-:S03]  /*147e0*/  IADD3 R4, P3, PT, R10, UR4, RZ ;  /* 0x000000040a047c10 */ /* 0x020fc6000ff7e0ff */
[----:B------:R1:W-:Y:S04]  /*147f0*/  STL [R1+0x1c4], R18 ;  /* 0x0001c41201007387 */ /* 0x0003e80000100800 */
[----:B------:R-:W5:Y:S04]  /*14800*/  LDL R10, [R1+0x79c] ;  /* 0x00079c00010a7983 */ /* 0x000f680000100800 */
[----:B0-----:R0:W4:Y:S01]  /*14810*/  LDG.E.U8 R21, desc[UR12][R2.64] ;  /* 0x0000000c02157981 */ /* 0x001122000c1e1100 */
[----:B------:R-:W-:-:S03]  /*14820*/  IADD3.X R7, PT, PT, R14, UR20, RZ, P2, !PT ;  /* 0x000000140e077c10 */ /* 0x000fc600097fe4ff */
[----:B-1----:R-:W4:Y:S04]  /*14830*/  LDL R18, [R1+0x7b4] ;  /* 0x0007b40001127983 */ /* 0x002f280000100800 */
[----:B------:R-:W4:Y:S01]  /*14840*/  LDL R14, [R1+0x798] ;  /* 0x00079800010e7983 */ /* 0x000f220000100800 */
[----:B0-----:R-:W-:-:S03]  /*14850*/  IADD3 R2, P2, PT, R8, UR4, RZ ;  /* 0x0000000408027c10 */ /* 0x001fc6000ff5e0ff */
[----:B------:R0:W-:Y:S04]  /*14860*/  STL [R1+0x1b8], R17 ;  /* 0x0001b81101007387 */ /* 0x0001e80000100800 */
[----:B------:R1:W4:Y:S04]  /*14870*/  LDG.E.U8 R20, desc[UR12][R6.64] ;  /* 0x0000000c06147981 */ /* 0x000328000c1e1100 */
[----:B------:R-:W4:Y:S04]  /*14880*/  LDL R8, [R1+0x78c] ;  /* 0x00078c0001087983 */ /* 0x000f280000100800 */
[----:B0-----:R-:W4:Y:S04]  /*14890*/  LDL R17, [R1+0x7a0] ;  /* 0x0007a00001117983 */ /* 0x001f280000100800 */
[----:B------:R-:W-:Y:S04]  /*148a0*/  STL [R1+0x1b4], R25 ;  /* 0x0001b41901007387 */ /* 0x000fe80000100800 */
[----:B------:R-:W4:Y:S01]  /*148b0*/  LDL R15, [R1+0x7a4] ;  /* 0x0007a400010f7983 */ /* 0x000f220000100800 */
[----:B---3--:R-:W-:-:S02]  /*148c0*/  IADD3.X R5, PT, PT, R0, UR20, RZ, P3, !PT ;  /* 0x0000001400057c10 */ /* 0x008fc40009ffe4ff */
[----:B-1----:R-:W-:Y:S01]  /*148d0*/  IADD3 R6, P3, PT, R13, UR4, RZ ;  /* 0x000000040d067c10 */ /* 0x002fe2000ff7e0ff */
[----:B------:R-:W3:Y:S01]  /*148e0*/  LDL R0, [R1+0x788] ;  /* 0x0007880001007983 */ /* 0x000ee20000100800 */
[----:B--2---:R-:W-:-:S03]  /*148f0*/  IADD3.X R3, PT, PT, R12, UR20, RZ, P2, !PT ;  /* 0x000000140c037c10 */ /* 0x004fc600097fe4ff */
[----:B------:R0:W-:Y:S04]  /*14900*/  STL [R1+0x1ac], R19 ;  /* 0x0001ac1301007387 */ /* 0x0001e80000100800 */
[----:B------:R-:W2:Y:S04]  /*14910*/  LDL R13, [R1+0x790] ;  /* 0x00079000010d7983 */ /* 0x000ea80000100800 */
[----:B------:R-:W2:Y:S04]  /*14920*/  LDL R12, [R1+0x77c] ;  /* 0x00077c00010c7983 */ /* 0x000ea80000100800 */
[----:B0-----:R0:W2:Y:S01]  /*14930*/  LDG.E.U8 R19, desc[UR12][R4.64] ;  /* 0x0000000c04137981 */ /* 0x0010a2000c1e1100 */
[----:B------:R-:W-:-:S02]  /*14940*/  IADD3.X R7, PT, PT, R11, UR20, RZ, P3, !PT ;  /* 0x000000140b077c10 */ /* 0x000fc40009ffe4ff */
[----:B0-----:R-:W-:Y:S01]  /*14950*/  IADD3 R4, P2, PT, R16, UR4, RZ ;  /* 0x0000000410047c10 */ /* 0x001fe2000ff5e0ff */
[----:B------:R4:W2:Y:S03]  /*14960*/  LDG.E.U8 R11, desc[UR12][R2.64] ;  /* 0x0000000c020b7981 */ /* 0x0008a6000c1e1100 */
[----:B-----5:R-:W-:Y:S02]  /*14970*/  IADD3.X R5, PT, PT, R10, UR20, RZ, P2, !PT ;  /* 0x000000140a057c10 */ /* 0x020fe400097fe4ff */
[----:B------:R0:W5:Y:S01]  /*14980*/  LDG.E.U8 R10, desc[UR12][R6.64] ;  /* 0x0000000c060a7981 */ /* 0x000162000c1e1100 */
[----:B----4-:R-:W-:-:S03]  /*14990*/  IADD3 R2, P3, PT, R9, UR4, RZ ;  /* 0x0000000409027c10 */ /* 0x010fc6000ff7e0ff */
[----:B------:R-:W-:Y:S01]  /*149a0*/  STL [R1+0x1a8], R24 ;  /* 0x0001a81801007387 */ /* 0x000fe20000100800 */
[----:B0-----:R-:W-:Y:S02]  /*149b0*/  IADD3 R6, P2, PT, R18, UR4, RZ ;  /* 0x0000000412067c10 */ /* 0x001fe4000ff5e0ff */
[----:B------:R-:W-:Y:S02]  /*149c0*/  IADD3.X R3, PT, PT, R14, UR20, RZ, P3, !PT ;  /* 0x000000140e037c10 */ /* 0x000fe40009ffe4ff */
[----:B------:R-:W-:Y:S01]  /*149d0*/  IADD3.X R7, PT, PT, R8, UR20, RZ, P2, !PT ;  /* 0x0000001408077c10 */ /* 0x000fe200097fe4ff */
[----:B--2---:R-:W-:Y:S04]  /*149e0*/  STL [R1+0x1958], R11 ;  /* 0x0019580b01007387 */ /* 0x004fe80000100800 */
[----:B------:R-:W2:Y:S04]  /*149f0*/  LDL R16, [R1+0x794] ;  /* 0x0007940001107983 */ /* 0x000ea80000100800 */
[----:B------:R0:W-:Y:S04]  /*14a00*/  STL [R1+0x1a4], R23 ;  /* 0x0001a41701007387 */ /* 0x0001e80000100800 */
[----:B------:R-:W4:Y:S04]  /*14a10*/  LDL R9, [R1+0x778] ;  /* 0x0007780001097983 */ /* 0x000f280000100800 */
[----:B0-----:R0:W4:Y:S04]  /*14a20*/  LDG.E.U8 R23, desc[UR12][R4.64] ;  /* 0x0000000c04177981 */ /* 0x001128000c1e1100 */
[----:B-----5:R1:W-:Y:S04]  /*14a30*/  STL [R1+0x195c], R10 ;  /* 0x00195c0a01007387 */ /* 0x0203e80000100800 */
[----:B------:R5:W-:Y:S04]  /*14a40*/  STL [R1+0x1a0], R22 ;  /* 0x0001a01601007387 */ /* 0x000be80000100800 */
[----:B------:R-:W4:Y:S04]  /*14a50*/  LDL R14, [R1+0x780] ;  /* 0x00078000010e7983 */ /* 0x000f280000100800 */
[----:B------:R-:W4:Y:S04]  /*14a60*/  LDL R11, [R1+0x76c] ;  /* 0x00076c00010b7983 */ /* 0x000f280000100800 */
[----:B------:R-:W4:Y:S01]  /*14a70*/  LDL R8, [R1+0x784] ;  /* 0x0007840001087983 */ /* 0x000f220000100800 */
[----:B0-----:R-:W-:-:S03]  /*14a80*/  IADD3 R4, P3, PT, R17, UR4, RZ ;  /* 0x0000000411047c10 */ /* 0x001fc6000ff7e0ff */
[----:B------:R0:W4:Y:S01]  /*14a90*/  LDG.E.U8 R17, desc[UR12][R2.64] ;  /* 0x0000000c02117981 */ /* 0x000122000c1e1100 */
[----:B---3--:R-:W-:-:S03]  /*14aa0*/  IADD3.X R5, PT, PT, R0, UR20, RZ, P3, !PT ;  /* 0x0000001400057c10 */ /* 0x008fc60009ffe4ff */
[----:B------:R3:W-:Y:S04]  /*14ab0*/  STL [R1+0x19c], R21 ;  /* 0x00019c1501007387 */ /* 0x0007e80000100800 */
[----:B-1----:R-:W4:Y:S01]  /*14ac0*/  LDL R10, [R1+0x768] ;  /* 0x00076800010a7983 */ /* 0x002f220000100800 */
[----:B0-----:R-:W-:-:S03]  /*14ad0*/  IADD3 R2, P2, PT, R15, UR4, RZ ;  /* 0x000000040f027c10 */ /* 0x001fc6000ff5e0ff */
[----:B------:R-:W4:Y:S04]  /*14ae0*/  LDL R15, [R1+0x770] ;  /* 0x00077000010f7983 */ /* 0x000f280000100800 */
[----:B------:R0:W-:Y:S04]  /*14af0*/  STL [R1+0x198], R20 ;  /* 0x0001981401007387 */ /* 0x0001e80000100800 */
[----:B------:R-:W4:Y:S01]  /*14b00*/  LDL R0, [R1+0x75c] ;  /* 0x00075c0001007983 */ /* 0x000f220000100800 */
[----:B------:R-:W-:-:S03]  /*14b10*/  IADD3.X R3, PT, PT, R12, UR20, RZ, P2, !PT ;  /* 0x000000140c037c10 */ /* 0x000fc600097fe4ff */
[----:B-----5:R1:W5:Y:S04]  /*14b20*/  LDG.E.U8 R22, desc[UR12][R6.64] ;  /* 0x0000000c06167981 */ /* 0x020368000c1e1100 */
[----:B---3--:R2:W3:Y:S04]  /*14b30*/  LDG.E.U8 R21, desc[UR12][R4.64] ;  /* 0x0000000c04157981 */ /* 0x0084e8000c1e1100 */
[----:B0-----:R0:W3:Y:S01]  /*14b40*/  LDG.E.U8 R20, desc[UR12][R2.64] ;  /* 0x0000000c02147981 */ /* 0x0010e2000c1e1100 */
[----:B-1----:R-:W-:-:S03]  /*14b50*/  IADD3 R6, P3, PT, R13, UR4, RZ ;  /* 0x000000040d067c10 */ /* 0x002fc6000ff7e0ff */
[----:B------:R-:W3:Y:S04]  /*14b60*/  LDL R13, [R1+0x774] ;  /* 0x00077400010d7983 */ /* 0x000ee80000100800 */
[----:B------:R1:W-:Y:S04]  /*14b70*/  STL [R1+0x194], R19 ;  /* 0x0001941301007387 */ /* 0x0003e80000100800 */
[----:B------:R-:W3:Y:S01]  /*14b80*/  LDL R12, [R1+0x758] ;  /* 0x00075800010c7983 */ /* 0x000ee20000100800 */
[----:B--2---:R-:W-:-:S03]  /*14b90*/  IADD3 R4, P2, PT, R16, UR4, RZ ;  /* 0x0000000410047c10 */ /* 0x004fc6000ff5e0ff */
[----:B------:R-:W2:Y:S01]  /*14ba0*/  LDL R16, [R1+0x760] ;  /* 0x0007600001107983 */ /* 0x000ea20000100800 */
[----:B----4-:R-:W-:-:S03]  /*14bb0*/  IADD3.X R7, PT, PT, R9, UR20, RZ, P3, !PT ;  /* 0x0000001409077c10 */ /* 0x010fc60009ffe4ff */
[----:B------:R-:W4:Y:S04]  /*14bc0*/  LDL R9, [R1+0x74c] ;  /* 0x00074c0001097983 */ /* 0x000f280000100800 */
[----:B-1----:R1:W4:Y:S01]  /*14bd0*/  LDG.E.U8 R19, desc[UR12][R6.64] ;  /* 0x0000000c06137981 */ /* 0x002322000c1e1100 */
[----:B0-----:R-:W-:-:S03]  /*14be0*/  IADD3 R2, P3, PT, R14, UR4, RZ ;  /* 0x000000040e027c10 */ /* 0x001fc6000ff7e0ff */
[----:B------:R-:W4:Y:S01]  /*14bf0*/  LDL R14, [R1+0x764] ;  /* 0x00076400010e7983 */ /* 0x000f220000100800 */
[----:B------:R-:W-:-:S03]  /*14c00*/  IADD3.X R5, PT, PT, R11, UR20, RZ, P2, !PT ;  /* 0x000000140b057c10 */ /* 0x000fc600097fe4ff */
[----:B------:R-:W4:Y:S01]  /*14c10*/  LDL R11, [R1+0x748] ;  /* 0x00074800010b7983 */ /* 0x000f220000100800 */
[----:B-1----:R-:W-:-:S03]  /*14c20*/  IADD3 R6, P2, PT, R8, UR4, RZ ;  /* 0x0000000408067c10 */ /* 0x002fc6000ff5e0ff */
[----:B------:R-:W4:Y:S04]  /*14c30*/  LDL R8, [R1+0x750] ;  /* 0x0007500001087983 */ /* 0x000f280000100800 */
[----:B------:R0:W4:Y:S01]  /*14c40*/  LDG.E.U8 R18, desc[UR12][R4.64] ;  /* 0x0000000c04127981 */ /* 0x000122000c1e1100 */
[----:B------:R-:W-:-:S03]  /*14c50*/  IADD3.X R3, PT, PT, R10, UR20, RZ, P3, !PT ;  /* 0x000000140a037c10 */ /* 0x000fc60009ffe4ff */
[----:B------:R-:W4:Y:S01]  /*14c60*/  LDL R10, [R1+0x73c] ;  /* 0x00073c00010a7983 */ /* 0x000f220000100800 */
[----:B0-----:R-:W-:-:S03]  /*14c70*/  IADD3 R4, P3, PT, R15, UR4, RZ ;  /* 0x000000040f047c10 */ /* 0x001fc6000ff7e0ff */
[----:B------:R-:W-:Y:S04]  /*14c80*/  STL [R1+0x17c], R23 ;  /* 0x00017c1701007387 */ /* 0x000fe80000100800 */
[----:B------:R-:W4:Y:S01]  /*14c90*/  LDL R15, [R1+0x754] ;  /* 0x00075400010f7983 */ /* 0x000f220000100800 */
[----:B------:R-:W-:-:S03]  /*14ca0*/  IADD3.X R7, PT, PT, R0, UR20, RZ, P2, !PT ;  /* 0x0000001400077c10 */ /* 0x000fc600097fe4ff */
[----:B------:R-:W4:Y:S04]  /*14cb0*/  LDL R0, [R1+0x738] ;  /* 0x0007380001007983 */ /* 0x000f280000100800 */
[----:B------:R0:W-:Y:S04]  /*14cc0*/  STL [R1+0x170], R17 ;  /* 0x0001701101007387 */ /* 0x0001e80000100800 */
[----:B------:R-:W4:Y:S04]  /*14cd0*/  LDG.E.U8 R24, desc[UR12][R6.64] ;  /* 0x0000000c06187981 */ /* 0x000f28000c1e1100 */
[----:B0-----:R0:W4:Y:S01]  /*14ce0*/  LDG.E.U8 R17, desc[UR12][R2.64] ;  /* 0x0000000c02117981 */ /* 0x001122000c1e1100 */
[----:B---3--:R-:W-:-:S02]  /*14cf0*/  IADD3.X R5, PT, PT, R12, UR20, RZ, P3, !PT ;  /* 0x000000140c057c10 */ /* 0x008fc40009ffe4ff */
[----:B0-----:R-:W-:Y:S01]  /*14d00*/  IADD3 R2, P2, PT, R13, UR4, RZ ;  /* 0x000000040d027c10 */ /* 0x001fe2000ff5e0ff */
[----:B------:R-:W3:Y:S04]  /*14d10*/  LDL R12, [R1+0x72c] ;  /* 0x00072c00010c7983 */ /* 0x000ee80000100800 */
[----:B------:R-:W3:Y:S04]  /*14d20*/  LDL R13, [R1+0x740] ;  /* 0x00074000010d7983 */ /* 0x000ee80000100800 */
[----:B-----5:R0:W-:Y:S01]  /*14d30*/  STL [R1+0x190], R22 ;  /* 0x0001901601007387 */ /* 0x0201e20000100800 */
[----:B--2---:R-:W-:-:S03]  /*14d40*/  IADD3 R6, P3, PT, R16, UR4, RZ ;  /* 0x0000000410067c10 */ /* 0x004fc6000ff7e0ff */
[----:B------:R-:W2:Y:S04]  /*14d50*/  LDL R16, [R1+0x744] ;  /* 0x0007440001107983 */ /* 0x000ea80000100800 */
[----:B------:R1:W5:Y:S01]  /*14d60*/  LDG.E.U8 R23, desc[UR12][R4.64] ;  /* 0x0000000c04177981 */ /* 0x000362000c1e1100 */
[----:B----4-:R-:W-:-:S03]  /*14d70*/  IADD3.X R3, PT, PT, R9, UR20, RZ, P2, !PT ;  /* 0x0000001409037c10 */ /* 0x010fc600097fe4ff */
[----:B------:R-:W4:Y:S04]  /*14d80*/  LDL R9, [R1+0x728] ;  /* 0x0007280001097983 */ /* 0x000f280000100800 */
[----:B------:R1:W-:Y:S04]  /*14d90*/  STL [R1+0x188], R21 ;  /* 0x0001881501007387 */ /* 0x0003e80000100800 */
[----:B0-----:R0:W5:Y:S01]  /*14da0*/  LDG.E.U8 R22, desc[UR12][R2.64] ;  /* 0x0000000c02167981 */ /* 0x001162000c1e1100 */
[----:B-1----:R-:W-:-:S03]  /*14db0*/  IADD3 R4, P2, PT, R14, UR4, RZ ;  /* 0x000000040e047c10 */ /* 0x002fc6000ff5e0ff */
[----:B------:R-:W5:Y:S01]  /*14dc0*/  LDL R14, [R1+0x730] ;  /* 0x00073000010e7983 */ /* 0x000f620000100800 */
[----:B------:R-:W-:-:S03]  /*14dd0*/  IADD3.X R7, PT, PT, R11, UR20, RZ, P3, !PT ;  /* 0x000000140b077c10 */ /* 0x000fc60009ffe4ff */
[----:B------:R1:W-:Y:S01]  /*14de0*/  STL [R1+0x184], R20 ;  /* 0x0001841401007387 */ /* 0x0003e20000100800 */
[----:B0-----:R-:W-:-:S03]  /*14df0*/  IADD3 R2, P3, PT, R8, UR4, RZ ;  /* 0x0000000408027c10 */ /* 0x001fc6000ff7e0ff */
[----:B------:R-:W5:Y:S04]  /*14e00*/  LDL R8, [R1+0x71c] ;  /* 0x00071c0001087983 */ /* 0x000f680000100800 */
[----:B------:R0:W5:Y:S04]  /*14e10*/  LDG.E.U8 R21, desc[UR12][R6.64] ;  /* 0x0000000c06157981 */ /* 0x000168000c1e1100 */
[----:B------:R-:W5:Y:S01]  /*14e20*/  LDL R11, [R1+0x734] ;  /* 0x00073400010b7983 */ /* 0x000f620000100800 */
[----:B------:R-:W-:-:S03]  /*14e30*/  IADD3.X R5, PT, PT, R10, UR20, RZ, P2, !PT ;  /* 0x000000140a057c10 */ /* 0x000fc600097fe4ff */
[----:B------:R-:W5:Y:S04]  /*14e40*/  LDL R10, [R1+0x718] ;  /* 0x00071800010a7983 */ /* 0x000f680000100800 */
[----:B-1----:R1:W5:Y:S01]  /*14e50*/  LDG.E.U8 R20, desc[UR12][R4.64] ;  /* 0x0000000c04147981 */ /* 0x002362000c1e1100 */
[----:B0-----:R-:W-:Y:S02]  /*14e60*/  IADD3 R6, P2, PT, R15, UR4, RZ ;  /* 0x000000040f067c10 */ /* 0x001fe4000ff5e0ff */
[----:B------:R-:W-:Y:S01]  /*14e70*/  IADD3.X R3, PT, PT, R0, UR20, RZ, P3, !PT ;  /* 0x0000001400037c10 */ /* 0x000fe20009ffe4ff */
[----:B------:R0:W-:Y:S04]  /*14e80*/  STL [R1+0x178], R19 ;  /* 0x0001781301007387 */ /* 0x0001e80000100800 */
[----:B------:R-:W5:Y:S04]  /*14e90*/  LDL R15, [R1+0x720] ;  /* 0x00072000010f7983 */ /* 0x000f680000100800 */
[----:B------:R-:W5:Y:S04]  /*14ea0*/  LDL R0, [R1+0x70c] ;  /* 0x00070c0001007983 */ /* 0x000f680000100800 */
[----:B0-----:R2:W5:Y:S01]  /*14eb0*/  LDG.E.U8 R19, desc[UR12][R2.64] ;  /* 0x0000000c02137981 */ /* 0x001562000c1e1100 */
[----:B---3--:R-:W-:-:S02]  /*14ec0*/  IADD3.X R7, PT, PT, R12, UR20, RZ, P2, !PT ;  /* 0x000000140c077c10 */ /* 0x008fc400097fe4ff */
[----:B-1----:R-:W-:Y:S02]  /*14ed0*/  IADD3 R4, P3, PT, R13, UR4, RZ ;  /* 0x000000040d047c10 */ /* 0x002fe4000ff7e0ff */
[----:B--2---:R-:W-:Y:S02]  /*14ee0*/  IADD3 R2, P2, PT, R16, UR4, RZ ;  /* 0x0000000410027c10 */ /* 0x004fe4000ff5e0ff */
[----:B----4-:R-:W-:Y:S02]  /*14ef0*/  IADD3.X R5, PT, PT, R9, UR20, RZ, P3, !PT ;  /* 0x0000001409057c10 */ /* 0x010fe40009ffe4ff */
[----:B------:R0:W2:Y:S04]  /*14f00*/  LDG.E.U8 R9, desc[UR12][R6.64] ;  /* 0x0000000c06097981 */ /* 0x0000a8000c1e1100 */
[----:B------:R1:W-:Y:S04]  /*14f10*/  STL [R1+0x174], R18 ;  /* 0x0001741201007387 */ /* 0x0003e80000100800 */
[----:B------:R-:W3:Y:S04]  /*14f20*/  LDL R13, [R1+0x724] ;  /* 0x00072400010d7983 */ /* 0x000ee80000100800 */
[----:B------:R-:W4:Y:S01]  /*14f30*/  LDL R12, [R1+0x708] ;  /* 0x00070800010c7983 */ /* 0x000f220000100800 */
[----:B-----5:R-:W-:-:S03]  /*14f40*/  IADD3.X R3, PT, PT, R8, UR20, RZ, P2, !PT ;  /* 0x0000001408037c10 */ /* 0x020fc600097fe4ff */
[----:B------:R5:W4:Y:S01]  /*14f50*/  LDG.E.U8 R8, desc[UR12][R4.64] ;  /* 0x0000000c04087981 */ /* 0x000b22000c1e1100 */
[----:B0-----:R-:W-:-:S03]  /*14f60*/  IADD3 R6, P3, PT, R14, UR4, RZ ;  /* 0x000000040e067c10 */ /* 0x001fc6000ff7e0ff */
[----:B------:R0:W-:Y:S04]  /*14f70*/  STL [R1+0x16c], R17 ;  /* 0x00016c1101007387 */ /* 0x0001e80000100800 */
[----:B-1----:R-:W4:Y:S04]  /*14f80*/  LDL R18, [R1+0x710] ;  /* 0x0007100001127983 */ /* 0x002f280000100800 */
[----:B0-----:R-:W4:Y:S04]  /*14f90*/  LDL R17, [R1+0x6f8] ;  /* 0x0006f80001117983 */ /* 0x001f280000100800 */
[----:B------:R-:W-:Y:S01]  /*14fa0*/  STL [R1+0x168], R24 ;  /* 0x0001681801007387 */ /* 0x000fe20000100800 */
[----:B-----5:R-:W-:-:S02]  /*14fb0*/  IADD3 R4, P2, PT, R11, UR4, RZ ;  /* 0x000000040b047c10 */ /* 0x020fc4000ff5e0ff */
[----:B------:R-:W-:Y:S02]  /*14fc0*/  IADD3.X R7, PT, PT, R10, UR20, RZ, P3, !PT ;  /* 0x000000140a077c10 */ /* 0x000fe40009ffe4ff */
[----:B------:R-:W-:Y:S01]  /*14fd0*/  IADD3.X R5, PT, PT, R0, UR20, RZ, P2, !PT ;  /* 0x0000001400057c10 */ /* 0x000fe200097fe4ff */
[----:B--2---:R-:W-:Y:S04]  /*14fe0*/  STL [R1+0x1960], R9 ;  /* 0x0019600901007387 */ /* 0x004fe80000100800 */
[----:B------:R-:W2:Y:S04]  /*14ff0*/  LDL R16, [R1+0x714] ;  /* 0x0007140001107983 */ /* 0x000ea80000100800 */
[----:B------:R-:W5:Y:S04]  /*15000*/  LDL R14, [R1+0x6fc] ;  /* 0x0006fc00010e7983 */ /* 0x000f680000100800 */
[----:B------:R0:W-:Y:S04]  /*15010*/  STL [R1+0x164], R23 ;  /* 0x0001641701007387 */ /* 0x0001e80000100800 */
[----:B0-----:R3:W5:Y:S02]  /*15020*/  LDG.E.U8 R23, desc[UR12][R6.64] ;  /* 0x0000000c06177981 */ /* 0x001764000c1e1100 */
[----:B---3--:R-:W-:-:S02]  /*15030*/  IADD3 R6, P2, PT, R13, UR4, RZ ;  /* 0x000000040d067c10 */ /* 0x008fc4000ff5e0ff */
[----:B----4-:R-:W-:Y:S04]  /*15040*/  STL [R1+0x1964], R8 ;  /* 0x0019640801007387 */ /* 0x010fe80000100800 */
[----:B------:R0:W-:Y:S04]  /*15050*/  STL [R1+0x160], R22 ;  /* 0x0001601601007387 */ /* 0x0001e80000100800 */
[----:B------:R-:W3:Y:S04]  /*15060*/  LDL R11, [R1+0x700] ;  /* 0x00070000010b7983 */ /* 0x000ee80000100800 */
[----:B------:R-:W4:Y:S04]  /*15070*/  LDL R10, [R1+0x6e8] ;  /* 0x0006e800010a7983 */ /* 0x000f280000100800 */
[----:B0-----:R0:W4:Y:S02]  /*15080*/  LDG.E.U8 R22, desc[UR12][R2.64] ;  /* 0x0000000c02167981 */ /* 0x001124000c1e1100 */
[----:B0-----:R-:W-:-:S02]  /*15090*/  IADD3 R2, P3, PT, R15, UR4, RZ ;  /* 0x000000040f027c10 */ /* 0x001fc4000ff7e0ff */
[----:B------:R-:W4:Y:S04]  /*150a0*/  LDL R15, [R1+0x704] ;  /* 0x00070400010f7983 */ /* 0x000f280000100800 */
[----:B------:R0:W-:Y:S04]  /*150b0*/  STL [R1+0x15c], R21 ;  /* 0x00015c1501007387 */ /* 0x0001e80000100800 */
[----:B------:R-:W4:Y:S01]  /*150c0*/  LDL R0, [R1+0x6ec] ;  /* 0x0006ec0001007983 */ /* 0x000f220000100800 */
[----:B------:R-:W-:-:S03]  /*150d0*/  IADD3.X R3, PT, PT, R12, UR20, RZ, P3, !PT ;  /* 0x000000140c037c10 */ /* 0x000fc60009ffe4ff */
[----:B------:R-:W4:Y:S04]  /*150e0*/  LDL R13, [R1+0x6f0] ;  /* 0x0006f000010d7983 */ /* 0x000f280000100800 */
[----:B------:R1:W-:Y:S04]  /*150f0*/  STL [R1+0x158], R20 ;  /* 0x0001581401007387 */ /* 0x0003e80000100800 */
[----:B------:R-:W4:Y:S04]  /*15100*/  LDL R12, [R1+0x6d8] ;  /* 0x0006d800010c7983 */ /* 0x000f280000100800 */
[----:B------:R-:W4:Y:S04]  /*15110*/  LDL R9, [R1+0x6f4] ;  /* 0x0006f40001097983 */ /* 0x000f280000100800 */
[----:B------:R1:W-:Y:S04]  /*15120*/  STL [R1+0x154], R19 ;  /* 0x0001541301007387 */ /* 0x0003e80000100800 */
[----:B------:R-:W4:Y:S01]  /*15130*/  LDL R8, [R1+0x6dc] ;  /* 0x0006dc0001087983 */ /* 0x000f220000100800 */
[----:B------:R-:W-:-:S03]  /*15140*/  IADD3.X R7, PT, PT, R17, UR20, RZ, P2, !PT ;  /* 0x0000001411077c10 */ /* 0x000fc600097fe4ff */
[----:B0-----:R0:W4:Y:S04]  /*15150*/  LDG.E.U8 R21, desc[UR12][R4.64] ;  /* 0x0000000c04157981 */ /* 0x001128000c1e1100 */
[----:B------:R2:W4:Y:S04]  /*15160*/  LDG.E.U8 R17, desc[UR12][R2.64] ;  /* 0x0000000c02117981 */ /* 0x000528000c1e1100 */
[----:B-1----:R3:W4:Y:S01]  /*15170*/  LDG.E.U8 R20, desc[UR12][R6.64] ;  /* 0x0000000c06147981 */ /* 0x002722000c1e1100 */
[----:B0-----:R-:W-:Y:S02]  /*15180*/  IADD3 R4, P3, PT, R18, UR4, RZ ;  /* 0x0000000412047c10 */ /* 0x001fe4000ff7e0ff */
[----:B--2---:R-:W-:-:S02]  /*15190*/  IADD3 R2, P2, PT, R16, UR4, RZ ;  /* 0x0000000410027c10 */ /* 0x004fc4000ff5e0ff */
[----:B-----5:R-:W-:Y:S01]  /*151a0*/  IADD3.X R5, PT, PT, R14, UR20, RZ, P3, !PT ;  /* 0x000000140e057c10 */ /* 0x020fe20009ffe4ff */
[----:B------:R-:W2:Y:S04]  /*151b0*/  LDL R16, [R1+0x6e0] ;  /* 0x0006e00001107983 */ /* 0x000ea80000100800 */
[----:B------:R-:W5:Y:S04]  /*151c0*/  LDL R14, [R1+0x6c8] ;  /* 0x0006c800010e7983 */ /* 0x000f680000100800 */
[----:B------:R0:W5:Y:S01]  /*151d0*/  LDG.E.U8 R19, desc[UR12][R4.64] ;  /* 0x0000000c04137981 */ /* 0x000162000c1e1100 */
[----:B---3--:R-:W-:-:S03]  /*151e0*/  IADD3 R6, P3, PT, R11, UR4, RZ ;  /* 0x000000040b067c10 */ /* 0x008fc6000ff7e0ff */
[----:B------:R-:W3:Y:S01]  /*151f0*/  LDL R11, [R1+0x6e4] ;  /* 0x0006e400010b7983 */ /* 0x000ee20000100800 */
[----:B----4-:R-:W-:-:S03]  /*15200*/  IADD3.X R3, PT, PT, R10, UR20, RZ, P2, !PT ;  /* 0x000000140a037c10 */ /* 0x010fc600097fe4ff */
[----:B------:R-:W4:Y:S01]  /*15210*/  LDL R10, [R1+0x6cc] ;  /* 0x0006cc00010a7983 */ /* 0x000f220000100800 */
[----:B0-----:R-:W-:-:S03]  /*15220*/  IADD3 R4, P2, PT, R15, UR4, RZ ;  /* 0x000000040f047c10 */ /* 0x001fc6000ff5e0ff */
[----:B------:R-:W4:Y:S01]  /*15230*/  LDL R15, [R1+0x6d0] ;  /* 0x0006d000010f7983 */ /* 0x000f220000100800 */
[----:B------:R-:W-:-:S03]  /*15240*/  IADD3.X R7, PT, PT, R0, UR20, RZ, P3, !PT ;  /* 0x0000001400077c10 */ /* 0x000fc60009ffe4ff */
[----:B------:R-:W4:Y:S04]  /*15250*/  LDL R0, [R1+0x6b8] ;  /* 0x0006b80001007983 */ /* 0x000f280000100800 */
[----:B------:R0:W-:Y:S04]  /*15260*/  STL [R1+0x13c], R22 ;  /* 0x00013c1601007387 */ /* 0x0001e80000100800 */
[----:B------:R1:W4:Y:S01]  /*15270*/  LDG.E.U8 R18, desc[UR12][R6.64] ;  /* 0x0000000c06127981 */ /* 0x000322000c1e1100 */
[----:B------:R-:W-:-:S03]  /*15280*/  IADD3.X R5, PT, PT, R12, UR20, RZ, P2, !PT ;  /* 0x000000140c057c10 */ /* 0x000fc600097fe4ff */
[----:B------:R-:W4:Y:S04]  /*15290*/  LDL R12, [R1+0x6bc] ;  /* 0x0006bc00010c7983 */ /* 0x000f280000100800 */
[----:B0-----:R0:W4:Y:S01]  /*152a0*/  LDG.E.U8 R22, desc[UR12][R2.64] ;  /* 0x0000000c02167981 */ /* 0x001122000c1e1100 */
[----:B-1----:R-:W-:-:S03]  /*152b0*/  IADD3 R6, P2, PT, R9, UR4, RZ ;  /* 0x0000000409067c10 */ /* 0x002fc6000ff5e0ff */
[----:B------:R2:W4:Y:S01]  /*152c0*/  LDG.E.U8 R24, desc[UR12][R4.64] ;  /* 0x0000000c04187981 */ /* 0x000522000c1e1100 */
[----:B0-----:R-:W-:-:S03]  /*152d0*/  IADD3 R2, P3, PT, R13, UR4, RZ ;  /* 0x000000040d027c10 */ /* 0x001fc6000ff7e0ff */
[----:B------:R-:W4:Y:S01]  /*152e0*/  LDL R13, [R1+0x6d4] ;  /* 0x0006d400010d7983 */ /* 0x000f220000100800 */
[----:B------:R-:W-:-:S03]  /*152f0*/  IADD3.X R3, PT, PT, R8, UR20, RZ, P3, !PT ;  /* 0x0000001408037c10 */ /* 0x000fc60009ffe4ff */
[----:B------:R0:W-:Y:S04]  /*15300*/  STL [R1+0x130], R23 ;  /* 0x0001301701007387 */ /* 0x0001e80000100800 */
[----:B------:R-:W4:Y:S04]  /*15310*/  LDL R8, [R1+0x6a8] ;  /* 0x0006a80001087983 */ /* 0x000f280000100800 */
[----:B------:R-:W4:Y:S01]  /*15320*/  LDL R9, [R1+0x6c0] ;  /* 0x0006c00001097983 */ /* 0x000f220000100800 */
[----:B--2---:R-:W-:-:S03]  /*15330*/  IADD3 R4, P3, PT, R16, UR4, RZ ;  /* 0x0000000410047c10 */ /* 0x004fc6000ff7e0ff */
[----:B------:R1:W-:Y:S01]  /*15340*/  STL [R1+0x150], R21 ;  /* 0x0001501501007387 */ /* 0x0003e20000100800 */
[----:B-----5:R-:W-:-:S03]  /*15350*/  IADD3.X R7, PT, PT, R14, UR20, RZ, P2, !PT ;  /* 0x000000140e077c10 */ /* 0x020fc600097fe4ff */
[----:B0-----:R3:W2:Y:S04]  /*15360*/  LDG.E.U8 R23, desc[UR12][R2.64] ;  /* 0x0000000c02177981 */ /* 0x0016a8000c1e1100 */
[----:B------:R-:W5:Y:S04]  /*15370*/  LDL R14, [R1+0x6c4] ;  /* 0x0006c400010e7983 */ /* 0x000f680000100800 */
[----:B------:R0:W-:Y:S04]  /*15380*/  STL [R1+0x148], R17 ;  /* 0x0001481101007387 */ /* 0x0001e80000100800 */
[----:B-1----:R1:W2:Y:S04]  /*15390*/  LDG.E.U8 R21, desc[UR12][R6.64] ;  /* 0x0000000c06157981 */ /* 0x0022a8000c1e1100 */
[----:B0-----:R-:W2:Y:S01]  /*153a0*/  LDL R17, [R1+0x6b0] ;  /* 0x0006b00001117983 */ /* 0x001ea20000100800 */
[----:B---3--:R-:W-:-:S03]  /*153b0*/  IADD3 R2, P2, PT, R11, UR4, RZ ;  /* 0x000000040b027c10 */ /* 0x008fc6000ff5e0ff */
[----:B------:R-:W3:Y:S01]  /*153c0*/  LDL R11, [R1+0x6ac] ;  /* 0x0006ac00010b7983 */ /* 0x000ee20000100800 */
[----:B----4-:R-:W-:-:S03]  /*153d0*/  IADD3.X R5, PT, PT, R10, UR20, RZ, P3, !PT ;  /* 0x000000140a057c10 */ /* 0x010fc60009ffe4ff */
[----:B------:R-:W4:Y:S04]  /*153e0*/  LDL R10, [R1+0x698] ;  /* 0x00069800010a7983 */ /* 0x000f280000100800 */
[----:B------:R0:W-:Y:S04]  /*153f0*/  STL [R1+0x144], R20 ;  /* 0x0001441401007387 */ /* 0x0001e80000100800 */
[----:B------:R-:W4:Y:S01]  /*15400*/  LDL R16, [R1+0x6b4] ;  /* 0x0006b40001107983 */ /* 0x000f220000100800 */
[----:B-1----:R-:W-:-:S03]  /*15410*/  IADD3 R6, P3, PT, R15, UR4, RZ ;  /* 0x000000040f067c10 */ /* 0x002fc6000ff7e0ff */
[----:B0-----:R0:W4:Y:S01]  /*15420*/  LDG.E.U8 R20, desc[UR12][R4.64] ;  /* 0x0000000c04147981 */ /* 0x001122000c1e1100 */
[----:B------:R-:W-:-:S03]  /*15430*/  IADD3.X R3, PT, PT, R0, UR20, RZ, P2, !PT ;  /* 0x0000001400037c10 */ /* 0x000fc600097fe4ff */
[----:B------:R-:W4:Y:S04]  /*15440*/  LDL R0, [R1+0x69c] ;  /* 0x00069c0001007983 */ /* 0x000f280000100800 */
[----:B------:R1:W-:Y:S01]  /*15450*/  STL [R1+0x138], R19 ;  /* 0x0001381301007387 */ /* 0x0003e20000100800 */
[----:B------:R-:W-:-:S03]  /*15460*/  IADD3.X R7, PT, PT, R12, UR20, RZ, P3, !PT ;  /* 0x000000140c077c10 */ /* 0x000fc60009ffe4ff */
[----:B------:R-:W4:Y:S04]  /*15470*/  LDL R12, [R1+0x688] ;  /* 0x00068800010c7983 */ /* 0x000f280000100800 */
[----:B-1----:R1:W4:Y:S01]  /*15480*/  LDG.E.U8 R19, desc[UR12][R2.64] ;  /* 0x0000000c02137981 */ /* 0x002322000c1e1100 */
[----:B0-----:R-:W-:-:S03]  /*15490*/  IADD3 R4, P2, PT, R13, UR4, RZ ;  /* 0x000000040d047c10 */ /* 0x001fc6000ff5e0ff */
[----:B------:R-:W4:Y:S01]  /*154a0*/  LDL R13, [R1+0x6a0] ;  /* 0x0006a000010d7983 */ /* 0x000f220000100800 */
[----:B------:R-:W-:-:S03]  /*154b0*/  IADD3.X R5, PT, PT, R8, UR20, RZ, P2, !PT ;  /* 0x0000001408057c10 */ /* 0x000fc600097fe4ff */
[----:B------:R0:W-:Y:S01]  /*154c0*/  STL [R1+0x134], R22 ;  /* 0x0001341601007387 */ /* 0x0001e20000100800 */
[----:B-1----:R-:W-:-:S03]  /*154d0*/  IADD3 R2, P3, PT, R9, UR4, RZ ;  /* 0x0000000409027c10 */ /* 0x002fc6000ff7e0ff */
[----:B------:R-:W4:Y:S04]  /*154e0*/  LDL R8, [R1+0x68c] ;  /* 0x00068c0001087983 */ /* 0x000f280000100800 */
[----:B------:R-:W4:Y:S04]  /*154f0*/  LDL R9, [R1+0x6a4] ;  /* 0x0006a40001097983 */ /* 0x000f280000100800 */
[----:B0-----:R-:W4:Y:S04]  /*15500*/  LDG.E.U8 R22, desc[UR12][R6.64] ;  /* 0x0000000c06167981 */ /* 0x001f28000c1e1100 */
[----:B------:R2:W4:Y:S04]  /*15510*/  LDG.E.U8 R7, desc[UR12][R4.64] ;  /* 0x0000000c04077981 */ /* 0x000528000c1e1100 */
[----:B------:R0:W-:Y:S01]  /*15520*/  STL [R1+0x12c], R18 ;  /* 0x00012c1201007387 */ /* 0x0001e20000100800 */
[----:B-----5:R-:W-:-:S03]  /*15530*/  IADD3 R14, P2, PT, R14, UR4, RZ ;  /* 0x000000040e0e7c10 */ /* 0x020fc6000ff5e0ff */
[----:B0-----:R-:W5:Y:S01]  /*15540*/  LDL R18, [R1+0x690] ;  /* 0x0006900001127983 */ /* 0x001f620000100800 */
[----:B---3--:R-:W-:-:S03]  /*15550*/  IADD3.X R3, PT, PT, R11, UR20, RZ, P3, !PT ;  /* 0x000000140b037c10 */ /* 0x008fc60009ffe4ff */
[----:B------:R-:W3:Y:S01]  /*15560*/  LDL R11, [R1+0x678] ;  /* 0x00067800010b7983 */ /* 0x000ee20000100800 */
[----:B--2---:R-:W-:-:S03]  /*15570*/  IADD3 R4, P3, PT, R17, UR4, RZ ;  /* 0x0000000411047c10 */ /* 0x004fc6000ff7e0ff */
[----:B------:R-:W-:Y:S01]  /*15580*/  STL [R1+0x128], R24 ;  /* 0x0001281801007387 */ /* 0x000fe20000100800 */
[----:B----4-:R-:W-:-:S03]  /*15590*/  IADD3.X R15, PT, PT, R10, UR20, RZ, P2, !PT ;  /* 0x000000140a0f7c10 */ /* 0x010fc600097fe4ff */
[----:B------:R0:W2:Y:S01]  /*155a0*/  LDG.E.U8 R6, desc[UR12][R2.64] ;  /* 0x0000000c02067981 */ /* 0x0000a2000c1e1100 */
[----:B------:R-:W-:Y:S02]  /*155b0*/  IADD3.X R5, PT, PT, R0, UR20, RZ, P3, !PT ;  /* 0x0000001400057c10 */ /* 0x000fe40009ffe4ff */
[----:B0-----:R-:W-:-:S04]  /*155c0*/  IADD3 R2, P2, PT, R16, UR4, RZ ;  /* 0x0000000410027c10 */ /* 0x001fc8000ff5e0ff */
[----:B------:R-:W-:Y:S01]  /*155d0*/  IADD3.X R3, PT, PT, R12, UR20, RZ, P2, !PT ;  /* 0x000000140c037c10 */ /* 0x000fe200097fe4ff */
[----:B------:R-:W-:Y:S04]  /*155e0*/  STL [R1+0x1968], R7 ;  /* 0x0019680701007387 */ /* 0x000fe80000100800 */
[----:B------:R-:W4:Y:S04]  /*155f0*/  LDL R17, [R1+0x694] ;  /* 0x0006940001117983 */ /* 0x000f280000100800 */
[----:B------:R-:W-:Y:S04]  /*15600*/  STL [R1+0x124], R23 ;  /* 0x0001241701007387 */ /* 0x000fe80000100800 */
[----:B------:R-:W2:Y:S04]  /*15610*/  LDL R10, [R1+0x67c] ;  /* 0x00067c00010a7983 */ /* 0x000ea80000100800 */
[----:B------:R0:W-:Y:S04]  /*15620*/  STL [R1+0x120], R21 ;  /* 0x0001201501007387 */ /* 0x0001e80000100800 */
[----:B------:R-:W2:Y:S04]  /*15630*/  LDL R0, [R1+0x668] ;  /* 0x0006680001007983 */ /* 0x000ea80000100800 */
[----:B------:R-:W2:Y:S04]  /*15640*/  LDL R16, [R1+0x680] ;  /* 0x0006800001107983 */ /* 0x000ea80000100800 */
[----:B0-----:R0:W2:Y:S04]  /*15650*/  LDG.E.U8 R21, desc[UR12][R14.64] ;  /* 0x0000000c0e157981 */ /* 0x0010a8000c1e1100 */
[----:B------:R1:W2:Y:S01]  /*15660*/  LDG.E.U8 R23, desc[UR12][R4.64] ;  /* 0x0000000c04177981 */ /* 0x0002a2000c1e1100 */
[----:B0-----:R-:W-:-:S03]  /*15670*/  IADD3 R14, P3, PT, R13, UR4, RZ ;  /* 0x000000040d0e7c10 */ /* 0x001fc6000ff7e0ff */
[----:B------:R-:W2:Y:S01]  /*15680*/  LDL R13, [R1+0x684] ;  /* 0x00068400010d7983 */ /* 0x000ea20000100800 */
[----:B-1----:R-:W-:-:S03]  /*15690*/  IADD3 R4, P2, PT, R9, UR4, RZ ;  /* 0x0000000409047c10 */ /* 0x002fc6000ff5e0ff */
[----:B------:R0:W-:Y:S04]  /*156a0*/  STL [R1+0x11c], R20 ;  /* 0x00011c1401007387 */ /* 0x0001e80000100800 */
[----:B------:R-:W2:Y:S04]  /*156b0*/  LDL R12, [R1+0x66c] ;  /* 0x00066c00010c7983 */ /* 0x000ea80000100800 */
[----:B------:R-:W2:Y:S01]  /*156c0*/  LDL R9, [R1+0x670] ;  /* 0x0006700001097983 */ /* 0x000ea20000100800 */
[----:B------:R-:W-:-:S03]  /*156d0*/  IADD3.X R15, PT, PT, R8, UR20, RZ, P3, !PT ;  /* 0x00000014080f7c10 */ /* 0x000fc60009ffe4ff */
[----:B------:R1:W-:Y:S04]  /*156e0*/  STL [R1+0x118], R19 ;  /* 0x0001181301007387 */ /* 0x0003e80000100800 */
[----:B------:R-:W2:Y:S04]  /*156f0*/  LDL R8, [R1+0x658] ;  /* 0x0006580001087983 */ /* 0x000ea80000100800 */
[----:B0-----:R5:W2:Y:S04]  /*15700*/  LDG.E.U8 R20, desc[UR12][R2.64] ;  /* 0x0000000c02147981 */ /* 0x001aa8000c1e1100 */
[----:B-1----:R4:W2:Y:S01]  /*15710*/  LDG.E.U8 R19, desc[UR12][R14.64] ;  /* 0x0000000c0e137981 */ /* 0x0028a2000c1e1100 */
[----:B-----5:R-:W-:-:S02]  /*15720*/  IADD3 R2, P3, PT, R18, UR4, RZ ;  /* 0x0000000412027c10 */ /* 0x020fc4000ff7e0ff */
[----:B---3--:R-:W-:Y:S02]  /*15730*/  IADD3.X R5, PT, PT, R11, UR20, RZ, P2, !PT ;  /* 0x000000140b057c10 */ /* 0x008fe400097fe4ff */
[----:B------:R-:W3:Y:S04]  /*15740*/  LDL R11, [R1+0x674] ;  /* 0x00067400010b7983 */ /* 0x000ee80000100800 */
[----:B------:R0:W-:Y:S04]  /*15750*/  STL [R1+0x114], R22 ;  /* 0x0001141601007387 */ /* 0x0001e80000100800 */
[----:B------:R-:W5:Y:S04]  /*15760*/  LDL R7, [R1+0x65c] ;  /* 0x00065c0001077983 */ /* 0x000f680000100800 */
[----:B------:R1:W5:Y:S01]  /*15770*/  LDG.E.U8 R18, desc[UR12][R4.64] ;  /* 0x0000000c04127981 */ /* 0x000362000c1e1100 */
[----:B----4-:R-:W-:-:S03]  /*15780*/  IADD3 R14, P2, PT, R17, UR4, RZ ;  /* 0x00000004110e7c10 */ /* 0x010fc6000ff5e0ff */
[----:B------:R-:W4:Y:S01]  /*15790*/  LDL R17, [R1+0x660] ;  /* 0x0006600001117983 */ /* 0x000f220000100800 */
[----:B--2---:R-:W-:-:S03]  /*157a0*/  IADD3.X R3, PT, PT, R10, UR20, RZ, P3, !PT ;  /* 0x000000140a037c10 */ /* 0x004fc60009ffe4ff */
[----:B------:R-:W2:Y:S04]  /*157b0*/  LDL R10, [R1+0x648] ;  /* 0x00064800010a7983 */ /* 0x000ea80000100800 */
[----:B0-----:R0:W2:Y:S01]  /*157c0*/  LDG.E.U8 R22, desc[UR12][R2.64] ;  /* 0x0000000c02167981 */ /* 0x0010a2000c1e1100 */
[----:B------:R-:W-:-:S03]  /*157d0*/  IADD3.X R15, PT, PT, R0, UR20, RZ, P2, !PT ;  /* 0x00000014000f7c10 */ /* 0x000fc600097fe4ff */
[----:B------:R-:W2:Y:S01]  /*157e0*/  LDL R0, [R1+0x64c] ;  /* 0x00064c0001007983 */ /* 0x000ea20000100800 */
[----:B-1----:R-:W-:-:S03]  /*157f0*/  IADD3 R4, P3, PT, R16, UR4, RZ ;  /* 0x0000000410047c10 */ /* 0x002fc6000ff7e0ff */
[----:B------:R-:W2:Y:S04]  /*15800*/  LDL R16, [R1+0x664] ;  /* 0x0006640001107983 */ /* 0x000ea80000100800 */
[----:B------:R1:W2:Y:S01]  /*15810*/  LDG.E.U8 R26, desc[UR12][R14.64] ;  /* 0x0000000c0e1a7981 */ /* 0x0002a2000c1e1100 */
[----:B0-----:R-:W-:-:S03]  /*15820*/  IADD3 R2, P2, PT, R13, UR4, RZ ;  /* 0x000000040d027c10 */ /* 0x001fc6000ff5e0ff */
[----:B------:R-:W2:Y:S04]  /*15830*/  LDL R13, [R1+0x650] ;  /* 0x00065000010d7983 */ /* 0x000ea80000100800 */
[----:B------:R0:W-:Y:S01]  /*15840*/  STL [R1+0xd4], R21 ;  /* 0x0000d41501007387 */ /* 0x0001e20000100800 */
[----:B------:R-:W-:Y:S02]  /*15850*/  IADD3.X R5, PT, PT, R12, UR20, RZ, P3, !PT ;  /* 0x000000140c057c10 */ /* 0x000fe40009ffe4ff */
[----:B-1----:R-:W-:Y:S02]  /*15860*/  IADD3 R14, P3, PT, R9, UR4, RZ ;  /* 0x00000004090e7c10 */ /* 0x002fe4000ff7e0ff */
[----:B------:R-:W2:Y:S04]  /*15870*/  LDL R9, [R1+0x638] ;  /* 0x0006380001097983 */ /* 0x000ea80000100800 */
[----:B------:R1:W-:Y:S01]  /*15880*/  STL [R1+0xd0], R23 ;  /* 0x0000d01701007387 */ /* 0x0003e20000100800 */
[----:B------:R-:W-:-:S03]  /*15890*/  IADD3.X R3, PT, PT, R8, UR20, RZ, P2, !PT ;  /* 0x0000001408037c10 */ /* 0x000fc600097fe4ff */
[----:B------:R-:W2:Y:S04]  /*158a0*/  LDL R12, [R1+0x654] ;  /* 0x00065400010c7983 */ /* 0x000ea80000100800 */
[----:B------:R-:W2:Y:S04]  /*158b0*/  LDL R8, [R1+0x63c] ;  /* 0x00063c0001087983 */ /* 0x000ea80000100800 */
[----:B0-----:R3:W2:Y:S04]  /*158c0*/  LDG.E.U8 R21, desc[UR12][R4.64] ;  /* 0x0000000c04157981 */ /* 0x0016a8000c1e1100 */
[----:B------:R4:W2:Y:S01]  /*158d0*/  LDG.E.U8 R25, desc[UR12][R2.64] ;  /* 0x0000000c02197981 */ /* 0x0008a2000c1e1100 */
[----:B---3--:R-:W-:-:S03]  /*158e0*/  IADD3 R4, P2, PT, R11, UR4, RZ ;  /* 0x000000040b047c10 */ /* 0x008fc6000ff5e0ff */
[----:B------:R-:W3:Y:S04]  /*158f0*/  LDL R11, [R1+0x640] ;  /* 0x00064000010b7983 */ /* 0x000ee80000100800 */
[----:B------:R0:W-:Y:S01]  /*15900*/  STL [R1+0x110], R20 ;  /* 0x0001101401007387 */ /* 0x0001e20000100800 */
[----:B-----5:R-:W-:-:S03]  /*15910*/  IADD3.X R15, PT, PT, R7, UR20, RZ, P3, !PT ;  /* 0x00000014070f7c10 */ /* 0x020fc60009ffe4ff */
[----:B------:R-:W5:Y:S04]  /*15920*/  LDL R7, [R1+0x628] ;  /* 0x0006280001077983 */ /* 0x000f680000100800 */
[----:B------:R0:W-:Y:S04]  /*15930*/  STL [R1+0x108], R19 ;  /* 0x0001081301007387 */ /* 0x0001e80000100800 */
[----:B-1----:R1:W5:Y:S01]  /*15940*/  LDG.E.U8 R23, desc[UR12][R14.64] ;  /* 0x0000000c0e177981 */ /* 0x002362000c1e1100 */
[----:B----4-:R-:W-:Y:S02]  /*15950*/  IADD3 R2, P3, PT, R17, UR4, RZ ;  /* 0x0000000411027c10 */ /* 0x010fe4000ff7e0ff */
[----:B--2---:R-:W-:-:S02]  /*15960*/  IADD3.X R5, PT, PT, R10, UR20, RZ, P2, !PT ;  /* 0x000000140a057c10 */ /* 0x004fc400097fe4ff */
[----:B------:R-:W2:Y:S04]  /*15970*/  LDL R10, [R1+0x644] ;  /* 0x00064400010a7983 */ /* 0x000ea80000100800 */
[----:B0-----:R0:W4:Y:S01]  /*15980*/  LDG.E.U8 R20, desc[UR12][R4.64] ;  /* 0x0000000c04147981 */ /* 0x001122000c1e1100 */
[----:B------:R-:W-:-:S03]  /*15990*/  IADD3.X R3, PT, PT, R0, UR20, RZ, P3, !PT ;  /* 0x0000001400037c10 */ /* 0x000fc60009ffe4ff */
[----:B------:R-:W4:Y:S01]  /*159a0*/  LDL R0, [R1+0x62c] ;  /* 0x00062c0001007983 */ /* 0x000f220000100800 */
[----:B-1----:R-:W-:-:S03]  /*159b0*/  IADD3 R14, P2, PT, R16, UR4, RZ ;  /* 0x00000004100e7c10 */ /* 0x002fc6000ff5e0ff */
[----:B------:R1:W-:Y:S04]  /*159c0*/  STL [R1+0x104], R18 ;  /* 0x0001041201007387 */ /* 0x0003e80000100800 */
[----:B------:R-:W4:Y:S04]  /*159d0*/  LDL R19, [R1+0x630] ;  /* 0x0006300001137983 */ /* 0x000f280000100800 */
[----:B------:R0:W4:Y:S04]  /*159e0*/  LDG.E.U8 R24, desc[UR12][R2.64] ;  /* 0x0000000c02187981 */ /* 0x000128000c1e1100 */
[----:B-1----:R-:W4:Y:S01]  /*159f0*/  LDL R18, [R1+0x618] ;  /* 0x0006180001127983 */ /* 0x002f220000100800 */
[----:B0-----:R-:W-:-:S03]  /*15a00*/  IADD3 R4, P3, PT, R13, UR4, RZ ;  /* 0x000000040d047c10 */ /* 0x001fc6000ff7e0ff */
[----:B------:R-:W4:Y:S01]  /*15a10*/  LDL R13, [R1+0x634] ;  /* 0x00063400010d7983 */ /* 0x000f220000100800 */
[----:B------:R-:W-:-:S03]  /*15a20*/  IADD3.X R15, PT, PT, R9, UR20, RZ, P2, !PT ;  /* 0x00000014090f7c10 */ /* 0x000fc600097fe4ff */
[----:B------:R-:W4:Y:S04]  /*15a30*/  LDL R9, [R1+0x61c] ;  /* 0x00061c0001097983 */ /* 0x000f280000100800 */
[----:B------:R0:W-:Y:S01]  /*15a40*/  STL [R1+0xfc], R22 ;  /* 0x0000fc1601007387 */ /* 0x0001e20000100800 */
[----:B------:R-:W-:-:S03]  /*15a50*/  IADD3 R2, P2, PT, R12, UR4, RZ ;  /* 0x000000040c027c10 */ /* 0x000fc6000ff5e0ff */
[----:B------:R-:W4:Y:S01]  /*15a60*/  LDL R12, [R1+0x620] ;  /* 0x00062000010c7983 */ /* 0x000f220000100800 */
[----:B------:R-:W-:-:S03]  /*15a70*/  IADD3.X R5, PT, PT, R8, UR20, RZ, P3, !PT ;  /* 0x0000001408057c10 */ /* 0x000fc60009ffe4ff */
[----:B------:R-:W-:Y:S04]  /*15a80*/  STL [R1+0xf8], R26 ;  /* 0x0000f81a01007387 */ /* 0x000fe80000100800 */
[----:B------:R-:W4:Y:S04]  /*15a90*/  LDL R8, [R1+0x608] ;  /* 0x0006080001087983 */ /* 0x000f280000100800 */
[----:B0-----:R3:W4:Y:S02]  /*15aa0*/  LDG.E.U8 R22, desc[UR12][R14.64] ;  /* 0x0000000c0e167981 */ /* 0x001724000c1e1100 */
[----:B---3--:R-:W-:-:S02]  /*15ab0*/  IADD3 R14, P3, PT, R11, UR4, RZ ;  /* 0x000000040b0e7c10 */ /* 0x008fc4000ff7e0ff */
[----:B------:R-:W3:Y:S04]  /*15ac0*/  LDL R11, [R1+0x624] ;  /* 0x00062400010b7983 */ /* 0x000ee80000100800 */
[----:B------:R0:W-:Y:S01]  /*15ad0*/  STL [R1+0xf4], R21 ;  /* 0x0000f41501007387 */ /* 0x0001e20000100800 */
[----:B-----5:R-:W-:-:S03]  /*15ae0*/  IADD3.X R3, PT, PT, R7, UR20, RZ, P2, !PT ;  /* 0x0000001407037c10 */ /* 0x020fc600097fe4ff */
[----:B------:R-:W5:Y:S04]  /*15af0*/  LDL R7, [R1+0x60c] ;  /* 0x00060c0001077983 */ /* 0x000f680000100800 */
[----:B0-----:R-:W3:Y:S04]  /*15b00*/  LDG.E.U8 R21, desc[UR12][R4.64] ;  /* 0x0000000c04157981 */ /* 0x001ee8000c1e1100 */
[----:B------:R0:W3:Y:S01]  /*15b10*/  LDG.E.U8 R5, desc[UR12][R2.64] ;  /* 0x0000000c02057981 */ /* 0x0000e2000c1e1100 */
[----:B--2---:R-:W-:-:S03]  /*15b20*/  IADD3 R16, P2, PT, R10, UR4, RZ ;  /* 0x000000040a107c10 */ /* 0x004fc6000ff5e0ff */
[----:B------:R-:W2:Y:S04]  /*15b30*/  LDL R10, [R1+0x610] ;  /* 0x00061000010a7983 */ /* 0x000ea80000100800 */
[----:B------:R-:W-:Y:S01]  /*15b40*/  STL [R1+0xf0], R25 ;  /* 0x0000f01901007387 */ /* 0x000fe20000100800 */
[----:B----4-:R-:W-:-:S03]  /*15b50*/  IADD3.X R15, PT, PT, R0, UR20, RZ, P3, !PT ;  /* 0x00000014000f7c10 */ /* 0x010fc60009ffe4ff */
[----:B------:R-:W4:Y:S04]  /*15b60*/  LDL R0, [R1+0x5f8] ;  /* 0x0005f80001007983 */ /* 0x000f280000100800 */
[----:B------:R1:W-:Y:S01]  /*15b70*/  STL [R1+0xec], R23 ;  /* 0x0000ec1701007387 */ /* 0x0003e20000100800 */
[----:B0-----:R-:W-:-:S03]  /*15b80*/  IADD3 R2, P3, PT, R19, UR4, RZ ;  /* 0x0000000413027c10 */ /* 0x001fc6000ff7e0ff */
[----:B------:R0:W4:Y:S01]  /*15b90*/  LDG.E.U8 R4, desc[UR12][R14.64] ;  /* 0x0000000c0e047981 */ /* 0x000122000c1e1100 */
[----:B------:R-:W-:-:S03]  /*15ba0*/  IADD3.X R17, PT, PT, R18, UR20, RZ, P2, !PT ;  /* 0x0000001412117c10 */ /* 0x000fc600097fe4ff */
[----:B------:R-:W4:Y:S01]  /*15bb0*/  LDL R18, [R1+0x614] ;  /* 0x0006140001127983 */ /* 0x000f220000100800 */
[----:B0-----:R-:W-:-:S03]  /*15bc0*/  IADD3 R14, P2, PT, R13, UR4, RZ ;  /* 0x000000040d0e7c10 */ /* 0x001fc6000ff5e0ff */
[----:B------:R-:W4:Y:S04]  /*15bd0*/  LDL R13, [R1+0x5fc] ;  /* 0x0005fc00010d7983 */ /* 0x000f280000100800 */
[----:B------:R0:W-:Y:S04]  /*15be0*/  STL [R1+0xe8], R20 ;  /* 0x0000e81401007387 */ /* 0x0001e80000100800 */
[----:B-1----:R1:W4:Y:S01]  /*15bf0*/  LDG.E.U8 R23, desc[UR12][R16.64] ;  /* 0x0000000c10177981 */ /* 0x002322000c1e1100 */
[----:B------:R-:W-:-:S03]  /*15c00*/  IADD3.X R3, PT, PT, R9, UR20, RZ, P3, !PT ;  /* 0x0000001409037c10 */ /* 0x000fc60009ffe4ff */
[----:B------:R-:W4:Y:S04]  /*15c10*/  LDL R9, [R1+0x600] ;  /* 0x0006000001097983 */ /* 0x000f280000100800 */
[----:B0-----:R3:W4:Y:S01]  /*15c20*/  LDG.E.U8 R20, desc[UR12][R2.64] ;  /* 0x0000000c02147981 */ /* 0x001722000c1e1100 */
[----:B------:R-:W-:-:S03]  /*15c30*/  IADD3.X R15, PT, PT, R8, UR20, RZ, P2, !PT ;  /* 0x00000014080f7c10 */ /* 0x000fc600097fe4ff */
[----:B------:R-:W4:Y:S01]  /*15c40*/  LDL R8, [R1+0x5ec] ;  /* 0x0005ec0001087983 */ /* 0x000f220000100800 */
[----:B-1----:R-:W-:-:S03]  /*15c50*/  IADD3 R16, P3, PT, R12, UR4, RZ ;  /* 0x000000040c107c10 */ /* 0x002fc6000ff7e0ff */
[----:B------:R-:W4:Y:S04]  /*15c60*/  LDL R12, [R1+0x5e8] ;  /* 0x0005e800010c7983 */ /* 0x000f280000100800 */
[----:B------:R-:W-:Y:S04]  /*15c70*/  STL [R1+0xe4], R24 ;  /* 0x0000e41801007387 */ /* 0x000fe80000100800 */
[----:B------:R2:W4:Y:S01]  /*15c80*/  LDG.E.U8 R19, desc[UR12][R14.64] ;  /* 0x0000000c0e137981 */ /* 0x000522000c1e1100 */
[----:B-----5:R-:W-:-:S03]  /*15c90*/  IADD3.X R17, PT, PT, R7, UR20, RZ, P3, !PT ;  /* 0x0000001407117c10 */ /* 0x020fc60009ffe4ff */
[----:B------:R-:W5:Y:S01]  /*15ca0*/  LDL R7, [R1+0x604] ;  /* 0x0006040001077983 */ /* 0x000f620000100800 */
[----:B---3--:R-:W-:-:S03]  /*15cb0*/  IADD3 R2, P2, PT, R11, UR4, RZ ;  /* 0x000000040b027c10 */ /* 0x008fc6000ff5e0ff */
[----:B------:R0:W-:Y:S04]  /*15cc0*/  STL [R1+0xe0], R22 ;  /* 0x0000e01601007387 */ /* 0x0001e80000100800 */
[----:B------:R-:W3:Y:S04]  /*15cd0*/  LDL R11, [R1+0x5f0] ;  /* 0x0005f000010b7983 */ /* 0x000ee80000100800 */
[----:B------:R1:W3:Y:S01]  /*15ce0*/  LDG.E.U8 R27, desc[UR12][R16.64] ;  /* 0x0000000c101b7981 */ /* 0x0002e2000c1e1100 */
[----:B--2---:R-:W-:-:S03]  /*15cf0*/  IADD3 R14, P3, PT, R10, UR4, RZ ;  /* 0x000000040a0e7c10 */ /* 0x004fc6000ff7e0ff */
[----:B------:R-:W2:Y:S01]  /*15d00*/  LDL R10, [R1+0x5d8] ;  /* 0x0005d800010a7983 */ /* 0x000ea20000100800 */
[----:B----4-:R-:W-:-:S03]  /*15d10*/  IADD3.X R3, PT, PT, R0, UR20, RZ, P2, !PT ;  /* 0x0000001400037c10 */ /* 0x010fc600097fe4ff */
[----:B------:R-:W4:Y:S04]  /*15d20*/  LDL R0, [R1+0x5dc] ;  /* 0x0005dc0001007983 */ /* 0x000f280000100800 */
[----:B------:R1:W-:Y:S04]  /*15d30*/  STL [R1+0xdc], R21 ;  /* 0x0000dc1501007387 */ /* 0x0003e80000100800 */
[----:B0-----:R0:W4:Y:S01]  /*15d40*/  LDG.E.U8 R22, desc[UR12][R2.64] ;  /* 0x0000000c02167981 */ /* 0x001122000c1e1100 */
[----:B-1----:R-:W-:-:S03]  /*15d50*/  IADD3 R16, P2, PT, R18, UR4, RZ ;  /* 0x0000000412107c10 */ /* 0x002fc6000ff5e0ff */
[----:B------:R-:W4:Y:S01]  /*15d60*/  LDL R18, [R1+0x5f4] ;  /* 0x0005f40001127983 */ /* 0x000f220000100800 */
[----:B------:R-:W-:-:S03]  /*15d70*/  IADD3.X R15, PT, PT, R13, UR20, RZ, P3, !PT ;  /* 0x000000140d0f7c10 */ /* 0x000fc60009ffe4ff */
[----:B------:R-:W4:Y:S04]  /*15d80*/  LDL R13, [R1+0x5e0] ;  /* 0x0005e000010d7983 */ /* 0x000f280000100800 */
[----:B------:R5:W4:Y:S01]  /*15d90*/  LDG.E.U8 R21, desc[UR12][R14.64] ;  /* 0x0000000c0e157981 */ /* 0x000b22000c1e1100 */
[----:B0-----:R-:W-:-:S03]  /*15da0*/  IADD3 R2, P3, PT, R9, UR4, RZ ;  /* 0x0000000409027c10 */ /* 0x001fc6000ff7e0ff */
[----:B------:R-:W4:Y:S01]  /*15db0*/  LDL R9, [R1+0x5c8] ;  /* 0x0005c80001097983 */ /* 0x000f220000100800 */
[----:B------:R-:W-:-:S03]  /*15dc0*/  IADD3.X R3, PT, PT, R8, UR20, RZ, P3, !PT ;  /* 0x0000001408037c10 */ /* 0x000fc60009ffe4ff */
[----:B------:R-:W4:Y:S01]  /*15dd0*/  LDL R8, [R1+0x5cc] ;  /* 0x0005cc0001087983 */ /* 0x000f220000100800 */
[----:B------:R-:W-:-:S03]  /*15de0*/  IADD3.X R17, PT, PT, R12, UR20, RZ, P2, !PT ;  /* 0x000000140c117c10 */ /* 0x000fc600097fe4ff */
[----:B------:R3:W4:Y:S04]  /*15df0*/  LDG.E.U8 R26, desc[UR12][R2.64] ;  /* 0x0000000c021a7981 */ /* 0x000728000c1e1100 */
[----:B------:R-:W4:Y:S01]  /*15e00*/  LDG.E.U8 R16, desc[UR12][R16.64] ;  /* 0x0000000c10107981 */ /* 0x000f22000c1e1100 */
[----:B-----5:R-:W-:-:S03]  /*15e10*/  IADD3 R14, P2, PT, R7, UR4, RZ ;  /* 0x00000004070e7c10 */ /* 0x020fc6000ff5e0ff */
[----:B------:R-:W5:Y:S04]  /*15e20*/  LDL R7, [R1+0x5e4] ;  /* 0x0005e40001077983 */ /* 0x000f680000100800 */
[----:B------:R-:W-:Y:S01]  /*15e30*/  STL [R1+0xb8], R23 ;  /* 0x0000b81701007387 */ /* 0x000fe20000100800 */
[----:B---3--:R-:W-:-:S03]  /*15e40*/  IADD3 R2, P3, PT, R11, UR4, RZ ;  /* 0x000000040b027c10 */ /* 0x008fc6000ff7e0ff */
[----:B------:R-:W3:Y:S04]  /*15e50*/  LDL R12, [R1+0x5b8] ;  /* 0x0005b800010c7983 */ /* 0x000ee80000100800 */
[----:B------:R0:W-:Y:S04]  /*15e60*/  STL [R1+0xb0], R20 ;  /* 0x0000b01401007387 */ /* 0x0001e80000100800 */
[----:B------:R-:W3:Y:S01]  /*15e70*/  LDL R11, [R1+0x5a8] ;  /* 0x0005a800010b7983 */ /* 0x000ee20000100800 */
[----:B--2---:R-:W-:-:S03]  /*15e80*/  IADD3.X R15, PT, PT, R10, UR20, RZ, P2, !PT ;  /* 0x000000140a0f7c10 */ /* 0x004fc600097fe4ff */
[----:B------:R-:W2:Y:S04]  /*15e90*/  LDL R10, [R1+0x5c0] ;  /* 0x0005c000010a7983 */ /* 0x000ea80000100800 */
[----:B------:R-:W2:Y:S01]  /*15ea0*/  LDG.E.U8 R25, desc[UR12][R14.64] ;  /* 0x0000000c0e197981 */ /* 0x000ea2000c1e1100 */
[----:B----4-:R-:W-:-:S03]  /*15eb0*/  IADD3.X R3, PT, PT, R0, UR20, RZ, P3, !PT ;  /* 0x0000001400037c10 */ /* 0x010fc60009ffe4ff */
[----:B------:R-:W4:Y:S04]  /*15ec0*/  LDL R0, [R1+0x5d4] ;  /* 0x0005d40001007983 */ /* 0x000f280000100800 */
[----:B------:R1:W-:Y:S04]  /*15ed0*/  STL [R1+0xd8], R19 ;  /* 0x0000d81301007387 */ /* 0x0003e80000100800 */
[----:B0-----:R-:W2:Y:S04]  /*15ee0*/  LDL R20, [R1+0x5ac] ;  /* 0x0005ac0001147983 */ /* 0x001ea80000100800 */
[----:B------:R0:W2:Y:S04]  /*15ef0*/  LDG.E.U8 R24, desc[UR12][R2.64] ;  /* 0x0000000c02187981 */ /* 0x0000a8000c1e1100 */
[----:B-1----:R-:W2:Y:S01]  /*15f00*/  LDL R19, [R1+0x5c4] ;  /* 0x0005c40001137983 */ /* 0x002ea20000100800 */
[----:B0-----:R-:W-:-:S04]  /*15f10*/  IADD3 R2, P2, PT, R18, UR4, RZ ;  /* 0x0000000412027c10 */ /* 0x001fc8000ff5e0ff */
[----:B------:R-:W-:Y:S02]  /*15f20*/  IADD3.X R3, PT, PT, R9, UR20, RZ, P2, !PT ;  /* 0x0000001409037c10 */ /* 0x000fe400097fe4ff */
[----:B------:R-:W2:Y:S04]  /*15f30*/  LDL R9, [R1+0x598] ;  /* 0x0005980001097983 */ /* 0x000ea80000100800 */
[----:B------:R0:W2:Y:S04]  /*15f40*/  LDG.E.U8 R23, desc[UR12][R2.64] ;  /* 0x0000000c02177981 */ /* 0x0000a8000c1e1100 */
[----:B------:R-:W-:Y:S01]  /*15f50*/  STL [R1+0xcc], R27 ;  /* 0x0000cc1b01007387 */ /* 0x000fe20000100800 */
[----:B0-----:R-:W-:-:S04]  /*15f60*/  IADD3 R2, P2, PT, R13, UR4, RZ ;  /* 0x000000040d027c10 */ /* 0x001fc8000ff5e0ff */
[----:B------:R-:W-:Y:S02]  /*15f70*/  IADD3.X R3, PT, PT, R8, UR20, RZ, P2, !PT ;  /* 0x0000001408037c10 */ /* 0x000fe400097fe4ff */
[----:B------:R-:W2:Y:S04]  /*15f80*/  LDL R8, [R1+0x5b0] ;  /* 0x0005b00001087983 */ /* 0x000ea80000100800 */
[----:B------:R0:W-:Y:S04]  /*15f90*/  STL [R1+0xc4], R22 ;  /* 0x0000c41601007387 */ /* 0x0001e80000100800 */
[----:B------:R-:W2:Y:S04]  /*15fa0*/  LDL R18, [R1+0x59c] ;  /* 0x00059c0001127983 */ /* 0x000ea80000100800 */
[----:B------:R-:W2:Y:S04]  /*15fb0*/  LDL R17, [R1+0x5b4] ;  /* 0x0005b40001117983 */ /* 0x000ea80000100800 */
[----:B0-----:R5:W2:Y:S02]  /*15fc0*/  LDG.E.U8 R22, desc[UR12][R2.64] ;  /* 0x0000000c02167981 */ /* 0x001aa4000c1e1100 */
[----:B-----5:R-:W-:-:S02]  /*15fd0*/  IADD3 R2, P2, PT, R7, UR4, RZ ;  /* 0x0000000407027c10 */ /* 0x020fc4000ff5e0ff */
[----:B------:R-:W5:Y:S04]  /*15fe0*/  LDL R7, [R1+0x588] ;  /* 0x0005880001077983 */ /* 0x000f680000100800 */
[----:B------:R0:W-:Y:S04]  /*15ff0*/  STL [R1+0xbc], R21 ;  /* 0x0000bc1501007387 */ /* 0x0001e80000100800 */
[----:B------:R1:W-:Y:S01]  /*16000*/  STL [R1+0xb4], R16 ;  /* 0x0000b41001007387 */ /* 0x0003e20000100800 */
[----:B---3--:R-:W-:-:S03]  /*16010*/  IADD3.X R3, PT, PT, R12, UR20, RZ, P2, !PT ;  /* 0x000000140c037c10 */ /* 0x008fc600097fe4ff */
[----:B------:R-:W3:Y:S04]  /*16020*/  LDL R13, [R1+0x58c] ;  /* 0x00058c00010d7983 */ /* 0x000ee80000100800 */
[----:B0-----:R4:W3:Y:S04]  /*16030*/  LDG.E.U8 R21, desc[UR12][R2.64] ;  /* 0x0000000c02157981 */ /* 0x0018e8000c1e1100 */
[----:B-1----:R-:W3:Y:S01]  /*16040*/  LDL R16, [R1+0x5a0] ;  /* 0x0005a00001107983 */ /* 0x002ee20000100800 */
[----:B----4-:R-:W-:-:S03]  /*16050*/  IADD3 R2, P2, PT, R0, UR4, RZ ;  /* 0x0000000400027c10 */ /* 0x010fc6000ff5e0ff */
[----:B------:R-:W4:Y:S01]  /*16060*/  LDL R0, [R1+0x5a4] ;  /* 0x0005a40001007983 */ /* 0x000f220000100800 */
[----:B------:R-:W-:Y:S02]  /*16070*/  IADD3.X R3, PT, PT, R11, UR20, RZ, P2, !PT ;  /* 0x000000140b037c10 */ /* 0x000fe400097fe4ff */
[----:B--2---:R-:W-:Y:S01]  /*16080*/  IADD3 R14, P2, PT, R10, UR4, RZ ;  /* 0x000000040a0e7c10 */ /* 0x004fe2000ff5e0ff */
[----:B------:R-:W-:Y:S03]  /*16090*/  STL [R1+0xac], R26 ;  /* 0x0000ac1a01007387 */ /* 0x000fe60000100800 */
[----:B------:R-:W-:Y:S01]  /*160a0*/  IADD3.X R15, PT, PT, R20, UR20, RZ, P2, !PT ;  /* 0x00000014140f7c10 */ /* 0x000fe200097fe4ff */
[----:B------:R-:W2:Y:S04]  /*160b0*/  LDL R12, [R1+0x578] ;  /* 0x00057800010c7983 */ /* 0x000ea80000100800 */
[----:B------:R-:W2:Y:S04]  /*160c0*/  LDG.E.U8 R3, desc[UR12][R2.64] ;  /* 0x0000000c02037981 */ /* 0x000ea8000c1e1100 */
[----:B------:R-:W2:Y:S04]  /*160d0*/  LDL R11, [R1+0x590] ;  /* 0x00059000010b7983 */ /* 0x000ea80000100800 */
[----:B------:R-:W2:Y:S04]  /*160e0*/  LDL R10, [R1+0x57c] ;  /* 0x00057c00010a7983 */ /* 0x000ea80000100800 */
[----:B------:R0:W2:Y:S04]  /*160f0*/  LDG.E.U8 R2, desc[UR12][R14.64] ;  /* 0x0000000c0e027981 */ /* 0x0000a8000c1e1100 */
[----:B------:R1:W-:Y:S01]  /*16100*/  STL [R1+0xa8], R25 ;  /* 0x0000a81901007387 */ /* 0x0003e20000100800 */
[----:B0-----:R-:W-:-:S03]  /*16110*/  IADD3 R14, P2, PT, R19, UR4, RZ ;  /* 0x00000004130e7c10 */ /* 0x001fc6000ff5e0ff */
[----:B------:R0:W-:Y:S01]  /*16120*/  STL [R1+0xa4], R24 ;  /* 0x0000a41801007387 */ /* 0x0001e20000100800 */
[----:B------:R-:W-:-:S03]  /*16130*/  IADD3.X R15, PT, PT, R9, UR20, RZ, P2, !PT ;  /* 0x00000014090f7c10 */ /* 0x000fc600097fe4ff */
[----:B------:R-:W2:Y:S04]  /*16140*/  LDL R9, [R1+0x594] ;  /* 0x0005940001097983 */ /* 0x000ea80000100800 */
[----:B------:R0:W2:Y:S02]  /*16150*/  LDG.E.U8 R28, desc[UR12][R14.64] ;  /* 0x0000000c0e1c7981 */ /* 0x0000a4000c1e1100 */
[----:B0-----:R-:W-:-:S04]  /*16160*/  IADD3 R14, P2, PT, R8, UR4, RZ ;  /* 0x00000004080e7c10 */ /* 0x001fc8000ff5e0ff */
[----:B------:R-:W-:-:S05]  /*16170*/  IADD3.X R15, PT, PT, R18, UR20, RZ, P2, !PT ;  /* 0x00000014120f7c10 */ /* 0x000fca00097fe4ff */
[----:B------:R0:W2:Y:S02]  /*16180*/  LDG.E.U8 R27, desc[UR12][R14.64] ;  /* 0x0000000c0e1b7981 */ /* 0x0000a4000c1e1100 */
[----:B0-----:R-:W-:Y:S02]  /*16190*/  IADD3 R14, P2, PT, R17, UR4, RZ ;  /* 0x00000004110e7c10 */ /* 0x001fe4000ff5e0ff */
[----:B------:R-:W-:Y:S04]  /*161a0*/  STL [R1+0xa0], R23 ;  /* 0x0000a01701007387 */ /* 0x000fe80000100800 */
[----:B------:R-:W2:Y:S01]  /*161b0*/  LDL R8, [R1+0x568] ;  /* 0x0005680001087983 */ /* 0x000ea20000100800 */
[----:B-----5:R-:W-:-:S03]  /*161c0*/  IADD3.X R15, PT, PT, R7, UR20, RZ, P2, !PT ;  /* 0x00000014070f7c10 */ /* 0x020fc600097fe4ff */
[----:B------:R-:W5:Y:S04]  /*161d0*/  LDL R7, [R1+0x580] ;  /* 0x0005800001077983 */ /* 0x000f680000100800 */
[----:B-1----:R3:W5:Y:S04]  /*161e0*/  LDG.E.U8 R25, desc[UR12][R14.64] ;  /* 0x0000000c0e197981 */ /* 0x002768000c1e1100 */
[----:B------:R-:W-:Y:S01]  /*161f0*/  STL [R1+0x9c], R22 ;  /* 0x00009c1601007387 */ /* 0x000fe20000100800 */
[----:B---3--:R-:W-:-:S04]  /*16200*/  IADD3 R14, P2, PT, R16, UR4, RZ ;  /* 0x00000004100e7c10 */ /* 0x008fc8000ff5e0ff */
[----:B------:R-:W-:-:S05]  /*16210*/  IADD3.X R15, PT, PT, R13, UR20, RZ, P2, !PT ;  /* 0x000000140d0f7c10 */ /* 0x000fca00097fe4ff */
[----:B------:R4:W3:Y:S02]  /*16220*/  LDG.E.U8 R26, desc[UR12][R14.64] ;  /* 0x0000000c0e1a7981 */ /* 0x0008e4000c1e1100 */
[----:B----4-:R-:W-:Y:S02]  /*16230*/  IADD3 R14, P2, PT, R0, UR4, RZ ;  /* 0x00000004000e7c10 */ /* 0x010fe4000ff5e0ff */
[----:B------:R-:W4:Y:S04]  /*16240*/  LDL R0, [R1+0x56c] ;  /* 0x00056c0001007983 */ /* 0x000f280000100800 */
[----:B------:R0:W-:Y:S01]  /*16250*/  STL [R1+0x98], R21 ;  /* 0x0000981501007387 */ /* 0x0001e20000100800 */
[----:B--2---:R-:W-:-:S03]  /*16260*/  IADD3.X R15, PT, PT, R12, UR20, RZ, P2, !PT ;  /* 0x000000140c0f7c10 */ /* 0x004fc600097fe4ff */
[----:B------:R-:W2:Y:S04]  /*16270*/  LDL R13, [R1+0x558] ;  /* 0x00055800010d7983 */ /* 0x000ea80000100800 */
[----:B------:R1:W2:Y:S04]  /*16280*/  LDG.E.U8 R24, desc[UR12][R14.64] ;  /* 0x0000000c0e187981 */ /* 0x0002a8000c1e1100 */
[----:B0-----:R-:W2:Y:S04]  /*16290*/  LDL R21, [R1+0x584] ;  /* 0x0005840001157983 */ /* 0x001ea80000100800 */
[----:B------:R-:W3:Y:S01]  /*162a0*/  LDL R20, [R1+0x55c] ;  /* 0x00055c0001147983 */ /* 0x000ee20000100800 */
[----:B-1----:R-:W-:-:S03]  /*162b0*/  IADD3 R14, P2, PT, R11, UR4, RZ ;  /* 0x000000040b0e7c10 */ /* 0x002fc6000ff5e0ff */
[----:B------:R-:W3:Y:S01]  /*162c0*/  LDL R12, [R1+0x574] ;  /* 0x00057400010c7983 */ /* 0x000ee20000100800 */
[----:B------:R-:W-:-:S03]  /*162d0*/  IADD3.X R15, PT, PT, R10, UR20, RZ, P2, !PT ;  /* 0x000000140a0f7c10 */ /* 0x000fc600097fe4ff */
[----:B------:R-:W3:Y:S04]  /*162e0*/  LDL R10, [R1+0x544] ;  /* 0x00054400010a7983 */ /* 0x000ee80000100800 */
[----:B------:R-:W3:Y:S04]  /*162f0*/  LDL R11, [R1+0x560] ;  /* 0x00056000010b7983 */ /* 0x000ee80000100800 */
[----:B------:R2:W3:Y:S01]  /*16300*/  LDG.E.U8 R23, desc[UR12][R14.64] ;  /* 0x0000000c0e177981 */ /* 0x0004e2000c1e1100 */
[----:B------:R-:W-:-:S03]  /*16310*/  IADD3 R16, P2, PT, R9, UR4, RZ ;  /* 0x0000000409107c10 */ /* 0x000fc6000ff5e0ff */
[----:B------:R-:W3:Y:S01]  /*16320*/  LDL R9, [R1+0x570] ;  /* 0x0005700001097983 */ /* 0x000ee20000100800 */
[----:B------:R-:W-:-:S03]  /*16330*/  IADD3.X R17, PT, PT, R8, UR20, RZ, P2, !PT ;  /* 0x0000001408117c10 */ /* 0x000fc600097fe4ff */
[----:B------:R-:W3:Y:S04]  /*16340*/  LDL R8, [R1+0x548] ;  /* 0x0005480001087983 */ /* 0x000ee80000100800 */
[----:B------:R-:W-:Y:S04]  /*16350*/  STL [R1+0x80], R28 ;  /* 0x0000801c01007387 */ /* 0x000fe80000100800 */
[----:B------:R-:W3:Y:S04]  /*16360*/  LDL R29, [R1+0x27c] ;  /* 0x00027c00011d7983 */ /* 0x000ee80000100800 */
[----:B------:R-:W3:Y:S01]  /*16370*/  LDG.E.U8 R22, desc[UR12][R16.64] ;  /* 0x0000000c10167981 */ /* 0x000ee2000c1e1100 */
[----:B-----5:R-:W-:-:S03]  /*16380*/  IADD3 R18, P2, PT, R7, UR4, RZ ;  /* 0x0000000407127c10 */ /* 0x020fc6000ff5e0ff */
[----:B------:R-:W5:Y:S04]  /*16390*/  LDL R7, [R1+0x4e4] ;  /* 0x0004e40001077983 */ /* 0x000f680000100800 */
[----:B------:R-:W-:Y:S01]  /*163a0*/  STL [R1+0x60], R27 ;  /* 0x0000601b01007387 */ /* 0x000fe20000100800 */
[----:B----4-:R-:W-:-:S03]  /*163b0*/  IADD3.X R19, PT, PT, R0, UR20, RZ, P2, !PT ;  /* 0x0000001400137c10 */ /* 0x010fc600097fe4ff */
[----:B------:R-:W4:Y:S04]  /*163c0*/  LDL R0, [R1+0x4e8] ;  /* 0x0004e80001007983 */ /* 0x000f280000100800 */
[----:B------:R0:W-:Y:S04]  /*163d0*/  STL [R1+0x94], R25 ;  /* 0x0000941901007387 */ /* 0x0001e80000100800 */
[----:B------:R-:W4:Y:S04]  /*163e0*/  LDG.E.U8 R16, desc[UR12][R18.64] ;  /* 0x0000000c12107981 */ /* 0x000f28000c1e1100 */
[----:B0-----:R-:W4:Y:S01]  /*163f0*/  LDL R25, [R1+0x310] ;  /* 0x0003100001197983 */ /* 0x001f220000100800 */
[----:B--2---:R-:W-:-:S04]  /*16400*/  IADD3 R14, P2, PT, R21, UR4, RZ ;  /* 0x00000004150e7c10 */ /* 0x004fc8000ff5e0ff */
[----:B------:R-:W-:Y:S02]  /*16410*/  IADD3.X R15, PT, PT, R13, UR20, RZ, P2, !PT ;  /* 0x000000140d0f7c10 */ /* 0x000fe400097fe4ff */
[----:B------:R-:W2:Y:S04]  /*16420*/  LDL R13, [R1+0xc98] ;  /* 0x000c9800010d7983 */ /* 0x000ea80000100800 */
[----:B------:R0:W2:Y:S04]  /*16430*/  LDG.E.U8 R21, desc[UR12][R14.64] ;  /* 0x0000000c0e157981 */ /* 0x0000a8000c1e1100 */
[----:B---3--:R-:W-:Y:S01]  /*16440*/  STL [R1+0x90], R26 ;  /* 0x0000901a01007387 */ /* 0x008fe20000100800 */
[----:B0-----:R-:W-:-:S03]  /*16450*/  IADD3 R14, P2, PT, R9, UR4, RZ ;  /* 0x00000004090e7c10 */ /* 0x001fc6000ff5e0ff */
[----:B------:R-:W3:Y:S01]  /*16460*/  LDL R9, [R1+0xc94] ;  /* 0x000c940001097983 */ /* 0x000ee20000100800 */
[----:B------:R-:W-:-:S05]  /*16470*/  IADD3.X R15, PT, PT, R20, UR20, RZ, P2, !PT ;  /* 0x00000014140f7c10 */ /* 0x000fca00097fe4ff */
[----:B------:R0:W3:Y:S02]  /*16480*/  LDG.E.U8 R19, desc[UR12][R14.64] ;  /* 0x0000000c0e137981 */ /* 0x0000e4000c1e1100 */
[----:B0-----:R-:W-:-:S04]  /*16490*/  IADD3 R14, P2, PT, R12, UR4, RZ ;  /* 0x000000040c0e7c10 */ /* 0x001fc8000ff5e0ff */
[----:B------:R-:W-:Y:S01]  /*164a0*/  IADD3.X R15, PT, PT, R10, UR20, RZ, P2, !PT ;  /* 0x000000140a0f7c10 */ /* 0x000fe200097fe4ff */
[----:B------:R-:W-:Y:S04]  /*164b0*/  STL [R1+0x8c], R24 ;  /* 0x00008c1801007387 */ /* 0x000fe80000100800 */
[----:B------:R0:W3:Y:S04]  /*164c0*/  LDG.E.U8 R18, desc[UR12][R14.64] ;  /* 0x0000000c0e127981 */ /* 0x0000e8000c1e1100 */
[----:B------:R-:W3:Y:S01]  /*164d0*/  LDL R10, [R1+0xc90] ;  /* 0x000c9000010a7983 */ /* 0x000ee20000100800 */
[----:B------:R-:W-:-:S02]  /*164e0*/  USHF.R.S32.HI UR8, URZ, 0x1f, UR4 ;  /* 0x0000001fff087899 */ /* 0x000fc40008011404 */
[----:B0-----:R-:W-:-:S04]  /*164f0*/  IADD3 R14, P2, PT, R11, UR4, RZ ;  /* 0x000000040b0e7c10 */ /* 0x001fc8000ff5e0ff */
[----:B------:R-:W-:Y:S01]  /*16500*/  IADD3.X R15, PT, PT, R8, UR20, RZ, P2, !PT ;  /* 0x00000014080f7c10 */ /* 0x000fe200097fe4ff */
[----:B------:R-:W-:Y:S01]  /*16510*/  STL [R1+0x88], R23 ;  /* 0x0000881701007387 */ /* 0x000fe20000100800 */
[----:B------:R-:W-:-:S03]  /*16520*/  IADD3 RZ, P2, PT, R29, UR4, RZ ;  /* 0x000000041dff7c10 */ /* 0x000fc6000ff5e0ff */
[----:B------:R0:W3:Y:S04]  /*16530*/  LDG.E.U8 R17, desc[UR12][R14.64] ;  /* 0x0000000c0e117981 */ /* 0x0000e8000c1e1100 */
[----:B------:R-:W3:Y:S01]  /*16540*/  LDL R11, [R1+0xc8c] ;  /* 0x000c8c00010b7983 */ /* 0x000ee20000100800 */
[----:B0-----:R-:W-:-:S03]  /*16550*/  VIADD R14, R29, UR4 ;  /* 0x000000041d0e7c36 */ /* 0x001fc60008000000 */
[----:B------:R-:W-:Y:S04]  /*16560*/  STL [R1+0x84], R22 ;  /* 0x0000841601007387 */ /* 0x000fe80000100800 */
[----:B------:R-:W3:Y:S01]  /*16570*/  LDL R12, [R1+0xc88] ;  /* 0x000c8800010c7983 */ /* 0x000ee20000100800 */
[----:B-----5:R-:W-:-:S05]  /*16580*/  IADD3.X R15, PT, PT, R7, UR8, RZ, P2, !PT ;  /* 0x00000008070f7c10 */ /* 0x020fca00097fe4ff */
[----:B------:R0:W5:Y:S01]  /*16590*/  LDG.E.U8 R7, desc[UR12][R14.64] ;  /* 0x0000000c0e077981 */ /* 0x000162000c1e1100 */
[C---:B----4-:R-:W-:Y:S01]  /*165a0*/  IADD3 RZ, P2, PT, R25.reuse, UR4, RZ ;  /* 0x0000000419ff7c10 */ /* 0x050fe2000ff5e0ff */
[----:B0-----:R-:W-:-:S03]  /*165b0*/  VIADD R14, R25, UR4 ;  /* 0x00000004190e7c36 */ /* 0x001fc60008000000 */
[----:B------:R-:W-:Y:S01]  /*165c0*/  IADD3.X R15, PT, PT, R0, UR8, RZ, P2, !PT ;  /* 0x00000008000f7c10 */ /* 0x000fe200097fe4ff */
[----:B------:R-:W-:-:S04]  /*165d0*/  VIADD R0, R29, UR16 ;  /* 0x000000101d007c36 */ /* 0x000fc80008000000 */
[----:B------:R0:W4:Y:S01]  /*165e0*/  LDG.E.U8 R8, desc[UR12][R14.64] ;  /* 0x0000000c0e087981 */ /* 0x000122000c1e1100 */
[----:B------:R-:W-:-:S03]  /*165f0*/  IADD3 RZ, P2, PT, R0, UR4, RZ ;  /* 0x0000000400ff7c10 */ /* 0x000fc6000ff5e0ff */
[----:B------:R1:W-:Y:S01]  /*16600*/  STL [R1+0x7c], R16 ;  /* 0x00007c1001007387 */ /* 0x0003e20000100800 */
[----:B0-----:R-:W-:Y:S02]  /*16610*/  VIADD R14, R0, UR4 ;  /* 0x00000004000e7c36 */ /* 0x001fe40008000000 */
[----:B------:R-:W-:Y:S01]  /*16620*/  VIADD R0, R25, UR16 ;  /* 0x0000001019007c36 */ /* 0x000fe20008000000 */
[----:B--2---:R-:W-:Y:S02]  /*16630*/  IADD3.X R15, PT, PT, R13, UR8, RZ, P2, !PT ;  /* 0x000000080d0f7c10 */ /* 0x004fe400097fe4ff */
[----:B------:R-:W2:Y:S02]  /*16640*/  LDL R13, [R1+0xc84] ;  /* 0x000c8400010d7983 */ /* 0x000ea40000100800 */
[C---:B------:R-:W-:Y:S02]  /*16650*/  IADD3 RZ, P2, PT, R0.reuse, UR4, RZ ;  /* 0x0000000400ff7c10 */ /* 0x040fe4000ff5e0ff */
[----:B-1----:R0:W4:Y:S04]  /*16660*/  LDG.E.U8 R16, desc[UR12][R14.64] ;  /* 0x0000000c0e107981 */ /* 0x002128000c1e1100 */
[----:B------:R1:W-:Y:S01]  /*16670*/  STL [R1+0x78], R21 ;  /* 0x0000781501007387 */ /* 0x0003e20000100800 */
[----:B0-----:R-:W-:Y:S01]  /*16680*/  VIADD R14, R0, UR4 ;  /* 0x00000004000e7c36 */ /* 0x001fe20008000000 */
[----:B---3--:R-:W-:-:S02]  /*16690*/  IADD3.X R15, PT, PT, R9, UR8, RZ, P2, !PT ;  /* 0x00000008090f7c10 */ /* 0x008fc400097fe4ff */
[----:B------:R-:W3:Y:S04]  /*166a0*/  LDL R9, [R1+0xc80] ;  /* 0x000c800001097983 */ /* 0x000ee80000100800 */
[----:B------:R0:W3:Y:S01]  /*166b0*/  LDG.E.U8 R20, desc[UR12][R14.64] ;  /* 0x0000000c0e147981 */ /* 0x0000e2000c1e1100 */
[----:B------:R-:W-:-:S06]  /*166c0*/  USHF.L.U32 UR17, UR16, 0x1, URZ ;  /* 0x0000000110117899 */ /* 0x000fcc00080006ff */
[----:B------:R-:W-:-:S05]  /*166d0*/  VIADD R0, R29, UR17 ;  /* 0x000000111d007c36 */ /* 0x000fca0008000000 */
[C---:B------:R-:W-:Y:S01]  /*166e0*/  IADD3 RZ, P2, PT, R0.reuse, UR4, RZ ;  /* 0x0000000400ff7c10 */ /* 0x040fe2000ff5e0ff */
[----:B0-----:R-:W-:-:S03]  /*166f0*/  VIADD R14, R0, UR4 ;  /* 0x00000004000e7c36 */ /* 0x001fc60008000000 */
[----:B------:R-:W-:Y:S01]  /*16700*/  IADD3.X R15, PT, PT, R10, UR8, RZ, P2, !PT ;  /* 0x000000080a0f7c10 */ /* 0x000fe200097fe4ff */
[----:B------:R-:W-:Y:S01]  /*16710*/  VIADD R0, R25, UR17 ;  /* 0x0000001119007c36 */ /* 0x000fe20008000000 */
[----:B------:R0:W-:Y:S01]  /*16720*/  STL [R1+0x74], R19 ;  /* 0x0000741301007387 */ /* 0x0001e20000100800 */
[----:B------:R-:W-:-:S03]  /*16730*/  UIMAD UR17, UR16, 0x3, URZ ;  /* 0x00000003101178a4 */ /* 0x000fc6000f8e02ff */
[----:B------:R-:W-:Y:S01]  /*16740*/  STL [R1+0x70], R18 ;  /* 0x0000701201007387 */ /* 0x000fe20000100800 */
[----:B------:R-:W-:-:S03]  /*16750*/  IADD3 RZ, P2, PT, R0, UR4, RZ ;  /* 0x0000000400ff7c10 */ /* 0x000fc6000ff5e0ff */
[----:B-1----:R1:W5:Y:S04]  /*16760*/  LDG.E.U8 R21, desc[UR12][R14.64] ;  /* 0x0000000c0e157981 */ /* 0x002368000c1e1100 */
[----:B------:R-:W5:Y:S01]  /*16770*/  LDL R10, [R1+0xc7c] ;  /* 0x000c7c00010a7983 */ /* 0x000f620000100800 */
[----:B-1----:R-:W-:Y:S02]  /*16780*/  VIADD R14, R0, UR4 ;  /* 0x00000004000e7c36 */ /* 0x002fe40008000000 */
[----:B------:R-:W-:Y:S01]  /*16790*/  VIADD R0, R29, UR17 ;  /* 0x000000111d007c36 */ /* 0x000fe20008000000 */
[----:B------:R-:W-:Y:S01]  /*167a0*/  IADD3.X R15, PT, PT, R11, UR8, RZ, P2, !PT ;  /* 0x000000080b0f7c10 */ /* 0x000fe200097fe4ff */
[----:B------:R1:W-:Y:S03]  /*167b0*/  STL [R1+0x6c], R17 ;  /* 0x00006c1101007387 */ /* 0x0003e60000100800 */
[C---:B------:R-:W-:Y:S01]  /*167c0*/  IADD3 RZ, P2, PT, R0.reuse, UR4, RZ ;  /* 0x0000000400ff7c10 */ /* 0x040fe2000ff5e0ff */
[----:B0-----:R0:W5:Y:S04]  /*167d0*/  LDG.E.U8 R19, desc[UR12][R14.64] ;  /* 0x0000000c0e137981 */ /* 0x001168000c1e1100 */
[----:B------:R-:W5:Y:S01]  /*167e0*/  LDL R11, [R1+0xc78] ;  /* 0x000c7800010b7983 */ /* 0x000f620000100800 */
[----:B0-----:R-:W-:Y:S01]  /*167f0*/  VIADD R14, R0, UR4 ;  /* 0x00000004000e7c36 */ /* 0x001fe20008000000 */
[----:B------:R-:W-:Y:S01]  /*16800*/  IADD3.X R15, PT, PT, R12, UR8, RZ, P2, !PT ;  /* 0x000000080c0f7c10 */ /* 0x000fe200097fe4ff */
[----:B------:R-:W-:Y:S01]  /*16810*/  VIADD R0, R25, UR17 ;  /* 0x0000001119007c36 */ /* 0x000fe20008000000 */
[----:B------:R-:W-:Y:S01]  /*16820*/  USHF.L.U32 UR17, UR16, 0x2, URZ ;  /* 0x0000000210117899 */ /* 0x000fe200080006ff */
[----:B------:R-:W5:Y:S03]  /*16830*/  LDL R12, [R1+0xc74] ;  /* 0x000c7400010c7983 */ /* 0x000f660000100800 */
[C---:B------:R-:W-:Y:S01]  /*16840*/  IADD3 RZ, P2, PT, R0.reuse, UR4, RZ ;  /* 0x0000000400ff7c10 */ /* 0x040fe2000ff5e0ff */
[----:B-1----:R0:W5:Y:S02]  /*16850*/  LDG.E.U8 R17, desc[UR12][R14.64] ;  /* 0x0000000c0e117981 */ /* 0x002164000c1e1100 */
[----:B0-----:R-:W-:-:S02]  /*16860*/  VIADD R14, R0, UR4 ;  /* 0x00000004000e7c36 */ /* 0x001fc40008000000 */
[----:B------:R-:W-:Y:S01]  /*16870*/  VIADD R0, R29, UR17 ;  /* 0x000000111d007c36 */ /* 0x000fe20008000000 */
[----:B--2---:R-:W-:-:S04]  /*16880*/  IADD3.X R15, PT, PT, R13, UR8, RZ, P2, !PT ;  /* 0x000000080d0f7c10 */ /* 0x004fc800097fe4ff */
[C---:B------:R-:W-:Y:S01]  /*16890*/  IADD3 RZ, P2, PT, R0.reuse, UR4, RZ ;  /* 0x0000000400ff7c10 */ /* 0x040fe2000ff5e0ff */
[----:B----4-:R0:W-:Y:S04]  /*168a0*/  STL [R1+0x5c], R16 ;  /* 0x00005c1001007387 */ /* 0x0101e80000100800 */
[----:B------:R-:W2:Y:S04]  /*168b0*/  LDL R18, [R1+0xc70] ;  /* 0x000c700001127983 */ /* 0x000ea80000100800 */
[----:B0-----:R0:W4:Y:S02]  /*168c0*/  LDG.E.U8 R16, desc[UR12][R14.64] ;  /* 0x0000000c0e107981 */ /* 0x001124000c1e1100 */
[----:B0-----:R-:W-:Y:S01]  /*168d0*/  VIADD R14, R0, UR4 ;  /* 0x00000004000e7c36 */ /* 0x001fe20008000000 */
[----:B---3--:R-:W-:Y:S01]  /*168e0*/  IADD3.X R15, PT, PT, R9, UR8, RZ, P2, !PT ;  /* 0x00000008090f7c10 */ /* 0x008fe200097fe4ff */
[----:B------:R0:W-:Y:S01]  /*168f0*/  STL [R1+0x54], R20 ;  /* 0x0000541401007387 */ /* 0x0001e20000100800 */
[----:B------:R-:W-:-:S03]  /*16900*/  VIADD R0, R25, UR17 ;  /* 0x0000001119007c36 */ /* 0x000fc60008000000 */
[----:B------:R-:W3:Y:S04]  /*16910*/  LDL R9, [R1+0xc60] ;  /* 0x000c600001097983 */ /* 0x000ee80000100800 */
[----:B0-----:R0:W3:Y:S01]  /*16920*/  LDG.E.U8 R20, desc[UR12][R14.64] ;  /* 0x0000000c0e147981 */ /* 0x0010e2000c1e1100 */
[C---:B------:R-:W-:Y:S01]  /*16930*/  IADD3 RZ, P2, PT, R0.reuse, UR4, RZ ;  /* 0x0000000400ff7c10 */ /* 0x040fe2000ff5e0ff */
[----:B------:R-:W-:Y:S02]  /*16940*/  UIMAD UR17, UR16, 0x5, URZ ;  /* 0x00000005101178a4 */ /* 0x000fe4000f8e02ff */
[----:B-----5:R1:W-:Y:S01]  /*16950*/  STL [R1+0x68], R21 ;  /* 0x0000681501007387 */ /* 0x0203e20000100800 */
[----:B0-----:R-:W-:Y:S01]  /*16960*/  VIADD R14, R0, UR4 ;  /* 0x00000004000e7c36 */ /* 0x001fe20008000000 */
[----:B------:R-:W-:-:S02]  /*16970*/  IADD3.X R15, PT, PT, R10, UR8, RZ, P2, !PT ;  /* 0x000000080a0f7c10 */ /* 0x000fc400097fe4ff */
[----:B------:R-:W5:Y:S01]  /*16980*/  LDL R13, [R1+0xc58] ;  /* 0x000c5800010d7983 */ /* 0x000f620000100800 */
[----:B------:R-:W-:-:S03]  /*16990*/  VIADD R0, R29, UR17 ;  /* 0x000000111d007c36 */ /* 0x000fc60008000000 */
[----:B------:R-:W5:Y:S02]  /*169a0*/  LDL R10, [R1+0xc5c] ;  /* 0x000c5c00010a7983 */ /* 0x000f640000100800 */
[C---:B------:R-:W-:Y:S02]  /*169b0*/  IADD3 RZ, P2, PT, R0.reuse, UR4, RZ ;  /* 0x0000000400ff7c10 */ /* 0x040fe4000ff5e0ff */
[----:B------:R0:W5:Y:S04]  /*169c0*/  LDG.E.U8 R24, desc[UR12][R14.64] ;  /* 0x0000000c0e187981 */ /* 0x000168000c1e1100 */
[----:B------:R-:W-:Y:S01]  /*169d0*/  STL [R1+0x64], R19 ;  /* 0x0000641301007387 */ /* 0x000fe20000100800 */
[----:B0-----:R-:W-:Y:S01]  /*169e0*/  VIADD R14, R0, UR4 ;  /* 0x00000004000e7c36 */ /* 0x001fe20008000000 */
[----:B------:R-:W-:Y:S01]  /*169f0*/  IADD3.X R15, PT, PT, R11, UR8, RZ, P2, !PT ;  /* 0x000000080b0f7c10 */ /* 0x000fe200097fe4ff */
[----:B------:R-:W-:Y:S01]  /*16a00*/  VIADD R0, R25, UR17 ;  /* 0x0000001119007c36 */ /* 0x000fe20008000000 */
[----:B------:R-:W-:Y:S01]  /*16a10*/  UIMAD UR17, UR16, 0x6, URZ ;  /* 0x00000006101178a4 */ /* 0x000fe2000f8e02ff */
[----:B------:R-:W5:Y:S04]  /*16a20*/  LDL R11, [R1+0xc20] ;  /* 0x000c2000010b7983 */ /* 0x000f680000100800 */
[----:B-1----:R0:W5:Y:S01]  /*16a30*/  LDG.E.U8 R21, desc[UR12][R14.64] ;  /* 0x0000000c0e157981 */ /* 0x002162000c1e1100 */
[----:B------:R-:W-:-:S03]  /*16a40*/  IADD3 RZ, P2, PT, R0, UR4, RZ ;  /* 0x0000000400ff7c10 */ /* 0x000fc6000ff5e0ff */
[----:B------:R2:W-:Y:S01]  /*16a50*/  STL [R1+0x58], R17 ;  /* 0x0000581101007387 */ /* 0x0005e20000100800 */
[----:B0-----:R-:W-:Y:S02]  /*16a60*/  VIADD R14, R0, UR4 ;  /* 0x00000004000e7c36 */ /* 0x001fe40008000000 */
[----:B------:R-:W-:Y:S01]  /*16a70*/  VIADD R0, R29, UR17 ;  /* 0x000000111d007c36 */ /* 0x000fe20008000000 */
[----:B------:R-:W-:Y:S02]  /*16a80*/  IADD3.X R15, PT, PT, R12, UR8, RZ, P2, !PT ;  /* 0x000000080c0f7c10 */ /* 0x000fe400097fe4ff */
[----:B------:R-:W5:Y:S02]  /*16a90*/  LDL R12, [R1+0xc1c] ;  /* 0x000c1c00010c7983 */ /* 0x000f640000100800 */
[----:B------:R-:W-:Y:S02]  /*16aa0*/  IADD3 RZ, P2, PT, R0, UR4, RZ ;  /* 0x0000000400ff7c10 */ /* 0x000fe4000ff5e0ff */
[----:B------:R0:W5:Y:S02]  /*16ab0*/  LDG.E.U8 R23, desc[UR12][R14.64] ;  /* 0x0000000c0e177981 */ /* 0x000164000c1e1100 */
[----:B--2---:R-:W-:-:S02]  /*16ac0*/  IADD3.X R17, PT, PT, R18, UR8, RZ, P2, !PT ;  /* 0x0000000812117c10 */ /* 0x004fc400097fe4ff */
[----:B----4-:R1:W-:Y:S04]  /*16ad0*/  STL [R1+0x50], R16 ;  /* 0x0000501001007387 */ /* 0x0103e80000100800 */
[----:B------:R-:W2:Y:S01]  /*16ae0*/  LDL R19, [R1+0xc54] ;  /* 0x000c540001137983 */ /* 0x000ea20000100800 */
[----:B-1----:R-:W-:-:S05]  /*16af0*/  VIADD R16, R0, UR4 ;  /* 0x0000000400107c36 */ /* 0x002fca0008000000 */
[----:B------:R-:W4:Y:S04]  /*16b00*/  LDG.E.U8 R22, desc[UR12][R16.64] ;  /* 0x0000000c10167981 */ /* 0x000f28000c1e1100 */
[----:B---3--:R1:W-:Y:S04]  /*16b10*/  STL [R1+0x4c], R20 ;  /* 0x00004c1401007387 */ /* 0x0083e80000100800 */
[----:B-1----:R-:W3:Y:S01]  /*16b20*/  LDL R20, [R1+0xc18] ;  /* 0x000c180001147983 */ /* 0x002ee20000100800 */
[----:B------:R-:W-:-:S06]  /*16b30*/  USHF.L.U32 UR18, UR16, 0x3, URZ ;  /* 0x0000000310127899 */ /* 0x000fcc00080006ff */
[----:B------:R-:W-:-:S05]  /*16b40*/  VIADD R0, R29, UR18 ;  /* 0x000000121d007c36 */ /* 0x000fca0008000000 */
[----:B0-----:R-:W-:Y:S01]  /*16b50*/  IADD3 R14, P2, PT, R0, UR4, RZ ;  /* 0x00000004000e7c10 */ /* 0x001fe2000ff5e0ff */
[----:B------:R-:W-:-:S03]  /*16b60*/  VIADD R0, R25, UR18 ;  /* 0x0000001219007c36 */ /* 0x000fc60008000000 */
[----:B------:R-:W-:Y:S01]  /*16b70*/  IADD3.X R15, PT, PT, R9, UR20, RZ, P2, !PT ;  /* 0x00000014090f7c10 */ /* 0x000fe200097fe4ff */
[----:B------:R-:W-:-:S04]  /*16b80*/  UIMAD UR8, UR16, 0x9, URZ ;  /* 0x00000009100878a4 */ /* 0x000fc8000f8e02ff */
[----:B------:R0:W3:Y:S01]  /*16b90*/  LDG.E.U8 R9, desc[UR12][R14.64] ;  /* 0x0000000c0e097981 */ /* 0x0000e2000c1e1100 */
[----:B------:R-:W-:Y:S01]  /*16ba0*/  USHF.L.U32 UR18, UR16, 0x4, URZ ;  /* 0x0000000410127899 */ /* 0x000fe200080006ff */
[----:B0-----:R-:W-:Y:S01]  /*16bb0*/  IADD3 R14, P2, PT, R0, UR4, RZ ;  /* 0x00000004000e7c10 */ /* 0x001fe2000ff5e0ff */
[----:B------:R-:W-:-:S03]  /*16bc0*/  VIADD R0, R29, UR8 ;  /* 0x000000081d007c36 */ /* 0x000fc60008000000 */
[----:B-----5:R-:W-:-:S05]  /*16bd0*/  IADD3.X R15, PT, PT, R10, UR20, RZ, P2, !PT ;  /* 0x000000140a0f7c10 */ /* 0x020fca00097fe4ff */
[----:B------:R0:W5:Y:S02]  /*16be0*/  LDG.E.U8 R10, desc[UR12][R14.64] ;  /* 0x0000000c0e0a7981 */ /* 0x000164000c1e1100 */
[----:B0-----:R-:W-:Y:S01]  /*16bf0*/  IADD3 R14, P2, PT, R0, UR4, RZ ;  /* 0x00000004000e7c10 */ /* 0x001fe2000ff5e0ff */
[----:B------:R-:W-:Y:S01]  /*16c00*/  VIADD R0, R29, UR18 ;  /* 0x000000121d007c36 */ /* 0x000fe20008000000 */
[----:B------:R-:W-:Y:S02]  /*16c10*/  STL [R1+0x48], R24 ;  /* 0x0000481801007387 */ /* 0x000fe40000100800 */
[----:B------:R-:W-:Y:S02]  /*16c20*/  IADD3.X R15, PT, PT, R13, UR20, RZ, P2, !PT ;  /* 0x000000140d0f7c10 */ /* 0x000fe400097fe4ff */
[----:B------:R-:W-:Y:S01]  /*16c30*/  IADD3 R16, P2, PT, R0, UR4, RZ ;  /* 0x0000000400107c10 */ /* 0x000fe2000ff5e0ff */
[----:B------:R-:W-:Y:S01]  /*16c40*/  VIADD R0, R25, UR18 ;  /* 0x0000001219007c36 */ /* 0x000fe20008000000 */
[----:B------:R-:W5:Y:S02]  /*16c50*/  LDL R13, [R1+0xc14] ;  /* 0x000c1400010d7983 */ /* 0x000f640000100800 */
[----:B------:R-:W-:-:S02]  /*16c60*/  IADD3.X R17, PT, PT, R11, UR20, RZ, P2, !PT ;  /* 0x000000140b117c10 */ /* 0x000fc400097fe4ff */
[----:B------:R0:W-:Y:S01]  /*16c70*/  STL [R1+0x44], R21 ;  /* 0x0000441501007387 */ /* 0x0001e20000100800 */
[----:B------:R-:W-:-:S03]  /*16c80*/  UIMAD UR18, UR16, 0x11, URZ ;  /* 0x00000011101278a4 */ /* 0x000fc6000f8e02ff */
[----:B------:R-:W5:Y:S04]  /*16c90*/  LDL R18, [R1+0xc50] ;  /* 0x000c500001127983 */ /* 0x000f680000100800 */
[----:B------:R-:W5:Y:S04]  /*16ca0*/  LDG.E.U8 R11, desc[UR12][R16.64] ;  /* 0x0000000c100b7981 */ /* 0x000f68000c1e1100 */
[----:B0-----:R0:W5:Y:S02]  /*16cb0*/  LDG.E.U8 R21, desc[UR12][R14.64] ;  /* 0x0000000c0e157981 */ /* 0x001164000c1e1100 */
[----:B0-----:R-:W-:Y:S01]  /*16cc0*/  IADD3 R14, P2, PT, R0, UR4, RZ ;  /* 0x00000004000e7c10 */ /* 0x001fe2000ff5e0ff */
[----:B------:R-:W-:-:S03]  /*16cd0*/  VIADD R0, R25, UR8 ;  /* 0x0000000819007c36 */ /* 0x000fc60008000000 */
[----:B------:R-:W-:Y:S02]  /*16ce0*/  IADD3.X R15, PT, PT, R12, UR20, RZ, P2, !PT ;  /* 0x000000140c0f7c10 */ /* 0x000fe400097fe4ff */
[----:B------:R-:W-:Y:S01]  /*16cf0*/  IADD3 R16, P2, PT, R0, UR4, RZ ;  /* 0x0000000400107c10 */ /* 0x000fe2000ff5e0ff */
[----:B------:R-:W-:Y:S01]  /*16d00*/  VIADD R0, R29, UR18 ;  /* 0x000000121d007c36 */ /* 0x000fe20008000000 */
[----:B------:R0:W-:Y:S04]  /*16d10*/  STL [R1+0x40], R23 ;  /* 0x0000401701007387 */ /* 0x0001e80000100800 */
[----:B------:R1:W5:Y:S01]  /*16d20*/  LDG.E.U8 R12, desc[UR12][R14.64] ;  /* 0x0000000c0e0c7981 */ /* 0x000362000c1e1100 */
[----:B--2---:R-:W-:-:S03]  /*16d30*/  IADD3.X R17, PT, PT, R19, UR20, RZ, P2, !PT ;  /* 0x0000001413117c10 */ /* 0x004fc600097fe4ff */
[----:B------:R-:W2:Y:S01]  /*16d40*/  LDL R19, [R1+0xc4c] ;  /* 0x000c4c0001137983 */ /* 0x000ea20000100800 */
[----:B-1----:R-:W-:Y:S01]  /*16d50*/  IADD3 R14, P2, PT, R0, UR4, RZ ;  /* 0x00000004000e7c10 */ /* 0x002fe2000ff5e0ff */
[----:B------:R-:W-:Y:S02]  /*16d60*/  UIMAD UR8, UR16, 0xa, URZ ;  /* 0x0000000a100878a4 */ /* 0x000fe4000f8e02ff */
[----:B0-----:R0:W2:Y:S04]  /*16d70*/  LDG.E.U8 R23, desc[UR12][R16.64] ;  /* 0x0000000c10177981 */ /* 0x0010a8000c1e1100 */
[----:B----4-:R1:W-:Y:S01]  /*16d80*/  STL [R1+0x38], R22 ;  /* 0x0000381601007387 */ /* 0x0103e20000100800 */
[----:B---3--:R-:W-:-:S03]  /*16d90*/  IADD3.X R15, PT, PT, R20, UR20, RZ, P2, !PT ;  /* 0x00000014140f7c10 */ /* 0x008fc600097fe4ff */
[----:B------:R-:W3:Y:S01]  /*16da0*/  LDL R20, [R1+0xc48] ;  /* 0x000c480001147983 */ /* 0x000ee20000100800 */
[----:B------:R-:W-:-:S03]  /*16db0*/  VIADD R0, R25, UR18 ;  /* 0x0000001219007c36 */ /* 0x000fc60008000000 */
[----:B-1----:R1:W4:Y:S02]  /*16dc0*/  LDG.E.U8 R22, desc[UR12][R14.64] ;  /* 0x0000000c0e167981 */ /* 0x002324000c1e1100 */
[----:B0-----:R-:W-:Y:S01]  /*16dd0*/  IADD3 R16, P2, PT, R0, UR4, RZ ;  /* 0x0000000400107c10 */ /* 0x001fe2000ff5e0ff */
[----:B------:R-:W-:Y:S01]  /*16de0*/  VIADD R0, R29, UR8 ;  /* 0x000000081d007c36 */ /* 0x000fe20008000000 */
[----:B------:R-:W-:Y:S02]  /*16df0*/  UIMAD UR18, UR16, 0xb, URZ ;  /* 0x0000000b101278a4 */ /* 0x000fe4000f8e02ff */
[----:B-----5:R-:W-:Y:S02]  /*16e00*/  IADD3.X R17, PT, PT, R13, UR20, RZ, P2, !PT ;  /* 0x000000140d117c10 */ /* 0x020fe400097fe4ff */
[----:B------:R-:W5:Y:S01]  /*16e10*/  LDL R13, [R1+0xc44] ;  /* 0x000c4400010d7983 */ /* 0x000f620000100800 */
[----:B-1----:R-:W-:Y:S01]  /*16e20*/  IADD3 R14, P2, PT, R0, UR4, RZ ;  /* 0x00000004000e7c10 */ /* 0x002fe2000ff5e0ff */
[----:B------:R-:W-:-:S02]  /*16e30*/  VIADD R0, R25, UR8 ;  /* 0x0000000819007c36 */ /* 0x000fc40008000000 */
[----:B------:R0:W4:Y:S01]  /*16e40*/  LDG.E.U8 R27, desc[UR12][R16.64] ;  /* 0x0000000c101b7981 */ /* 0x000122000c1e1100 */
[----:B------:R-:W-:-:S03]  /*16e50*/  IADD3.X R15, PT, PT, R18, UR20, RZ, P2, !PT ;  /* 0x00000014120f7c10 */ /* 0x000fc600097fe4ff */
[----:B------:R-:W4:Y:S01]  /*16e60*/  LDL R18, [R1+0xc0c] ;  /* 0x000c0c0001127983 */ /* 0x000f220000100800 */
[----:B0-----:R-:W-:Y:S01]  /*16e70*/  IADD3 R16, P2, PT, R0, UR4, RZ ;  /* 0x0000000400107c10 */ /* 0x001fe2000ff5e0ff */
[----:B------:R-:W-:Y:S02]  /*16e80*/  VIADD R0, R29, UR18 ;  /* 0x000000121d007c36 */ /* 0x000fe40008000000 */
[----:B------:R0:W-:Y:S04]  /*16e90*/  STL [R1+0x28], R21 ;  /* 0x0000281501007387 */ /* 0x0001e80000100800 */
[----:B0-----:R0:W4:Y:S01]  /*16ea0*/  LDG.E.U8 R21, desc[UR12][R14.64] ;  /* 0x0000000c0e157981 */ /* 0x001122000c1e1100 */
[----:B--2---:R-:W-:-:S03]  /*16eb0*/  IADD3.X R17, PT, PT, R19, UR20, RZ, P2, !PT ;  /* 0x0000001413117c10 */ /* 0x004fc600097fe4ff */
[----:B------:R-:W2:Y:S01]  /*16ec0*/  LDL R19, [R1+0xc08] ;  /* 0x000c080001137983 */ /* 0x000ea20000100800 */
[----:B0-----:R-:W-:Y:S01]  /*16ed0*/  IADD3 R14, P2, PT, R0, UR4, RZ ;  /* 0x00000004000e7c10 */ /* 0x001fe2000ff5e0ff */
[----:B------:R-:W-:Y:S02]  /*16ee0*/  UIMAD UR8, UR16, 0x12, URZ ;  /* 0x00000012100878a4 */ /* 0x000fe4000f8e02ff */
[----:B------:R0:W2:Y:S01]  /*16ef0*/  LDG.E.U8 R26, desc[UR12][R16.64] ;  /* 0x0000000c101a7981 */ /* 0x0000a2000c1e1100 */
[----:B---3--:R-:W-:-:S03]  /*16f00*/  IADD3.X R15, PT, PT, R20, UR20, RZ, P2, !PT ;  /* 0x00000014140f7c10 */ /* 0x008fc600097fe4ff */
[----:B------:R-:W3:Y:S01]  /*16f10*/  LDL R20, [R1+0xbfc] ;  /* 0x000bfc0001147983 */ /* 0x000ee20000100800 */
[----:B------:R-:W-:-:S03]  /*16f20*/  VIADD R0, R25, UR18 ;  /* 0x0000001219007c36 */ /* 0x000fc60008000000 */
[----:B------:R1:W3:Y:S02]  /*16f30*/  LDG.E.U8 R24, desc[UR12][R14.64] ;  /* 0x0000000c0e187981 */ /* 0x0002e4000c1e1100 */
[----:B0-----:R-:W-:Y:S01]  /*16f40*/  IADD3 R16, P2, PT, R0, UR4, RZ ;  /* 0x0000000400107c10 */ /* 0x001fe2000ff5e0ff */
[----:B------:R-:W-:Y:S01]  /*16f50*/  VIADD R0, R29, UR8 ;  /* 0x000000081d007c36 */ /* 0x000fe20008000000 */
[----:B------:R0:W-:Y:S02]  /*16f60*/  STL [R1+0x20], R23 ;  /* 0x0000201701007387 */ /* 0x0001e40000100800 */
[----:B-----5:R-:W-:Y:S02]  /*16f70*/  IADD3.X R17, PT, PT, R13, UR20, RZ, P2, !PT ;  /* 0x000000140d117c10 */ /* 0x020fe400097fe4ff */
[----:B-1----:R-:W-:Y:S01]  /*16f80*/  IADD3 R14, P2, PT, R0, UR4, RZ ;  /* 0x00000004000e7c10 */ /* 0x002fe2000ff5e0ff */
[----:B------:R-:W-:Y:S01]  /*16f90*/  VIADD R0, R25, UR8 ;  /* 0x0000000819007c36 */ /* 0x000fe20008000000 */
[----:B------:R-:W-:Y:S01]  /*16fa0*/  UIMAD UR8, UR16, 0x13, URZ ;  /* 0x00000013100878a4 */ /* 0x000fe2000f8e02ff */
[----:B------:R-:W5:Y:S01]  /*16fb0*/  LDL R13, [R1+0xbf8] ;  /* 0x000bf800010d7983 */ /* 0x000f620000100800 */
[----:B----4-:R-:W-:-:S03]  /*16fc0*/  IADD3.X R15, PT, PT, R18, UR20, RZ, P2, !PT ;  /* 0x00000014120f7c10 */ /* 0x010fc600097fe4ff */
[----:B------:R1:W-:Y:S04]  /*16fd0*/  STL [R1+0x14], R22 ;  /* 0x0000141601007387 */ /* 0x0003e80000100800 */
[----:B0-----:R-:W4:Y:S04]  /*16fe0*/  LDG.E.U8 R23, desc[UR12][R16.64] ;  /* 0x0000000c10177981 */ /* 0x001f28000c1e1100 */
[----:B------:R-:W4:Y:S04]  /*16ff0*/  LDL R18, [R1+0xc68] ;  /* 0x000c680001127983 */ /* 0x000f280000100800 */
[----:B-1----:R0:W4:Y:S02]  /*17000*/  LDG.E.U8 R22, desc[UR12][R14.64] ;  /* 0x0000000c0e167981 */ /* 0x002124000c1e1100 */
[----:B0-----:R-:W-:Y:S01]  /*17010*/  IADD3 R14, P2, PT, R0, UR4, RZ ;  /* 0x00000004000e7c10 */ /* 0x001fe2000ff5e0ff */
[----:B------:R-:W-:-:S03]  /*17020*/  VIADD R0, R29, UR8 ;  /* 0x000000081d007c36 */ /* 0x000fc60008000000 */
[----:B--2---:R-:W-:Y:S02]  /*17030*/  IADD3.X R15, PT, PT, R19, UR20, RZ, P2, !PT ;  /* 0x00000014130f7c10 */ /* 0x004fe400097fe4ff */
[----:B------:R-:W-:Y:S01]  /*17040*/  IADD3 R16, P2, PT, R0, UR4, RZ ;  /* 0x0000000400107c10 */ /* 0x000fe2000ff5e0ff */
[----:B------:R-:W2:Y:S04]  /*17050*/  LDL R19, [R1+0xc40] ;  /* 0x000c400001137983 */ /* 0x000ea80000100800 */
[----:B------:R0:W-:Y:S04]  /*17060*/  STL [R1+0x4], R27 ;  /* 0x0000041b01007387 */ /* 0x0001e80000100800 */
[----:B------:R1:W2:Y:S01]  /*17070*/  LDG.E.U8 R28, desc[UR12][R14.64] ;  /* 0x0000000c0e1c7981 */ /* 0x0002a2000c1e1100 */
[----:B---3--:R-:W-:-:S05]  /*17080*/  IADD3.X R17, PT, PT, R20, UR20, RZ, P2, !PT ;  /* 0x0000001414117c10 */ /* 0x008fca00097fe4ff */
[----:B0-----:R0:W3:Y:S01]  /*17090*/  LDG.E.U8 R27, desc[UR12][R16.64] ;  /* 0x0000000c101b7981 */ /* 0x0010e2000c1e1100 */
[----:B------:R-:W-:Y:S01]  /*170a0*/  VIADD R0, R25, UR8 ;  /* 0x0000000819007c36 */ /* 0x000fe20008000000 */
[----:B------:R-:W-:-:S04]  /*170b0*/  UIMAD UR8, UR16, 0x7, URZ ;  /* 0x00000007100878a4 */ /* 0x000fc8000f8e02ff */
[----:B-1----:R-:W-:Y:S01]  /*170c0*/  IADD3 R14, P2, PT, R0, UR4, RZ ;  /* 0x00000004000e7c10 */ /* 0x002fe2000ff5e0ff */
[----:B------:R1:W-:Y:S04]  /*170d0*/  STL [R1+0x18], R21 ;  /* 0x0000181501007387 */ /* 0x0003e80000100800 */
[----:B-1----:R-:W2:Y:S01]  /*170e0*/  LDL R21, [R1+0xc3c] ;  /* 0x000c3c0001157983 */ /* 0x002ea20000100800 */
[----:B-----5:R-:W-:Y:S01]  /*170f0*/  IADD3.X R15, PT, PT, R13, UR20, RZ, P2, !PT ;  /* 0x000000140d0f7c10 */ /* 0x020fe200097fe4ff */
[----:B------:R-:W-:-:S04]  /*17100*/  VIADD R13, R29, UR8 ;  /* 0x000000081d0d7c36 */ /* 0x000fc80008000000 */
[----:B------:R1:W5:Y:S01]  /*17110*/  LDG.E.U8 R0, desc[UR12][R14.64] ;  /* 0x0000000c0e007981 */ /* 0x000362000c1e1100 */
[----:B0-----:R-:W-:-:S04]  /*17120*/  IADD3 R16, P2, PT, R13, UR4, RZ ;  /* 0x000000040d107c10 */ /* 0x001fc8000ff5e0ff */
[----:B----4-:R-:W-:Y:S01]  /*17130*/  IADD3.X R17, PT, PT, R18, UR20, RZ, P2, !PT ;  /* 0x0000001412117c10 */ /* 0x010fe200097fe4ff */
[----:B---3--:R-:W-:Y:S04]  /*17140*/  STL [R1+0x1948], R27 ;  /* 0x0019481b01007387 */ /* 0x008fe80000100800 */
[----:B------:R-:W3:Y:S04]  /*17150*/  LDL R20, [R1+0xc38] ;  /* 0x000c380001147983 */ /* 0x000ee80000100800 */
[----:B------:R0:W-:Y:S04]  /*17160*/  STL [R1+0x10], R26 ;  /* 0x0000101a01007387 */ /* 0x0001e80000100800 */
[----:B0-----:R-:W4:Y:S01]  /*17170*/  LDG.E.U8 R26, desc[UR12][R16.64] ;  /* 0x0000000c101a7981 */ /* 0x001f22000c1e1100 */
[----:B------:R-:W-:-:S06]  /*17180*/  UIMAD UR18, UR16, 0xc, URZ ;  /* 0x0000000c101278a4 */ /* 0x000fcc000f8e02ff */
[----:B-1----:R-:W-:-:S05]  /*17190*/  VIADD R14, R29, UR18 ;  /* 0x000000121d0e7c36 */ /* 0x002fca0008000000 */
[----:B------:R-:W-:-:S04]  /*171a0*/  IADD3 R14, P2, PT, R14, UR4, RZ ;  /* 0x000000040e0e7c10 */ /* 0x000fc8000ff5e0ff */
[----:B--2---:R-:W-:Y:S01]  /*171b0*/  IADD3.X R15, PT, PT, R19, UR20, RZ, P2, !PT ;  /* 0x00000014130f7c10 */ /* 0x004fe200097fe4ff */
[----:B-----5:R-:W-:Y:S04]  /*171c0*/  STL [R1+0x194c], R0 ;  /* 0x00194c0001007387 */ /* 0x020fe80000100800 */
[----:B------:R0:W-:Y:S04]  /*171d0*/  STL [R1+0xc], R24 ;  /* 0x00000c1801007387 */ /* 0x0001e80000100800 */
[----:B------:R-:W2:Y:S04]  /*171e0*/  LDL R18, [R1+0xc34] ;  /* 0x000c340001127983 */ /* 0x000ea80000100800 */
[----:B------:R-:W-:Y:S01]  /*171f0*/  STL [R1+0x8], R23 ;  /* 0x0000081701007387 */ /* 0x000fe20000100800 */
[----:B------:R-:W-:Y:S01]  /*17200*/  VIADD R13, R25, UR18 ;  /* 0x00000012190d7c36 */ /* 0x000fe20008000000 */
[----:B------:R-:W-:-:S02]  /*17210*/  UIMAD UR19, UR16, 0xd, URZ ;  /* 0x0000000d101378a4 */ /* 0x000fc4000f8e02ff */
[----:B0-----:R0:W5:Y:S04]  /*17220*/  LDG.E.U8 R24, desc[UR12][R14.64] ;  /* 0x0000000c0e187981 */ /* 0x001168000c1e1100 */
[----:B----4-:R-:W-:Y:S04]  /*17230*/  STL [R1+0x1910], R26 ;  /* 0x0019101a01007387 */ /* 0x010fe80000100800 */
[----:B------:R-:W4:Y:S01]  /*17240*/  LDL R19, [R1+0xc30] ;  /* 0x000c300001137983 */ /* 0x000f220000100800 */
[----:B------:R-:W-:-:S04]  /*17250*/  IADD3 R16, P2, PT, R13, UR4, RZ ;  /* 0x000000040d107c10 */ /* 0x000fc8000ff5e0ff */
[----:B------:R-:W-:Y:S01]  /*17260*/  IADD3.X R17, PT, PT, R21, UR20, RZ, P2, !PT ;  /* 0x0000001415117c10 */ /* 0x000fe200097fe4ff */
[----:B------:R1:W-:Y:S01]  /*17270*/  STL [R1], R22 ;  /* 0x0000001601007387 */ /* 0x0003e20000100800 */
[----:B0-----:R-:W-:Y:S01]  /*17280*/  VIADD R14, R29, UR19 ;  /* 0x000000131d0e7c36 */ /* 0x001fe20008000000 */
[----:B------:R-:W-:Y:S02]  /*17290*/  UIMAD UR18, UR16, 0xe, URZ ;  /* 0x0000000e101278a4 */ /* 0x000fe4000f8e02ff */
[----:B------:R-:W5:Y:S04]  /*172a0*/  LDL R0, [R1+0xc2c] ;  /* 0x000c2c0001007983 */ /* 0x000f680000100800 */
[----:B-1----:R-:W5:Y:S01]  /*172b0*/  LDG.E.U8 R22, desc[UR12][R16.64] ;  /* 0x0000000c10167981 */ /* 0x002f62000c1e1100 */
[----:B------:R-:W-:-:S04]  /*172c0*/  IADD3 R14, P2, PT, R14, UR4, RZ ;  /* 0x000000040e0e7c10 */ /* 0x000fc8000ff5e0ff */
[----:B---3--:R-:W-:-:S05]  /*172d0*/  IADD3.X R15, PT, PT, R20, UR20, RZ, P2, !PT ;  /* 0x00000014140f7c10 */ /* 0x008fca00097fe4ff */
[----:B------:R0:W3:Y:S01]  /*172e0*/  LDG.E.U8 R20, desc[UR12][R14.64] ;  /* 0x0000000c0e147981 */ /* 0x0000e2000c1e1100 */
[----:B------:R-:W-:Y:S02]  /*172f0*/  VIADD R13, R29, UR18 ;  /* 0x000000121d0d7c36 */ /* 0x000fe40008000000 */
[----:B0-----:R-:W-:-:S05]  /*17300*/  VIADD R14, R25, UR19 ;  /* 0x00000013190e7c36 */ /* 0x001fca0008000000 */
[----:B------:R-:W-:-:S04]  /*17310*/  IADD3 R14, P2, PT, R14, UR4, RZ ;  /* 0x000000040e0e7c10 */ /* 0x000fc8000ff5e0ff */
[----:B--2---:R-:W-:Y:S02]  /*17320*/  IADD3.X R15, PT, PT, R18, UR20, RZ, P2, !PT ;  /* 0x00000014120f7c10 */ /* 0x004fe400097fe4ff */
[----:B------:R-:W-:-:S03]  /*17330*/  IADD3 R16, P2, PT, R13, UR4, RZ ;  /* 0x000000040d107c10 */ /* 0x000fc6000ff5e0ff */
[----:B------:R-:W2:Y:S01]  /*17340*/  LDG.E.U8 R18, desc[UR12][R14.64] ;  /* 0x0000000c0e127981 */ /* 0x000ea2000c1e1100 */
[----:B----4-:R-:W-:-:S05]  /*17350*/  IADD3.X R17, PT, PT, R19, UR20, RZ, P2, !PT ;  /* 0x0000001413117c10 */ /* 0x010fca00097fe4ff */
[----:B------:R-:W4:Y:S04]  /*17360*/  LDG.E.U8 R13, desc[UR12][R16.64] ;  /* 0x0000000c100d7981 */ /* 0x000f28000c1e1100 */
[----:B-----5:R-:W-:Y:S04]  /*17370*/  STL [R1+0x1940], R24 ;  /* 0x0019401801007387 */ /* 0x020fe80000100800 */
[----:B------:R0:W-:Y:S04]  /*17380*/  STL [R1+0x1944], R22 ;  /* 0x0019441601007387 */ /* 0x0001e80000100800 */
[----:B------:R-:W5:Y:S04]  /*17390*/  LDL R21, [R1+0xc6c] ;  /* 0x000c6c0001157983 */ /* 0x000f680000100800 */
[----:B---3--:R1:W-:Y:S04]  /*173a0*/  STL [R1+0x1934], R20 ;  /* 0x0019341401007387 */ /* 0x0083e80000100800 */
[----:B------:R-:W3:Y:S04]  /*173b0*/  LDL R23, [R1+0xc64] ;  /* 0x000c640001177983 */ /* 0x000ee80000100800 */
[----:B--2---:R2:W-:Y:S04]  /*173c0*/  STL [R1+0x1938], R18 ;  /* 0x0019381201007387 */ /* 0x0045e80000100800 */
[----:B0-----:R-:W3:Y:S01]  /*173d0*/  LDL R22, [R1+0xc28] ;  /* 0x000c280001167983 */ /* 0x001ee20000100800 */
[----:B------:R-:W-:-:S03]  /*173e0*/  VIADD R14, R25, UR18 ;  /* 0x00000012190e7c36 */ /* 0x000fc60008000000 */
[----:B----4-:R0:W-:Y:S04]  /*173f0*/  STL [R1+0x1924], R13 ;  /* 0x0019240d01007387 */ /* 0x0101e80000100800 */
[----:B-1----:R-:W4:Y:S01]  /*17400*/  LDL R20, [R1+0xc24] ;  /* 0x000c240001147983 */ /* 0x002f220000100800 */
[----:B------:R-:W-:-:S03]  /*17410*/  IADD3 R14, P2, PT, R14, UR4, RZ ;  /* 0x000000040e0e7c10 */ /* 0x000fc6000ff5e0ff */
[----:B--2---:R-:W2:Y:S01]  /*17420*/  LDL R18, [R1+0x5d0] ;  /* 0x0005d00001127983 */ /* 0x004ea20000100800 */
[----:B------:R-:W-:-:S03]  /*17430*/  IADD3.X R15, PT, PT, R0, UR20, RZ, P2, !PT ;  /* 0x00000014000f7c10 */ /* 0x000fc600097fe4ff */
[----:B------:R-:W2:Y:S04]  /*17440*/  LDL R0, [R1+0x5bc] ;  /* 0x0005bc0001007983 */ /* 0x000ea80000100800 */
[----:B------:R1:W2:Y:S02]  /*17450*/  LDG.E.U8 R19, desc[UR12][R14.64] ;  /* 0x0000000c0e137981 */ /* 0x0002a4000c1e1100 */
[----:B-1----:R-:W-:Y:S01]  /*17460*/  VIADD R14, R25, UR17 ;  /* 0x00000011190e7c36 */ /* 0x002fe20008000000 */
[----:B------:R-:W-:-:S04]  /*17470*/  USHF.R.S32.HI UR17, URZ, 0x1f, UR4 ;  /* 0x0000001fff117899 */ /* 0x000fc80008011404 */
[C---:B------:R-:W-:Y:S01]  /*17480*/  IADD3 RZ, P2, PT, R14.reuse, UR4, RZ ;  /* 0x000000040eff7c10 */ /* 0x040fe2000ff5e0ff */
[----:B------:R-:W-:-:S03]  /*17490*/  VIADD R14, R14, UR4 ;  /* 0x000000040e0e7c36 */ /* 0x000fc60008000000 */
[----:B-----5:R-:W-:-:S05]  /*174a0*/  IADD3.X R15, PT, PT, R21, UR17, RZ, P2, !PT ;  /* 0x00000011150f7c10 */ /* 0x020fca00097fe4ff */
[----:B------:R1:W5:Y:S02]  /*174b0*/  LDG.E.U8 R21, desc[UR12][R14.64] ;  /* 0x0000000c0e157981 */ /* 0x000364000c1e1100 */
[----:B-1----:R-:W-:Y:S01]  /*174c0*/  VIADD R14, R25, UR8 ;  /* 0x00000008190e7c36 */ /* 0x002fe20008000000 */
[----:B------:R-:W-:-:S04]  /*174d0*/  UIMAD UR8, UR16, 0xf, URZ ;  /* 0x0000000f100878a4 */ /* 0x000fc8000f8e02ff */
[----:B------:R-:W-:-:S04]  /*174e0*/  IADD3 R14, P2, PT, R14, UR4, RZ ;  /* 0x000000040e0e7c10 */ /* 0x000fc8000ff5e0ff */
[----:B---3--:R-:W-:-:S05]  /*174f0*/  IADD3.X R15, PT, PT, R23, UR20, RZ, P2, !PT ;  /* 0x00000014170f7c10 */ /* 0x008fca00097fe4ff */
[----:B------:R1:W3:Y:S01]  /*17500*/  LDG.E.U8 R23, desc[UR12][R14.64] ;  /* 0x0000000c0e177981 */ /* 0x0002e2000c1e1100 */
[----:B------:R-:W-:Y:S02]  /*17510*/  VIADD R16, R25, UR8 ;  /* 0x0000000819107c36 */ /* 0x000fe40008000000 */
[----:B-1----:R-:W-:-:S05]  /*17520*/  VIADD R14, R29, UR8 ;  /* 0x000000081d0e7c36 */ /* 0x002fca0008000000 */
[----:B------:R-:W-:-:S04]  /*17530*/  IADD3 R14, P2, PT, R14, UR4, RZ ;  /* 0x000000040e0e7c10 */ /* 0x000fc8000ff5e0ff */
[----:B------:R-:W-:Y:S02]  /*17540*/  IADD3.X R15, PT, PT, R22, UR20, RZ, P2, !PT ;  /* 0x00000014160f7c10 */ /* 0x000fe400097fe4ff */
[----:B------:R-:W-:-:S03]  /*17550*/  IADD3 R16, P2, PT, R16, UR4, RZ ;  /* 0x0000000410107c10 */ /* 0x000fc6000ff5e0ff */
[----:B------:R2:W3:Y:S01]  /*17560*/  LDG.E.U8 R25, desc[UR12][R14.64] ;  /* 0x0000000c0e197981 */ /* 0x0004e2000c1e1100 */
[----:B----4-:R-:W-:-:S05]  /*17570*/  IADD3.X R17, PT, PT, R20, UR20, RZ, P2, !PT ;  /* 0x0000001414117c10 */ /* 0x010fca00097fe4ff */
[----:B------:R-:W4:Y:S01]  /*17580*/  LDG.E.U8 R16, desc[UR12][R16.64] ;  /* 0x0000000c10107981 */ /* 0x000f22000c1e1100 */
[----:B--2---:R-:W-:-:S04]  /*17590*/  IADD3 R14, P2, PT, R18, UR4, RZ ;  /* 0x00000004120e7c10 */ /* 0x004fc8000ff5e0ff */
[----:B------:R-:W-:Y:S01]  /*175a0*/  IADD3.X R15, PT, PT, R0, UR20, RZ, P2, !PT ;  /* 0x00000014000f7c10 */ /* 0x000fe200097fe4ff */
[----:B------:R-:W-:Y:S04]  /*175b0*/  STL [R1+0x1928], R19 ;  /* 0x0019281301007387 */ /* 0x000fe80000100800 */
[----:B------:R-:W2:Y:S04]  /*175c0*/  LDG.E.U8 R17, desc[UR12][R14.64] ;  /* 0x0000000c0e117981 */ /* 0x000ea8000c1e1100 */
[----:B0-----:R-:W2:Y:S04]  /*175d0*/  LDL R13, [R1+0x564] ;  /* 0x00056400010d7983 */ /* 0x001ea80000100800 */
[----:B-----5:R-:W-:Y:S04]  /*175e0*/  STL [R1+0x192c], R21 ;  /* 0x00192c1501007387 */ /* 0x020fe80000100800 */
[----:B---3--:R-:W-:Y:S04]  /*175f0*/  STL [R1+0x1914], R23 ;  /* 0x0019141701007387 */ /* 0x008fe80000100800 */
[----:B------:R-:W-:Y:S04]  /*17600*/  STL [R1+0x1918], R25 ;  /* 0x0019181901007387 */ /* 0x000fe80000100800 */
[----:B----4-:R-:W-:Y:S04]  /*17610*/  STL [R1+0x191c], R16 ;  /* 0x00191c1001007387 */ /* 0x010fe80000100800 */
[----:B------:R-:W3:Y:S04]  /*17620*/  LDL R29, [R1+0x54c] ;  /* 0x00054c00011d7983 */ /* 0x000ee80000100800 */
[----:B------:R-:W4:Y:S04]  /*17630*/  LDL.LU R0, [R1+0x240] ;  /* 0x0002400001007983 */ /* 0x000f280000300800 */
[----:B--2---:R0:W-:Y:S01]  /*17640*/  STL [R1+0x1908], R17 ;  /* 0x0019081101007387 */ /* 0x0041e20000100800 */
[----:B------:R-:W-:-:S03]  /*17650*/  IADD3 R14, P2, PT, R13, UR4, RZ ;  /* 0x000000040d0e7c10 */ /* 0x000fc6000ff5e0ff */
[----:B0-----:R-:W2:Y:S04]  /*17660*/  LDL.LU R17, [R1+0x24c] ;  /* 0x00024c0001117983 */ /* 0x001ea80000300800 */
[----:B------:R-:W5:Y:S04]  /*17670*/  LDL.LU R16, [R1+0x20c] ;  /* 0x00020c0001107983 */ /* 0x000f680000300800 */
[----:B------:R-:W2:Y:S04]  /*17680*/  LDL.LU R25, [R1+0x200] ;  /* 0x0002000001197983 */ /* 0x000ea80000300800 */
        /* <DEDUP_REMOVED lines=9> */
[----:B------:R-:W2:Y:S01]  /*17720*/  LDL.LU R27, [R1+0xc0] ;  /* 0x0000c000011b7983 */ /* 0x000ea20000300800 */
[----:B---3--:R-:W-:-:S05]  /*17730*/  IADD3.X R15, PT, PT, R29, UR20, RZ, P2, !PT ;  /* 0x000000141d0f7c10 */ /* 0x008fca00097fe4ff */
[----:B------:R-:W3:Y:S04]  /*17740*/  LDG.E.U8 R29, desc[UR12][R14.64] ;  /* 0x0000000c0e1d7981 */ /* 0x000ee8000c1e1100 */
[----:B------:R-:W2:Y:S04]  /*17750*/  LDL R15, [R1+0x554] ;  /* 0x00055400010f7983 */ /* 0x000ea80000100800 */
[----:B---3--:R0:W-:Y:S04]  /*17760*/  STL [R1+0x190c], R29 ;  /* 0x00190c1d01007387 */ /* 0x0081e80000100800 */
[----:B0-----:R-:W3:Y:S01]  /*17770*/  LDL.LU R29, [R1+0x284] ;  /* 0x00028400011d7983 */ /* 0x001ee20000300800 */
[----:B--2---:R-:W-:-:S03]  /*17780*/  IADD3 R14, P2, PT, R15, UR4, RZ ;  /* 0x000000040f0e7c10 */ /* 0x004fc6000ff5e0ff */
[----:B------:R-:W2:Y:S02]  /*17790*/  LDL R15, [R1+0x550] ;  /* 0x00055000010f7983 */ /* 0x000ea40000100800 */
[----:B--2---:R-:W-:-:S05]  /*177a0*/  IADD3.X R15, PT, PT, R15, UR20, RZ, P2, !PT ;  /* 0x000000140f0f7c10 */ /* 0x004fca00097fe4ff */
[----:B------:R0:W2:Y:S02]  /*177b0*/  LDG.E.U8 R14, desc[UR12][R14.64] ;  /* 0x0000000c0e0e7981 */ /* 0x0000a4000c1e1100 */
[----:B0-----:R-:W0:Y:S02]  /*177c0*/  S2R R15, SR_TID.X ;  /* 0x00000000000f7919 */ /* 0x001e240000002100 */
[----:B0-----:R-:W-:Y:S01]  /*177d0*/  LOP3.LUT R15, R15, 0xff, RZ, 0xc0, !PT ;  /* 0x000000ff0f0f7812 */ /* 0x001fe200078ec0ff */
[----:B------:R-:W-:Y:S06]  /*177e0*/  BAR.SYNC.DEFER_BLOCKING 0x0 ;  /* 0x0000000000007b1d */ /* 0x000fec0000010000 */
[----:B------:R0:W-:Y:S04]  /*177f0*/  STS.U8 [R15+UR7], R7 ;  /* 0x000000070f007988 */ /* 0x0001e80008000007 */
[----:B------:R1:W-:Y:S04]  /*17800*/  STS.U8 [R15+UR7+0x100], R8 ;  /* 0x000100080f007988 */ /* 0x0003e80008000007 */
[----:B------:R0:W-:Y:S04]  /*17810*/  STS.U8 [R15+UR7+0x1000], R9 ;  /* 0x001000090f007988 */ /* 0x0001e80008000007 */
[----:B------:R0:W-:Y:S04]  /*17820*/  STS.U8 [R15+UR7+0x1100], R10 ;  /* 0x0011000a0f007988 */ /* 0x0001e80008000007 */
[----:B------:R0:W-:Y:S04]  /*17830*/  STS.U8 [R15+UR7+0x2000], R11 ;  /* 0x0020000b0f007988 */ /* 0x0001e80008000007 */
[----:B------:R0:W-:Y:S04]  /*17840*/  STS.U8 [R15+UR7+0x2100], R12 ;  /* 0x0021000c0f007988 */ /* 0x0001e80008000007 */
[----:B----4-:R4:W-:Y:S04]  /*17850*/  STS.U8 [R15+UR7+0x4000], R0 ;  /* 0x004000000f007988 */ /* 0x0109e80008000007 */
[----:B--2---:R-:W-:Y:S04]  /*17860*/  STL [R1+0x1920], R14 ;  /* 0x0019200e01007387 */ /* 0x004fe80000100800 */
[----:B0-----:R-:W2:Y:S04]  /*17870*/  LDL.LU R7, [R1+0x1968] ;  /* 0x0019680001077983 */ /* 0x001ea80000300800 */
[----:B-1----:R-:W2:Y:S04]  /*17880*/  LDL.LU R8, [R1+0x1964] ;  /* 0x0019640001087983 */ /* 0x002ea80000300800 */
[----:B------:R-:W2:Y:S04]  /*17890*/  LDL.LU R9, [R1+0x1960] ;  /* 0x0019600001097983 */ /* 0x000ea80000300800 */
[----:B------:R-:W2:Y:S04]  /*178a0*/  LDL.LU R10, [R1+0x195c] ;  /* 0x00195c00010a7983 */ /* 0x000ea80000300800 */
[----:B------:R-:W2:Y:S04]  /*178b0*/  LDL.LU R11, [R1+0x1958] ;  /* 0x00195800010b7983 */ /* 0x000ea80000300800 */
[----:B------:R-:W2:Y:S04]  /*178c0*/  LDL.LU R12, [R1+0x1954] ;  /* 0x00195400010c7983 */ /* 0x000ea80000300800 */
[----:B----4-:R-:W4:Y:S04]  /*178d0*/  LDL.LU R0, [R1+0x5c] ;  /* 0x00005c0001007983 */ /* 0x010f280000300800 */
[----:B------:R0:W-:Y:S04]  /*178e0*/  STS.U8 [R15+UR7+0x6100], R19 ;  /* 0x006100130f007988 */ /* 0x0001e80008000007 */
[----:B------:R1:W-:Y:S04]  /*178f0*/  STS.U8 [R15+UR7+0x7000], R13 ;  /* 0x0070000d0f007988 */ /* 0x0003e80008000007 */
[----:B------:R3:W-:Y:S04]  /*17900*/  STS.U8 [R15+UR7+0xa000], R27 ;  /* 0x00a0001b0f007988 */ /* 0x0007e80008000007 */
[----:B0-----:R-:W4:Y:S04]  /*17910*/  LDL.LU R19, [R1+0x54] ;  /* 0x0000540001137983 */ /* 0x001f280000300800 */
[----:B-1----:R-:W4:Y:S04]  /*17920*/  LDL.LU R13, [R1+0x28] ;  /* 0x00002800010d7983 */ /* 0x002f280000300800 */
[----:B---3--:R-:W3:Y:S04]  /*17930*/  LDL.LU R27, [R1+0x20] ;  /* 0x00002000011b7983 */ /* 0x008ee80000300800 */
[----:B------:R0:W-:Y:S04]  /*17940*/  STS.U8 [R15+UR7+0x7100], R18 ;  /* 0x007100120f007988 */ /* 0x0001e80008000007 */
[----:B------:R1:W-:Y:S04]  /*17950*/  STS.U8 [R15+UR7+0x8000], R20 ;  /* 0x008000140f007988 */ /* 0x0003e80008000007 */
[----:B------:R5:W-:Y:S04]  /*17960*/  STS.U8 [R15+UR7+0x9000], R24 ;  /* 0x009000180f007988 */ /* 0x000be80008000007 */
[----:B0-----:R-:W3:Y:S04]  /*17970*/  LDL.LU R18, [R1+0x14] ;  /* 0x0000140001127983 */ /* 0x001ee80000300800 */
[----:B-1----:R-:W3:Y:S04]  /*17980*/  LDL.LU R20, [R1+0x4] ;  /* 0x0000040001147983 */ /* 0x002ee80000300800 */
[----:B-----5:R-:W5:Y:S04]  /*17990*/  LDL.LU R24, [R1+0x360] ;  /* 0x0003600001187983 */ /* 0x020f680000300800 */
[----:B------:R0:W-:Y:S04]  /*179a0*/  STS.U8 [R15+UR7+0xe100], R4 ;  /* 0x00e100040f007988 */ /* 0x0001e80008000007 */
[----:B------:R1:W-:Y:S04]  /*179b0*/  STS.U8 [R15+UR7+0xe000], R5 ;  /* 0x00e000050f007988 */ /* 0x0003e80008000007 */
[----:B------:R1:W-:Y:S04]  /*179c0*/  STS.U8 [R15+UR7+0xd100], R6 ;  /* 0x00d100060f007988 */ /* 0x0003e80008000007 */
[----:B0-----:R-:W3:Y:S04]  /*179d0*/  LDL.LU R4, [R1+0x300] ;  /* 0x0003000001047983 */ /* 0x001ee80000300800 */
[----:B-1----:R-:W3:Y:S04]  /*179e0*/  LDL.LU R5, [R1+0x2f4] ;  /* 0x0002f40001057983 */ /* 0x002ee80000300800 */
[----:B------:R-:W3:Y:S04]  /*179f0*/  LDL.LU R6, [R1+0x2d0] ;  /* 0x0002d00001067983 */ /* 0x000ee80000300800 */
[----:B------:R-:W-:Y:S04]  /*17a00*/  STS.U8 [R15+UR7+0x3000], R29 ;  /* 0x0030001d0f007988 */ /* 0x000fe80008000007 */
[----:B------:R-:W-:Y:S04]  /*17a10*/  STS.U8 [R15+UR7+0x3100], R17 ;  /* 0x003100110f007988 */ /* 0x000fe80008000007 */
[----:B------:R-:W-:Y:S04]  /*17a20*/  STS.U8 [R15+UR7+0x4100], R16 ;  /* 0x004100100f007988 */ /* 0x000fe80008000007 */
[----:B------:R0:W-:Y:S04]  /*17a30*/  STS.U8 [R15+UR7+0xf100], R2 ;  /* 0x00f100020f007988 */ /* 0x0001e80008000007 */
[----:B------:R-:W-:Y:S04]  /*17a40*/  STS.U8 [R15+UR7+0x5000], R25 ;  /* 0x005000190f007988 */ /* 0x000fe80008000007 */
[----:B------:R-:W-:Y:S01]  /*17a50*/  STS.U8 [R15+UR7+0x5100], R23 ;  /* 0x005100170f007988 */ /* 0x000fe20008000007 */
[----:B0-----:R-:W-:-:S03]  /*17a60*/  LOP3.LUT R2, R15, 0x10, RZ, 0x3c, !PT ;  /* 0x000000100f027812 */ /* 0x001fc600078e3cff */
[----:B------:R-:W-:Y:S04]  /*17a70*/  STS.U8 [R15+UR7+0x6000], R21 ;  /* 0x006000150f007988 */ /* 0x000fe80008000007 */
[----:B------:R-:W-:Y:S04]  /*17a80*/  STS.U8 [R15+UR7+0x8100], R22 ;  /* 0x008100160f007988 */ /* 0x000fe80008000007 */
[----:B------:R-:W-:Y:S04]  /*17a90*/  STS.U8 [R15+UR7+0x9100], R26 ;  /* 0x0091001a0f007988 */ /* 0x000fe80008000007 */
[----:B------:R-:W-:Y:S04]  /*17aa0*/  STS.U8 [R15+UR7+0xf000], R3 ;  /* 0x00f000030f007988 */ /* 0x000fe80008000007 */
[----:B--2---:R0:W-:Y:S04]  /*17ab0*/  STS.U8 [R15+UR7+0xd000], R7 ;  /* 0x00d000070f007988 */ /* 0x0041e80008000007 */
[----:B------:R1:W-:Y:S04]  /*17ac0*/  STS.U8 [R15+UR7+0xc100], R8 ;  /* 0x00c100080f007988 */ /* 0x0003e80008000007 */
[----:B------:R2:W-:Y:S04]  /*17ad0*/  STS.U8 [R15+UR7+0xc000], R9 ;  /* 0x00c000090f007988 */ /* 0x0005e80008000007 */
[----:B0-----:R-:W5:Y:S04]  /*17ae0*/  LDL.LU R7, [R1+0x2c8] ;  /* 0x0002c80001077983 */ /* 0x001f680000300800 */
[----:B-1----:R-:W5:Y:S04]  /*17af0*/  LDL.LU R8, [R1+0x2c0] ;  /* 0x0002c00001087983 */ /* 0x002f680000300800 */
[----:B------:R0:W-:Y:S04]  /*17b00*/  STS.U8 [R15+UR7+0xb100], R10 ;  /* 0x00b1000a0f007988 */ /* 0x0001e80008000007 */
[----:B--2---:R-:W2:Y:S04]  /*17b10*/  LDL.LU R9, [R1+0x2b4] ;  /* 0x0002b40001097983 */ /* 0x004ea80000300800 */
[----:B------:R1:W-:Y:S04]  /*17b20*/  STS.U8 [R15+UR7+0xb000], R11 ;  /* 0x00b0000b0f007988 */ /* 0x0003e80008000007 */
[----:B0-----:R-:W2:Y:S04]  /*17b30*/  LDL.LU R10, [R1+0x290] ;  /* 0x00029000010a7983 */ /* 0x001ea80000300800 */
[----:B------:R0:W-:Y:S04]  /*17b40*/  STS.U8 [R15+UR7+0xa100], R12 ;  /* 0x00a1000c0f007988 */ /* 0x0001e80008000007 */
[----:B-1----:R-:W2:Y:S04]  /*17b50*/  LDL.LU R11, [R1+0x280] ;  /* 0x00028000010b7983 */ /* 0x002ea80000300800 */
[----:B0-----:R-:W2:Y:S04]  /*17b60*/  LDL.LU R12, [R1+0x270] ;  /* 0x00027000010c7983 */ /* 0x001ea80000300800 */
        /* <DEDUP_REMOVED lines=8> */
[----:B----4-:R0:W-:Y:S04]  /*17bf0*/  STS.U8 [R2+UR7+0x200], R0 ;  /* 0x0002000002007988 */ /* 0x0101e80008000007 */
[----:B------:R-:W4:Y:S04]  /*17c00*/  LDL.LU R26, [R1+0x13c] ;  /* 0x00013c00011a7983 */ /* 0x000f280000300800 */
[----:B0-----:R-:W4:Y:S04]  /*17c10*/  LDL.LU R0, [R1+0x130] ;  /* 0x0001300001007983 */ /* 0x001f280000300800 */
[----:B------:R0:W-:Y:S04]  /*17c20*/  STS.U8 [R2+UR7+0x300], R19 ;  /* 0x0003001302007988 */ /* 0x0001e80008000007 */
[----:B---3--:R1:W-:Y:S04]  /*17c30*/  STS.U8 [R2+UR7+0x1300], R27 ;  /* 0x0013001b02007988 */ /* 0x0083e80008000007 */
[----:B------:R3:W-:Y:S04]  /*17c40*/  STS.U8 [R2+UR7+0x1200], R13 ;  /* 0x0012000d02007988 */ /* 0x0007e80008000007 */
[----:B0-----:R-:W4:Y:S04]  /*17c50*/  LDL.LU R19, [R1+0xd4] ;  /* 0x0000d40001137983 */ /* 0x001f280000300800 */
[----:B-1----:R-:W4:Y:S04]  /*17c60*/  LDL.LU R27, [R1+0xd0] ;  /* 0x0000d000011b7983 */ /* 0x002f280000300800 */
[----:B------:R0:W-:Y:S04]  /*17c70*/  STS.U8 [R2+UR7+0x2200], R18 ;  /* 0x0022001202007988 */ /* 0x0001e80008000007 */
[----:B---3--:R-:W3:Y:S04]  /*17c80*/  LDL.LU R13, [R1+0xb8] ;  /* 0x0000b800010d7983 */ /* 0x008ee80000300800 */
[----:B------:R1:W-:Y:S04]  /*17c90*/  STS.U8 [R2+UR7+0x2300], R20 ;  /* 0x0023001402007988 */ /* 0x0003e80008000007 */
[----:B0-----:R-:W3:Y:S04]  /*17ca0*/  LDL.LU R18, [R1+0xb0] ;  /* 0x0000b00001127983 */ /* 0x001ee80000300800 */
[----:B-----5:R0:W-:Y:S04]  /*17cb0*/  STS.U8 [R2+UR7+0x3200], R24 ;  /* 0x0032001802007988 */ /* 0x0201e80008000007 */
[----:B-1----:R-:W5:Y:S04]  /*17cc0*/  LDL.LU R20, [R1+0x80] ;  /* 0x0000800001147983 */ /* 0x002f680000300800 */
[----:B0-----:R-:W3:Y:S04]  /*17cd0*/  LDL.LU R24, [R1+0x60] ;  /* 0x0000600001187983 */ /* 0x001ee80000300800 */
[----:B--2---:R0:W-:Y:S04]  /*17ce0*/  STS.U8 [R2+UR7+0xb300], R22 ;  /* 0x00b3001602007988 */ /* 0x0041e80008000007 */
[----:B----4-:R1:W-:Y:S04]  /*17cf0*/  STS.U8 [R2+UR7+0xc200], R26 ;  /* 0x00c2001a02007988 */ /* 0x0103e80008000007 */
[----:B0-----:R-:W2:Y:S04]  /*17d00*/  LDL.LU R22, [R1+0x68] ;  /* 0x0000680001167983 */ /* 0x001ea80000300800 */
[----:B------:R0:W-:Y:S04]  /*17d10*/  STS.U8 [R2+UR7+0xc300], R0 ;  /* 0x00c3000002007988 */ /* 0x0001e80008000007 */
[----:B-1----:R-:W4:Y:S04]  /*17d20*/  LDL.LU R26, [R1+0x64] ;  /* 0x00006400011a7983 */ /* 0x002f280000300800 */
[----:B0-----:R-:W2:Y:S04]  /*17d30*/  LDL.LU R0, [R1+0x18] ;  /* 0x0000180001007983 */ /* 0x001ea80000300800 */
[----:B------:R0:W-:Y:S02]  /*17d40*/  STS.U8 [R2+UR7+0x5200], R7 ;  /* 0x0052000702007988 */ /* 0x0001e40008000007 */
[----:B0-----:R-:W0:Y:S02]  /*17d50*/  S2R R7, SR_TID.X ;  /* 0x0000000000077919 */ /* 0x001e240000002100 */
[----:B------:R-:W-:Y:S04]  /*17d60*/  STS.U8 [R2+UR7+0x4300], R6 ;  /* 0x0043000602007988 */ /* 0x000fe80008000007 */
[----:B------:R-:W-:Y:S04]  /*17d70*/  STS.U8 [R2+UR7+0x3300], R4 ;  /* 0x0033000402007988 */ /* 0x000fe80008000007 */
[----:B------:R1:W-:Y:S04]  /*17d80*/  STS.U8 [R2+UR7+0x4200], R5 ;  /* 0x0042000502007988 */ /* 0x0003e80008000007 */
[----:B------:R-:W-:Y:S04]  /*17d90*/  STS.U8 [R2+UR7+0x5300], R8 ;  /* 0x0053000802007988 */ /* 0x000fe80008000007 */
[----:B------:R-:W-:Y:S04]  /*17da0*/  STS.U8 [R2+UR7+0x6200], R9 ;  /* 0x0062000902007988 */ /* 0x000fe80008000007 */
[----:B------:R-:W-:Y:S01]  /*17db0*/  STS.U8 [R2+UR7+0x6300], R10 ;  /* 0x0063000a02007988 */ /* 0x000fe20008000007 */
[C---:B0-----:R-:W-:Y:S01]  /*17dc0*/  LOP3.LUT R3, R7.reuse, 0x7, RZ, 0xc0, !PT ;  /* 0x0000000707037812 */ /* 0x041fe200078ec0ff */
[C---:B-1----:R-:W-:Y:S01]  /*17dd0*/  IMAD.SHL.U32 R5, R7.reuse, 0x2, RZ ;  /* 0x0000000207057824 */ /* 0x042fe200078e00ff */
[----:B------:R-:W-:-:S03]  /*17de0*/  LOP3.LUT R6, R7, 0xe0, RZ, 0xc0, !PT ;  /* 0x000000e007067812 */ /* 0x000fc600078ec0ff */
[C---:B------:R-:W-:Y:S01]  /*17df0*/  IMAD.SHL.U32 R4, R3.reuse, 0x10, RZ ;  /* 0x0000001003047824 */ /* 0x040fe200078e00ff */
[----:B------:R-:W-:Y:S04]  /*17e00*/  STS.U8 [R2+UR7+0x7200], R11 ;  /* 0x0072000b02007988 */ /* 0x000fe80008000007 */
        /* <DEDUP_REMOVED lines=9> */
[----:B------:R0:W-:Y:S04]  /*17ea0*/  STS.U8 [R2+UR7+0xd300], R27 ;  /* 0x00d3001b02007988 */ /* 0x0001e80008000007 */
[----:B---3--:R-:W-:Y:S04]  /*17eb0*/  STS.U8 [R2+UR7+0xe200], R13 ;  /* 0x00e2000d02007988 */ /* 0x008fe80008000007 */
[----:B------:R-:W-:Y:S04]  /*17ec0*/  STS.U8 [R2+UR7+0xe300], R18 ;  /* 0x00e3001202007988 */ /* 0x000fe80008000007 */
[----:B-----5:R-:W-:Y:S04]  /*17ed0*/  STS.U8 [R2+UR7+0xf200], R20 ;  /* 0x00f2001402007988 */ /* 0x020fe80008000007 */
[----:B------:R1:W-:Y:S04]  /*17ee0*/  STS.U8 [R2+UR7+0xf300], R24 ;  /* 0x00f3001802007988 */ /* 0x0003e80008000007 */
[----:B0-----:R-:W3:Y:S01]  /*17ef0*/  LDL.LU R27, [R1+0x10] ;  /* 0x00001000011b7983 */ /* 0x001ee20000300800 */
[----:B-1----:R-:W-:Y:S01]  /*17f00*/  IMAD R2, R3, 0x4, R6 ;  /* 0x0000000403027824 */ /* 0x002fe200078e0206 */
[----:B------:R-:W-:Y:S01]  /*17f10*/  LOP3.LUT R3, R4, 0x30, R5, 0x78, !PT ;  /* 0x0000003004037812 */ /* 0x000fe200078e7805 */
[C---:B------:R-:W-:Y:S01]  /*17f20*/  IMAD.SHL.U32 R4, R7.reuse, 0x80, RZ ;  /* 0x0000008007047824 */ /* 0x040fe200078e00ff */
[----:B------:R-:W-:Y:S01]  /*17f30*/  SHF.R.S32.HI R5, RZ, 0x3, R7 ;  /* 0x00000003ff057819 */ /* 0x000fe20000011407 */
[----:B------:R-:W5:Y:S02]  /*17f40*/  LDL.LU R24, [R1] ;  /* 0x0000000001187983 */ /* 0x000f640000300800 */
[----:B------:R-:W-:Y:S01]  /*17f50*/  IMAD.U32 R2, R2, 0x80, R3 ;  /* 0x0000008002027824 */ /* 0x000fe200078e0003 */
[----:B------:R-:W-:Y:S01]  /*17f60*/  LOP3.LUT R3, R4, 0x200, RZ, 0xc0, !PT ;  /* 0x0000020004037812 */ /* 0x000fe200078ec0ff */
[----:B------:R-:W-:-:S03]  /*17f70*/  IMAD.SHL.U32 R4, R7, 0x40, RZ ;  /* 0x0000004007047824 */ /* 0x000fc600078e00ff */
[----:B------:R0:W-:Y:S02]  /*17f80*/  STL [R1+0xd4], R2 ;  /* 0x0000d40201007387 */ /* 0x0001e40000100800 */
[----:B------:R-:W-:Y:S02]  /*17f90*/  LOP3.LUT R3, R3, 0x40, R4, 0xf8, !PT ;  /* 0x0000004003037812 */ /* 0x000fe400078ef804 */
[----:B0-----:R-:W-:Y:S02]  /*17fa0*/  SGXT R2, R5, 0x1 ;  /* 0x000000010502781a */ /* 0x001fe40000000200 */
[----:B------:R-:W-:Y:S02]  /*17fb0*/  SHF.R.S32.HI R5, RZ, 0x1, R7 ;  /* 0x00000001ff057819 */ /* 0x000fe40000011407 */
[----:B------:R-:W-:Y:S02]  /*17fc0*/  LOP3.LUT R2, R2, 0x90, RZ, 0xc0, !PT ;  /* 0x0000009002027812 */ /* 0x000fe400078ec0ff */
[----:B------:R-:W-:-:S04]  /*17fd0*/  SGXT R4, R5, 0x1 ;  /* 0x000000010504781a */ /* 0x000fc80000000200 */
[----:B------:R-:W-:Y:S02]  /*17fe0*/  LOP3.LUT R3, R3, 0x120, R4, 0xf8, !PT ;  /* 0x0000012003037812 */ /* 0x000fe400078ef804 */
[----:B------:R-:W-:Y:S02]  /*17ff0*/  LOP3.LUT R4, R2, 0x10, R7, 0x78, !PT ;  /* 0x0000001002047812 */ /* 0x000fe400078e7807 */
[----:B------:R-:W-:Y:S02]  /*18000*/  LOP3.LUT R2, R15, 0x20, RZ, 0x3c, !PT ;  /* 0x000000200f027812 */ /* 0x000fe400078e3cff */
[----:B------:R-:W-:-:S05]  /*18010*/  LOP3.LUT R5, R3, R4, RZ, 0xfc, !PT ;  /* 0x0000000403057212 */ /* 0x000fca00078efcff */
[----:B------:R-:W-:Y:S04]  /*18020*/  STL [R1+0xd0], R5 ;  /* 0x0000d00501007387 */ /* 0x000fe80000100800 */
[----:B------:R-:W-:Y:S04]  /*18030*/  STL [R1+0x1930], R5 ;  /* 0x0019300501007387 */ /* 0x000fe80000100800 */
[----:B--2---:R0:W-:Y:S04]  /*18040*/  STS.U8 [R2+UR7+0x1400], R0 ;  /* 0x0014000002007988 */ /* 0x0041e80008000007 */
[----:B0-----:R-:W2:Y:S04]  /*18050*/  LDL.LU R0, [R1+0x380] ;  /* 0x0003800001007983 */ /* 0x001ea80000300800 */
[----:B----4-:R-:W-:Y:S04]  /*18060*/  STS.U8 [R2+UR7+0x500], R26 ;  /* 0x0005001a02007988 */ /* 0x010fe80008000007 */
[----:B--2---:R0:W-:Y:S04]  /*18070*/  STL [R1+0x1950], R0 ;  /* 0x0019500001007387 */ /* 0x0041e80000100800 */
[----:B0-----:R-:W2:Y:S04]  /*18080*/  LDL.LU R0, [R1+0x384] ;  /* 0x0003840001007983 */ /* 0x001ea80000300800 */
[----:B---3--:R0:W-:Y:S04]  /*18090*/  STS.U8 [R2+UR7+0x1500], R27 ;  /* 0x0015001b02007988 */ /* 0x0081e80008000007 */
[----:B0-----:R-:W3:Y:S04]  /*180a0*/  LDL.LU R27, [R1+0x340] ;  /* 0x00034000011b7983 */ /* 0x001ee80000300800 */
[----:B------:R-:W4:Y:S04]  /*180b0*/  LDL.LU R15, [R1+0x33c] ;  /* 0x00033c00010f7983 */ /* 0x000f280000300800 */
[----:B------:R-:W3:Y:S04]  /*180c0*/  LDL.LU R5, [R1+0x308] ;  /* 0x0003080001057983 */ /* 0x000ee80000300800 */
        /* <DEDUP_REMOVED lines=20> */
[----:B------:R0:W-:Y:S04]  /*18210*/  STS.U8 [R2+UR7+0x400], R22 ;  /* 0x0004001602007988 */ /* 0x0001e80008000007 */
[----:B------:R-:W3:Y:S04]  /*18220*/  LDL.LU R20, [R1+0x58] ;  /* 0x0000580001147983 */ /* 0x000ee80000300800 */
[----:B-----5:R1:W-:Y:S04]  /*18230*/  STS.U8 [R2+UR7+0x2400], R24 ;  /* 0x0024001802007988 */ /* 0x0203e80008000007 */
[----:B0-----:R-:W5:Y:S04]  /*18240*/  LDL.LU R22, [R1+0x50] ;  /* 0x0000500001167983 */ /* 0x001f680000300800 */
[----:B------:R0:W-:Y:S04]  /*18250*/  STS.U8 [R2+UR7+0x2500], R28 ;  /* 0x0025001c02007988 */ /* 0x0001e80008000007 */
[----:B-1----:R-:W5:Y:S04]  /*18260*/  LDL.LU R24, [R1+0xc] ;  /* 0x00000c0001187983 */ /* 0x002f680000300800 */
[----:B0-----:R-:W5:Y:S04]  /*18270*/  LDL.LU R28, [R1+0x30c] ;  /* 0x00030c00011c7983 */ /* 0x001f680000300800 */
[----:B--2---:R0:W-:Y:S04]  /*18280*/  STS.U8 [R2+UR7+0x3400], R0 ;  /* 0x0034000002007988 */ /* 0x0041e80008000007 */
[----:B0-----:R-:W2:Y:S04]  /*18290*/  LDL.LU R0, [R1+0x1950] ;  /* 0x0019500001007983 */ /* 0x001ea80000300800 */
[----:B----4-:R0:W-:Y:S02]  /*182a0*/  STS.U8 [R2+UR7+0x4500], R15 ;  /* 0x0045000f02007988 */ /* 0x0101e40008000007 */
[----:B0-----:R-:W0:Y:S02]  /*182b0*/  S2R R15, SR_TID.X ;  /* 0x00000000000f7919 */ /* 0x001e240000002100 */
[----:B---3--:R1:W-:Y:S04]  /*182c0*/  STS.U8 [R2+UR7+0x6400], R3 ;  /* 0x0064000302007988 */ /* 0x0083e80008000007 */
[----:B------:R-:W-:Y:S04]  /*182d0*/  STS.U8 [R2+UR7+0x4400], R27 ;  /* 0x0044001b02007988 */ /* 0x000fe80008000007 */
[----:B------:R-:W-:Y:S04]  /*182e0*/  STS.U8 [R2+UR7+0x5500], R5 ;  /* 0x0055000502007988 */ /* 0x000fe80008000007 */
[----:B------:R-:W-:Y:S04]  /*182f0*/  STS.U8 [R2+UR7+0x6500], R4 ;  /* 0x0065000402007988 */ /* 0x000fe80008000007 */
[----:B------:R-:W-:Y:S04]  /*18300*/  STS.U8 [R2+UR7+0x7400], R6 ;  /* 0x0074000602007988 */ /* 0x000fe80008000007 */
[----:B------:R-:W-:Y:S01]  /*18310*/  STS.U8 [R2+UR7+0x7500], R7 ;  /* 0x0075000702007988 */ /* 0x000fe20008000007 */
[----:B0-----:R-:W-:-:S04]  /*18320*/  LOP3.LUT R15, R15, 0xff, RZ, 0xc0, !PT ;  /* 0x000000ff0f0f7812 */ /* 0x001fc800078ec0ff */
[----:B-1----:R-:W-:Y:S01]  /*18330*/  LOP3.LUT R3, R15, 0x30, RZ, 0x3c, !PT ;  /* 0x000000300f037812 */ /* 0x002fe200078e3cff */
        /* <DEDUP_REMOVED lines=16> */
[----:B-----5:R-:W-:Y:S04]  /*18440*/  STS.U8 [R2+UR7+0x5400], R28 ;  /* 0x0054001c02007988 */ /* 0x020fe80008000007 */
[----:B--2---:R0:W-:Y:S04]  /*18450*/  STS.U8 [R2+UR7+0x3500], R0 ;  /* 0x0035000002007988 */ /* 0x0041e80008000007 */
[----:B------:R1:W-:Y:S04]  /*18460*/  STS.U8 [R3+UR7+0x700], R22 ;  /* 0x0007001603007988 */ /* 0x0003e80008000007 */
[----:B0-----:R-:W2:Y:S04]  /*18470*/  LDL.LU R0, [R1+0x194c] ;  /* 0x00194c0001007983 */ /* 0x001ea80000300800 */
[----:B------:R-:W3:Y:S04]  /*18480*/  LDL.LU R27, [R1+0x1948] ;  /* 0x00194800011b7983 */ /* 0x000ee80000300800 */
[----:B------:R-:W4:Y:S04]  /*18490*/  LDL.LU R26, [R1+0x8] ;  /* 0x00000800011a7983 */ /* 0x000f280000300800 */
[----:B------:R0:W-:Y:S04]  /*184a0*/  STS.U8 [R3+UR7+0x1600], R24 ;  /* 0x0016001803007988 */ /* 0x0001e80008000007 */
[----:B-1----:R-:W5:Y:S04]  /*184b0*/  LDL.LU R22, [R1+0x36c] ;  /* 0x00036c0001167983 */ /* 0x002f680000300800 */
[----:B0-----:R-:W5:Y:S04]  /*184c0*/  LDL.LU R24, [R1+0x368] ;  /* 0x0003680001187983 */ /* 0x001f680000300800 */
[----:B------:R-:W5:Y:S04]  /*184d0*/  LDL.LU R15, [R1+0x338] ;  /* 0x00033800010f7983 */ /* 0x000f680000300800 */
        /* <DEDUP_REMOVED lines=21> */
[----:B------:R0:W-:Y:S04]  /*18630*/  STS.U8 [R3+UR7+0x600], R20 ;  /* 0x0006001403007988 */ /* 0x0001e80008000007 */
[----:B0-----:R-:W5:Y:S04]  /*18640*/  LDL.LU R20, [R1+0x4c] ;  /* 0x00004c0001147983 */ /* 0x001f680000300800 */
[----:B--2---:R-:W-:Y:S04]  /*18650*/  STS.U8 [R3+UR7+0x2700], R0 ;  /* 0x0027000003007988 */ /* 0x004fe80008000007 */
[----:B---3--:R-:W-:Y:S04]  /*18660*/  STS.U8 [R3+UR7+0x2600], R27 ;  /* 0x0026001b03007988 */ /* 0x008fe80008000007 */
[----:B----4-:R0:W-:Y:S04]  /*18670*/  STS.U8 [R3+UR7+0x1700], R26 ;  /* 0x0017001a03007988 */ /* 0x0101e80008000007 */
[----:B-----5:R1:W-:Y:S04]  /*18680*/  STS.U8 [R3+UR7+0x3600], R22 ;  /* 0x0036001603007988 */ /* 0x0203e80008000007 */
[----:B0-----:R-:W2:Y:S04]  /*18690*/  LDL.LU R26, [R1+0x48] ;  /* 0x00004800011a7983 */ /* 0x001ea80000300800 */
[----:B------:R-:W3:Y:S04]  /*186a0*/  LDL.LU R27, [R1+0x304] ;  /* 0x00030400011b7983 */ /* 0x000ee80000300800 */
[----:B------:R-:W4:Y:S04]  /*186b0*/  LDL.LU R0, [R1+0x334] ;  /* 0x0003340001007983 */ /* 0x000f280000300800 */
[----:B-1----:R-:W5:Y:S04]  /*186c0*/  LDL.LU R22, [R1+0x1944] ;  /* 0x0019440001167983 */ /* 0x002f680000300800 */
[----:B------:R0:W-:Y:S04]  /*186d0*/  STS.U8 [R3+UR7+0x3700], R24 ;  /* 0x0037001803007988 */ /* 0x0001e80008000007 */
[----:B0-----:R-:W2:Y:S04]  /*186e0*/  LDL.LU R24, [R1+0x1940] ;  /* 0x0019400001187983 */ /* 0x001ea80000300800 */
[----:B------:R0:W-:Y:S04]  /*186f0*/  STS.U8 [R3+UR7+0xf700], R18 ;  /* 0x00f7001203007988 */ /* 0x0001e80008000007 */
[----:B0-----:R-:W2:Y:S04]  /*18700*/  LDL.LU R18, [R1+0x3b0] ;  /* 0x0003b00001127983 */ /* 0x001ea80000300800 */
[----:B------:R0:W-:Y:S02]  /*18710*/  STS.U8 [R3+UR7+0x4600], R15 ;  /* 0x0046000f03007988 */ /* 0x0001e40008000007 */
[----:B0-----:R-:W0:Y:S02]  /*18720*/  S2R R15, SR_TID.X ;  /* 0x00000000000f7919 */ /* 0x001e240000002100 */
[----:B------:R-:W-:Y:S04]  /*18730*/  STS.U8 [R3+UR7+0x5700], R2 ;  /* 0x0057000203007988 */ /* 0x000fe80008000007 */
[----:B------:R-:W-:Y:S04]  /*18740*/  STS.U8 [R3+UR7+0x6600], R28 ;  /* 0x0066001c03007988 */ /* 0x000fe80008000007 */
[----:B------:R-:W-:Y:S04]  /*18750*/  STS.U8 [R3+UR7+0x6700], R5 ;  /* 0x0067000503007988 */ /* 0x000fe80008000007 */
[----:B------:R-:W-:Y:S04]  /*18760*/  STS.U8 [R3+UR7+0x7600], R4 ;  /* 0x0076000403007988 */ /* 0x000fe80008000007 */
[----:B--2---:R1:W-:Y:S04]  /*18770*/  STL [R1+0x193c], R18 ;  /* 0x00193c1201007387 */ /* 0x0043e80000100800 */
[----:B-1----:R-:W2:Y:S01]  /*18780*/  LDL.LU R18, [R1+0x3b4] ;  /* 0x0003b40001127983 */ /* 0x002ea20000300800 */
[----:B0-----:R-:W-:-:S03]  /*18790*/  LOP3.LUT R15, R15, 0xff, RZ, 0xc0, !PT ;  /* 0x000000ff0f0f7812 */ /* 0x001fc600078ec0ff */
[----:B----4-:R0:W-:Y:S04]  /*187a0*/  STS.U8 [R3+UR7+0x4700], R0 ;  /* 0x0047000003007988 */ /* 0x0101e80008000007 */
[----:B---3--:R-:W-:Y:S01]  /*187b0*/  STS.U8 [R3+UR7+0x5600], R27 ;  /* 0x0056001b03007988 */ /* 0x008fe20008000007 */
[----:B0-----:R-:W-:-:S03]  /*187c0*/  LOP3.LUT R0, R15, 0x40, RZ, 0x3c, !PT ;  /* 0x000000400f007812 */ /* 0x001fc600078e3cff */
        /* <DEDUP_REMOVED lines=17> */
[----:B0-----:R-:W3:Y:S04]  /*188e0*/  LDL.LU R20, [R1+0x364] ;  /* 0x0003640001147983 */ /* 0x001ee80000300800 */
[----:B------:R-:W4:Y:S04]  /*188f0*/  LDL.LU R15, [R1+0x35c] ;  /* 0x00035c00010f7983 */ /* 0x000f280000300800 */
[----:B------:R-:W3:Y:S04]  /*18900*/  LDL.LU R3, [R1+0x2f8] ;  /* 0x0002f80001037983 */ /* 0x000ee80000300800 */
[----:B------:R-:W3:Y:S04]  /*18910*/  LDL.LU R27, [R1+0x2f0] ;  /* 0x0002f000011b7983 */ /* 0x000ee80000300800 */
[----:B------:R-:W3:Y:S04]  /*18920*/  LDL.LU R2, [R1+0x2b8] ;  /* 0x0002b80001027983 */ /* 0x000ee80000300800 */
[----:B------:R-:W3:Y:S04]  /*18930*/  LDL.LU R28, [R1+0x2b0] ;  /* 0x0002b000011c7983 */ /* 0x000ee80000300800 */
[----:B------:R0:W-:Y:S04]  /*18940*/  STS.U8 [R0+UR7+0x900], R26 ;  /* 0x0009001a00007988 */ /* 0x0001e80008000007 */
[----:B------:R-:W3:Y:S04]  /*18950*/  LDL.LU R5, [R1+0x274] ;  /* 0x0002740001057983 */ /* 0x000ee80000300800 */
[----:B0-----:R-:W3:Y:S04]  /*18960*/  LDL.LU R26, [R1+0x26c] ;  /* 0x00026c00011a7983 */ /* 0x001ee80000300800 */
        /* <DEDUP_REMOVED lines=18> */
[----:B-----5:R1:W-:Y:S04]  /*18a90*/  STS.U8 [R0+UR7+0x1900], R22 ;  /* 0x0019001600007988 */ /* 0x0203e80008000007 */
[----:B0-----:R-:W5:Y:S04]  /*18aa0*/  LDL.LU R24, [R1+0x32c] ;  /* 0x00032c0001187983 */ /* 0x001f680000300800 */
[----:B-1----:R-:W5:Y:S04]  /*18ab0*/  LDL.LU R22, [R1+0x330] ;  /* 0x0003300001167983 */ /* 0x002f680000300800 */
[----:B--2---:R0:W-:Y:S04]  /*18ac0*/  STS.U8 [R0+UR7+0x2800], R18 ;  /* 0x0028001200007988 */ /* 0x0041e80008000007 */
[----:B0-----:R-:W2:Y:S04]  /*18ad0*/  LDL.LU R18, [R1+0x193c] ;  /* 0x00193c0001127983 */ /* 0x001ea80000300800 */
[----:B----4-:R0:W-:Y:S02]  /*18ae0*/  STS.U8 [R0+UR7+0x3900], R15 ;  /* 0x0039000f00007988 */ /* 0x0101e40008000007 */
[----:B0-----:R-:W0:Y:S02]  /*18af0*/  S2R R15, SR_TID.X ;  /* 0x00000000000f7919 */ /* 0x001e240000002100 */
[----:B---3--:R-:W-:Y:S04]  /*18b00*/  STS.U8 [R0+UR7+0x3800], R20 ;  /* 0x0038001400007988 */ /* 0x008fe80008000007 */
[----:B------:R1:W-:Y:S04]  /*18b10*/  STS.U8 [R0+UR7+0x6800], R2 ;  /* 0x0068000200007988 */ /* 0x0003e80008000007 */
        /* <DEDUP_REMOVED lines=22> */
[----:B------:R-:W-:Y:S04]  /*18c80*/  STS.U8 [R0+UR7+0x4800], R22 ;  /* 0x0048001600007988 */ /* 0x000fe80008000007 */
[----:B------:R-:W-:Y:S04]  /*18c90*/  STS.U8 [R0+UR7+0xe900], R23 ;  /* 0x00e9001700007988 */ /* 0x000fe80008000007 */
[----:B------:R-:W-:Y:S04]  /*18ca0*/  STS.U8 [R0+UR7+0xf900], R19 ;  /* 0x00f9001300007988 */ /* 0x000fe80008000007 */
[----:B--2---:R0:W-:Y:S04]  /*18cb0*/  STS.U8 [R0+UR7+0x2900], R18 ;  /* 0x0029001200007988 */ /* 0x0041e80008000007 */
[----:B0-----:R-:W2:Y:S04]  /*18cc0*/  LDL.LU R18, [R1+0x1938] ;  /* 0x0019380001127983 */ /* 0x001ea80000300800 */
[----:B------:R-:W3:Y:S04]  /*18cd0*/  LDL.LU R20, [R1+0x1934] ;  /* 0x0019340001147983 */ /* 0x000ee80000300800 */
[----:B------:R-:W4:Y:S04]  /*18ce0*/  LDL.LU R26, [R1+0x40] ;  /* 0x00004000011a7983 */ /* 0x000f280000300800 */
[----:B------:R-:W5:Y:S04]  /*18cf0*/  LDL.LU R5, [R1+0x39c] ;  /* 0x00039c0001057983 */ /* 0x000f680000300800 */
[----:B------:R-:W5:Y:S04]  /*18d00*/  LDL.LU R21, [R1+0x398] ;  /* 0x0003980001157983 */ /* 0x000f680000300800 */
[----:B------:R0:W-:Y:S04]  /*18d10*/  STS.U8 [R2+UR7+0xa00], R13 ;  /* 0x000a000d02007988 */ /* 0x0001e80008000007 */
[----:B------:R-:W5:Y:S04]  /*18d20*/  LDL.LU R19, [R1+0x358] ;  /* 0x0003580001137983 */ /* 0x000f680000300800 */
        /* <DEDUP_REMOVED lines=22> */
[----:B--2---:R-:W-:Y:S04]  /*18e90*/  STS.U8 [R2+UR7+0x1b00], R18 ;  /* 0x001b001202007988 */ /* 0x004fe80008000007 */
[----:B---3--:R-:W-:Y:S04]  /*18ea0*/  STS.U8 [R2+UR7+0x1a00], R20 ;  /* 0x001a001402007988 */ /* 0x008fe80008000007 */
[----:B----4-:R0:W-:Y:S04]  /*18eb0*/  STS.U8 [R2+UR7+0xb00], R26 ;  /* 0x000b001a02007988 */ /* 0x0101e80008000007 */
[----:B0-----:R-:W2:Y:S04]  /*18ec0*/  LDL.LU R26, [R1+0x74] ;  /* 0x00007400011a7983 */ /* 0x001ea80000300800 */
[----:B------:R-:W3:Y:S04]  /*18ed0*/  LDL.LU R20, [R1+0x2ec] ;  /* 0x0002ec0001147983 */ /* 0x000ee80000300800 */
[----:B------:R-:W4:Y:S04]  /*18ee0*/  LDL.LU R18, [R1+0x324] ;  /* 0x0003240001127983 */ /* 0x000f280000300800 */
[----:B-----5:R0:W-:Y:S04]  /*18ef0*/  STS.U8 [R2+UR7+0x2a00], R5 ;  /* 0x002a000502007988 */ /* 0x0201e80008000007 */
[----:B------:R1:W-:Y:S04]  /*18f00*/  STS.U8 [R2+UR7+0x2b00], R21 ;  /* 0x002b001502007988 */ /* 0x0003e80008000007 */
[----:B------:R5:W-:Y:S04]  /*18f10*/  STS.U8 [R2+UR7+0x3a00], R19 ;  /* 0x003a001302007988 */ /* 0x000be80008000007 */
[----:B0-----:R-:W4:Y:S04]  /*18f20*/  LDL.LU R5, [R1+0x1930] ;  /* 0x0019300001057983 */ /* 0x001f280000300800 */
[----:B-1----:R-:W4:Y:S04]  /*18f30*/  LDL.LU R21, [R1+0x192c] ;  /* 0x00192c0001157983 */ /* 0x002f280000300800 */
[----:B-----5:R-:W5:Y:S04]  /*18f40*/  LDL.LU R19, [R1+0x1928] ;  /* 0x0019280001137983 */ /* 0x020f680000300800 */
[----:B------:R0:W-:Y:S04]  /*18f50*/  STS.U8 [R2+UR7+0x3b00], R13 ;  /* 0x003b000d02007988 */ /* 0x0001e80008000007 */
[----:B------:R1:W-:Y:S04]  /*18f60*/  STS.U8 [R2+UR7+0x8b00], R17 ;  /* 0x008b001102007988 */ /* 0x0003e80008000007 */
[----:B0-----:R-:W5:Y:S04]  /*18f70*/  LDL.LU R13, [R1+0x1924] ;  /* 0x00192400010d7983 */ /* 0x001f680000300800 */
[----:B-1----:R-:W5:Y:S04]  /*18f80*/  LDL.LU R17, [R1+0x38] ;  /* 0x0000380001117983 */ /* 0x002f680000300800 */
[----:B------:R0:W-:Y:S02]  /*18f90*/  STS.U8 [R2+UR7+0x4a00], R15 ;  /* 0x004a000f02007988 */ /* 0x0001e40008000007 */
[----:B0-----:R-:W0:Y:S02]  /*18fa0*/  S2R R15, SR_TID.X ;  /* 0x00000000000f7919 */ /* 0x001e240000002100 */
[----:B------:R-:W-:Y:S04]  /*18fb0*/  STS.U8 [R2+UR7+0x5b00], R0 ;  /* 0x005b000002007988 */ /* 0x000fe80008000007 */
[----:B------:R1:W-:Y:S04]  /*18fc0*/  STS.U8 [R2+UR7+0xda00], R14 ;  /* 0x00da000e02007988 */ /* 0x0003e80008000007 */
[----:B------:R0:W-:Y:S04]  /*18fd0*/  STS.U8 [R2+UR7+0xea00], R16 ;  /* 0x00ea001002007988 */ /* 0x0001e80008000007 */
[----:B-1----:R-:W5:Y:S04]  /*18fe0*/  LDL.LU R14, [R1+0x394] ;  /* 0x00039400010e7983 */ /* 0x002f680000300800 */
[----:B------:R1:W-:Y:S01]  /*18ff0*/  STS.U8 [R2+UR7+0xeb00], R25 ;  /* 0x00eb001902007988 */ /* 0x0003e20008000007 */
[----:B0-----:R-:W-:-:S03]  /*19000*/  LOP3.LUT R15, R15, 0xff, RZ, 0xc0, !PT ;  /* 0x000000ff0f0f7812 */ /* 0x001fc600078ec0ff */
[----:B------:R-:W5:Y:S04]  /*19010*/  LDL.LU R16, [R1+0x390] ;  /* 0x0003900001107983 */ /* 0x000f680000300800 */
[----:B------:R0:W-:Y:S01]  /*19020*/  STS.U8 [R2+UR7+0xfa00], R23 ;  /* 0x00fa001702007988 */ /* 0x0001e20008000007 */
[----:B------:R-:W-:-:S03]  /*19030*/  LOP3.LUT R0, R15, 0x60, RZ, 0x3c, !PT ;  /* 0x000000600f007812 */ /* 0x000fc600078e3cff */
[----:B-1----:R-:W5:Y:S04]  /*19040*/  LDL.LU R25, [R1+0x350] ;  /* 0x0003500001197983 */ /* 0x002f680000300800 */
[----:B------:R-:W-:Y:S04]  /*19050*/  STS.U8 [R2+UR7+0x6a00], R22 ;  /* 0x006a001602007988 */ /* 0x000fe80008000007 */
[----:B0-----:R-:W5:Y:S04]  /*19060*/  LDL.LU R23, [R1+0x34c] ;  /* 0x00034c0001177983 */ /* 0x001f680000300800 */
        /* <DEDUP_REMOVED lines=13> */
[----:B--2---:R0:W-:Y:S04]  /*19140*/  STS.U8 [R2+UR7+0xfb00], R26 ;  /* 0x00fb001a02007988 */ /* 0x0041e80008000007 */
[----:B---3--:R-:W-:Y:S04]  /*19150*/  STS.U8 [R2+UR7+0x5a00], R20 ;  /* 0x005a001402007988 */ /* 0x008fe80008000007 */
[----:B----4-:R1:W-:Y:S04]  /*19160*/  STS.U8 [R2+UR7+0x4b00], R18 ;  /* 0x004b001202007988 */ /* 0x0103e80008000007 */
[----:B0-----:R-:W2:Y:S04]  /*19170*/  LDL.LU R26, [R1+0x320] ;  /* 0x00032000011a7983 */ /* 0x001ea80000300800 */
[----:B------:R-:W3:Y:S04]  /*19180*/  LDL.LU R15, [R1+0x31c] ;  /* 0x00031c00010f7983 */ /* 0x000ee80000300800 */
[----:B-1----:R-:W4:Y:S04]  /*19190*/  LDL.LU R2, [R1+0x2a0] ;  /* 0x0002a00001027983 */ /* 0x002f280000300800 */
[----:B------:R-:W3:Y:S04]  /*191a0*/  LDL.LU R18, [R1+0x260] ;  /* 0x0002600001127983 */ /* 0x000ee80000300800 */
[----:B------:R-:W3:Y:S04]  /*191b0*/  LDL.LU R20, [R1+0x25c] ;  /* 0x00025c0001147983 */ /* 0x000ee80000300800 */
[----:B------:R-:W3:Y:S04]  /*191c0*/  LDL.LU R22, [R1+0x220] ;  /* 0x0002200001167983 */ /* 0x000ee80000300800 */
[----:B------:R-:W3:Y:S04]  /*191d0*/  LDL.LU R24, [R1+0x21c] ;  /* 0x00021c0001187983 */ /* 0x000ee80000300800 */
[----:B------:R-:W3:Y:S04]  /*191e0*/  LDL.LU R3, [R1+0x1e0] ;  /* 0x0001e00001037983 */ /* 0x000ee80000300800 */
[----:B------:R-:W3:Y:S04]  /*191f0*/  LDL.LU R27, [R1+0x1dc] ;  /* 0x0001dc00011b7983 */ /* 0x000ee80000300800 */
[----:B------:R-:W3:Y:S04]  /*19200*/  LDL.LU R28, [R1+0x1a0] ;  /* 0x0001a000011c7983 */ /* 0x000ee80000300800 */
[----:B------:R-:W4:Y:S04]  /*19210*/  LDL.LU R4, [R1+0x19c] ;  /* 0x00019c0001047983 */ /* 0x000f280000300800 */
[----:B------:R-:W4:Y:S04]  /*19220*/  LDL.LU R6, [R1+0x160] ;  /* 0x0001600001067983 */ /* 0x000f280000300800 */
[----:B------:R-:W4:Y:S04]  /*19230*/  LDL.LU R7, [R1+0x15c] ;  /* 0x00015c0001077983 */ /* 0x000f280000300800 */
[----:B------:R-:W4:Y:S04]  /*19240*/  LDL.LU R8, [R1+0x120] ;  /* 0x0001200001087983 */ /* 0x000f280000300800 */
[----:B------:R-:W4:Y:S04]  /*19250*/  LDL.LU R9, [R1+0x11c] ;  /* 0x00011c0001097983 */ /* 0x000f280000300800 */
[----:B------:R-:W4:Y:S04]  /*19260*/  LDL.LU R10, [R1+0xe8] ;  /* 0x0000e800010a7983 */ /* 0x000f280000300800 */
[----:B------:R-:W4:Y:S04]  /*19270*/  LDL.LU R11, [R1+0xe4] ;  /* 0x0000e400010b7983 */ /* 0x000f280000300800 */
[----:B------:R-:W4:Y:S04]  /*19280*/  LDL.LU R12, [R1+0xa0] ;  /* 0x0000a000010c7983 */ /* 0x000f280000300800 */
[----:B-----5:R0:W-:Y:S04]  /*19290*/  STS.U8 [R0+UR7+0xc00], R17 ;  /* 0x000c001100007988 */ /* 0x0201e80008000007 */
[----:B------:R-:W5:Y:S04]  /*192a0*/  LDL.LU R29, [R1+0x9c] ;  /* 0x00009c00011d7983 */ /* 0x000f680000300800 */
[----:B0-----:R-:W4:Y:S04]  /*192b0*/  LDL.LU R17, [R1+0x70] ;  /* 0x0000700001117983 */ /* 0x001f280000300800 */
[----:B------:R0:W-:Y:S04]  /*192c0*/  STS.U8 [R0+UR7+0xd00], R21 ;  /* 0x000d001500007988 */ /* 0x0001e80008000007 */
[----:B------:R1:W-:Y:S04]  /*192d0*/  STS.U8 [R0+UR7+0x1c00], R13 ;  /* 0x001c000d00007988 */ /* 0x0003e80008000007 */
[----:B------:R1:W-:Y:S04]  /*192e0*/  STS.U8 [R0+UR7+0x1d00], R19 ;  /* 0x001d001300007988 */ /* 0x0003e80008000007 */
[----:B0-----:R-:W4:Y:S04]  /*192f0*/  LDL.LU R21, [R1+0x2a4] ;  /* 0x0002a40001157983 */ /* 0x001f280000300800 */
[----:B-1----:R-:W4:Y:S04]  /*19300*/  LDL.LU R13, [R1+0x2e0] ;  /* 0x0002e000010d7983 */ /* 0x002f280000300800 */
[----:B------:R-:W4:Y:S04]  /*19310*/  LDL.LU R19, [R1+0x2e4] ;  /* 0x0002e40001137983 */ /* 0x000f280000300800 */
[----:B------:R0:W-:Y:S04]  /*19320*/  STS.U8 [R0+UR7+0x2c00], R14 ;  /* 0x002c000e00007988 */ /* 0x0001e80008000007 */
[----:B------:R1:W-:Y:S04]  /*19330*/  STS.U8 [R0+UR7+0x2d00], R16 ;  /* 0x002d001000007988 */ /* 0x0003e80008000007 */
[----:B------:R1:W-:Y:S04]  /*19340*/  STS.U8 [R0+UR7+0x3c00], R25 ;  /* 0x003c001900007988 */ /* 0x0003e80008000007 */
[----:B0-----:R-:W4:Y:S04]  /*19350*/  LDL.LU R14, [R1+0x1920] ;  /* 0x00192000010e7983 */ /* 0x001f280000300800 */
[----:B-1----:R-:W4:Y:S04]  /*19360*/  LDL.LU R16, [R1+0x191c] ;  /* 0x00191c0001107983 */ /* 0x002f280000300800 */
[----:B------:R-:W4:Y:S04]  /*19370*/  LDL.LU R25, [R1+0x1918] ;  /* 0x0019180001197983 */ /* 0x000f280000300800 */
[----:B------:R0:W-:Y:S04]  /*19380*/  STS.U8 [R0+UR7+0x3d00], R23 ;  /* 0x003d001700007988 */ /* 0x0001e80008000007 */
[----:B0-----:R-:W4:Y:S04]  /*19390*/  LDL.LU R23, [R1+0x1914] ;  /* 0x0019140001177983 */ /* 0x001f280000300800 */
[----:B--2---:R0:W-:Y:S04]  /*193a0*/  STS.U8 [R0+UR7+0x4c00], R26 ;  /* 0x004c001a00007988 */ /* 0x0041e80008000007 */
[----:B0-----:R-:W2:Y:S04]  /*193b0*/  LDL.LU R26, [R1+0x1910] ;  /* 0x00191000011a7983 */ /* 0x001ea80000300800 */
[----:B---3--:R0:W-:Y:S04]  /*193c0*/  STS.U8 [R0+UR7+0xac00], R28 ;  /* 0x00ac001c00007988 */ /* 0x0081e80008000007 */
[----:B0-----:R-:W3:Y:S04]  /*193d0*/  LDL.LU R28, [R1+0x6c] ;  /* 0x00006c00011c7983 */ /* 0x001ee80000300800 */
[----:B-----5:R0:W-:Y:S04]  /*193e0*/  STS.U8 [R0+UR7+0xed00], R29 ;  /* 0x00ed001d00007988 */ /* 0x0201e80008000007 */
[----:B----4-:R1:W-:Y:S04]  /*193f0*/  STS.U8 [R0+UR7+0xfc00], R17 ;  /* 0x00fc001100007988 */ /* 0x0103e80008000007 */
[----:B0-----:R-:W4:Y:S04]  /*19400*/  LDL.LU R29, [R1+0x38c] ;  /* 0x00038c00011d7983 */ /* 0x001f280000300800 */
[----:B-1----:R-:W5:Y:S04]  /*19410*/  LDL.LU R17, [R1+0x388] ;  /* 0x0003880001117983 */ /* 0x002f680000300800 */
[----:B------:R0:W-:Y:S02]  /*19420*/  STS.U8 [R0+UR7+0x4d00], R15 ;  /* 0x004d000f00007988 */ /* 0x0001e40008000007 */
[----:B0-----:R-:W0:Y:S02]  /*19430*/  S2R R15, SR_TID.X ;  /* 0x00000000000f7919 */ /* 0x001e240000002100 */
[----:B------:R1:W-:Y:S04]  /*19440*/  STS.U8 [R0+UR7+0x7c00], R18 ;  /* 0x007c001200007988 */ /* 0x0003e80008000007 */
[----:B------:R0:W-:Y:S04]  /*19450*/  STS.U8 [R0+UR7+0x5c00], R19 ;  /* 0x005c001300007988 */ /* 0x0001e80008000007 */
[----:B------:R0:W-:Y:S04]  /*19460*/  STS.U8 [R0+UR7+0x5d00], R13 ;  /* 0x005d000d00007988 */ /* 0x0001e80008000007 */
[----:B------:R0:W-:Y:S04]  /*19470*/  STS.U8 [R0+UR7+0x6c00], R21 ;  /* 0x006c001500007988 */ /* 0x0001e80008000007 */
[----:B------:R0:W-:Y:S02]  /*19480*/  STS.U8 [R0+UR7+0x6d00], R2 ;  /* 0x006d000200007988 */ /* 0x0001e40008000007 */
[----:B0-----:R-:W-:-:S04]  /*19490*/  LOP3.LUT R15, R15, 0xff, RZ, 0xc0, !PT ;  /* 0x000000ff0f0f7812 */ /* 0x001fc800078ec0ff */
[----:B-1----:R-:W-:Y:S02]  /*194a0*/  LOP3.LUT R18, R15, 0x70, RZ, 0x3c, !PT ;  /* 0x000000700f127812 */ /* 0x002fe400078e3cff */
[----:B------:R-:W5:Y:S04]  /*194b0*/  LDL.LU R15, [R1+0x2d8] ;  /* 0x0002d800010f7983 */ /* 0x000f680000300800 */
[----:B------:R-:W5:Y:S04]  /*194c0*/  LDL.LU R19, [R1+0x29c] ;  /* 0x00029c0001137983 */ /* 0x000f680000300800 */
[----:B------:R-:W5:Y:S04]  /*194d0*/  LDL.LU R13, [R1+0x298] ;  /* 0x00029800010d7983 */ /* 0x000f680000300800 */
[----:B------:R-:W5:Y:S04]  /*194e0*/  LDL.LU R21, [R1+0x258] ;  /* 0x0002580001157983 */ /* 0x000f680000300800 */
[----:B------:R0:W-:Y:S04]  /*194f0*/  STS.U8 [R0+UR7+0x7d00], R20 ;  /* 0x007d001400007988 */ /* 0x0001e80008000007 */
[----:B------:R-:W5:Y:S04]  /*19500*/  LDL.LU R2, [R1+0x254] ;  /* 0x0002540001027983 */ /* 0x000f680000300800 */
[----:B------:R1:W-:Y:S04]  /*19510*/  STS.U8 [R0+UR7+0x8c00], R22 ;  /* 0x008c001600007988 */ /* 0x0003e80008000007 */
[----:B0-----:R-:W5:Y:S04]  /*19520*/  LDL.LU R20, [R1+0x218] ;  /* 0x0002180001147983 */ /* 0x001f680000300800 */
[----:B------:R0:W-:Y:S04]  /*19530*/  STS.U8 [R0+UR7+0x8d00], R24 ;  /* 0x008d001800007988 */ /* 0x0001e80008000007 */
[----:B-1----:R-:W5:Y:S04]  /*19540*/  LDL.LU R22, [R1+0x214] ;  /* 0x0002140001167983 */ /* 0x002f680000300800 */
        /* <DEDUP_REMOVED lines=20> */
[----:B0-----:R-:W5:Y:S04]  /*19690*/  LDL.LU R12, [R1+0x98] ;  /* 0x00009800010c7983 */ /* 0x001f680000300800 */
[----:B---3--:R0:W-:Y:S04]  /*196a0*/  STS.U8 [R0+UR7+0xfd00], R28 ;  /* 0x00fd001c00007988 */ /* 0x0081e80008000007 */
[----:B--2---:R1:W-:Y:S04]  /*196b0*/  STS.U8 [R18+UR7+0xe00], R26 ;  /* 0x000e001a12007988 */ /* 0x0043e80008000007 */
[----:B------:R2:W-:Y:S04]  /*196c0*/  STS.U8 [R18+UR7+0xf00], R23 ;  /* 0x000f001712007988 */ /* 0x0005e80008000007 */
[----:B0-----:R-:W3:Y:S04]  /*196d0*/  LDL.LU R0, [R1+0x2dc] ;  /* 0x0002dc0001007983 */ /* 0x001ee80000300800 */
[----:B------:R-:W3:Y:S04]  /*196e0*/  LDL R28, [R1+0xd4] ;  /* 0x0000d400011c7983 */ /* 0x000ee80000100800 */
[----:B-1----:R-:W3:Y:S04]  /*196f0*/  LDL.LU R26, [R1+0x314] ;  /* 0x00031400011a7983 */ /* 0x002ee80000300800 */
[----:B--2---:R-:W2:Y:S04]  /*19700*/  LDL.LU R23, [R1+0x318] ;  /* 0x0003180001177983 */ /* 0x004ea80000300800 */
[----:B------:R0:W-:Y:S04]  /*19710*/  STS.U8 [R18+UR7+0x1e00], R25 ;  /* 0x001e001912007988 */ /* 0x0001e80008000007 */
[----:B------:R1:W-:Y:S04]  /*19720*/  STS.U8 [R18+UR7+0x1f00], R16 ;  /* 0x001f001012007988 */ /* 0x0003e80008000007 */
[----:B0-----:R-:W2:Y:S04]  /*19730*/  LDL.LU R25, [R1+0x344] ;  /* 0x0003440001197983 */ /* 0x001ea80000300800 */
[----:B-1----:R-:W2:Y:S04]  /*19740*/  LDL.LU R16, [R1+0x348] ;  /* 0x0003480001107983 */ /* 0x002ea80000300800 */
[----:B----4-:R0:W-:Y:S04]  /*19750*/  STS.U8 [R18+UR7+0x2e00], R29 ;  /* 0x002e001d12007988 */ /* 0x0101e80008000007 */
[----:B-----5:R1:W-:Y:S04]  /*19760*/  STS.U8 [R18+UR7+0x2f00], R17 ;  /* 0x002f001112007988 */ /* 0x0203e80008000007 */
[----:B0-----:R-:W4:Y:S04]  /*19770*/  LDL.LU R29, [R1+0x190c] ;  /* 0x00190c00011d7983 */ /* 0x001f280000300800 */
[----:B-1----:R-:W5:Y:S04]  /*19780*/  LDL.LU R17, [R1+0x1908] ;  /* 0x0019080001117983 */ /* 0x002f680000300800 */
        /* <DEDUP_REMOVED lines=19> */
[----:B---3--:R0:W-:Y:S04]  /*198c0*/  STS.U8 [R18+UR7+0x5e00], R0 ;  /* 0x005e000012007988 */ /* 0x0081e80008000007 */
[----:B------:R-:W-:Y:S04]  /*198d0*/  STS.U8 [R18+UR7+0x4f00], R26 ;  /* 0x004f001a12007988 */ /* 0x000fe80008000007 */
[----:B--2---:R-:W-:Y:S04]  /*198e0*/  STS.U8 [R18+UR7+0x4e00], R23 ;  /* 0x004e001712007988 */ /* 0x004fe80008000007 */
[----:B------:R-:W-:Y:S04]  /*198f0*/  STS.U8 [R18+UR7+0x3f00], R25 ;  /* 0x003f001912007988 */ /* 0x000fe80008000007 */
[----:B------:R-:W-:Y:S04]  /*19900*/  STS.U8 [R18+UR7+0x3e00], R16 ;  /* 0x003e001012007988 */ /* 0x000fe80008000007 */
[----:B----4-:R-:W-:Y:S04]  /*19910*/  STS.U8 [R18+UR7+0xfe00], R29 ;  /* 0x00fe001d12007988 */ /* 0x010fe80008000007 */
[----:B-----5:R-:W-:Y:S01]  /*19920*/  STS.U8 [R18+UR7+0xef00], R17 ;  /* 0x00ef001112007988 */ /* 0x020fe20008000007 */
[----:B------:R-:W-:Y:S01]  /*19930*/  BAR.SYNC.DEFER_BLOCKING 0x0 ;  /* 0x0000000000007b1d */ /* 0x000fe20000010000 */
[----:B0-----:R-:W-:-:S05]  /*19940*/  LOP3.LUT R0, R5, 0x20, RZ, 0x3c, !PT ;  /* 0x0000002005007812 */ /* 0x001fca00078e3cff */
[----:B------:R-:W0:Y:S04]  /*19950*/  LDSM.16.M88.4 R8, [R28+UR7] ;  /* 0x000000071c08783b */ /* 0x000e280008000200 */
[----:B------:R-:W-:Y:S04]  /*19960*/  LDSM.16.MT88.4 R12, [R5+UR7+0x10000] ;  /* 0x01000007050c783b */ /* 0x000fe80008004200 */
[----:B------:R-:W1:Y:S04]  /*19970*/  LDSM.16.MT88.4 R4, [R5+UR7+0x10400] ;  /* 0x010400070504783b */ /* 0x000e680008004200 */
[----:B------:R-:W-:Y:S04]  /*19980*/  LDSM.16.M88.4 R16, [R28+UR7+0x8000] ;  /* 0x008000071c10783b */ /* 0x000fe80008000200 */
[----:B0-----:R-:W-:Y:S01]  /*19990*/  STL.64 [R1+0x58], R10 ;  /* 0x0000580a01007387 */ /* 0x001fe20000100a00 */
[----:B-1----:R-:W-:-:S03]  /*199a0*/  IMAD.MOV.U32 R26, RZ, RZ, R4 ;  /* 0x000000ffff1a7224 */ /* 0x002fc600078e0004 */
[----:B------:R-:W-:Y:S01]  /*199b0*/  STL [R1+0x14], R5 ;  /* 0x0000140501007387 */ /* 0x000fe20000100800 */
[----:B------:R-:W-:Y:S02]  /*199c0*/  IMAD.MOV.U32 R24, RZ, RZ, R6 ;  /* 0x000000ffff187224 */ /* 0x000fe400078e0006 */
[----:B------:R-:W-:Y:S02]  /*199d0*/  IMAD.MOV.U32 R25, RZ, RZ, R7 ;  /* 0x000000ffff197224 */ /* 0x000fe400078e0007 */
[----:B------:R-:W0:Y:S01]  /*199e0*/  LDSM.16.MT88.4 R4, [R0+UR7+0x10000] ;  /* 0x010000070004783b */ /* 0x000e220008004200 */
[----:B------:R-:W-:Y:S02]  /*199f0*/  IMAD.MOV.U32 R29, RZ, RZ, R9 ;  /* 0x000000ffff1d7224 */ /* 0x000fe400078e0009 */
[----:B------:R-:W-:Y:S02]  /*19a00*/  IMAD.MOV.U32 R27, RZ, RZ, R8 ;  /* 0x000000ffff1b7224 */ /* 0x000fe400078e0008 */
[----:B------:R-:W-:Y:S01]  /*19a10*/  IMAD.MOV.U32 R20, RZ, RZ, R12 ;  /* 0x000000ffff147224 */ /* 0x000fe200078e000c */
[----:B------:R-:W-:Y:S01]  /*19a20*/  F2FP.F16.E4M3.UNPACK_B R3, R29 ;  /* 0x0000001dff03723e */ /* 0x000fe200020006ff */
[----:B------:R-:W-:Y:S01]  /*19a30*/  IMAD.MOV.U32 R21, RZ, RZ, R14 ;  /* 0x000000ffff157224 */ /* 0x000fe200078e000e */
[----:B------:R-:W-:Y:S01]  /*19a40*/  F2FP.F16.E4M3.UNPACK_B R2, R27 ;  /* 0x0000001bff02723e */ /* 0x000fe200020006ff */
[----:B------:R-:W-:Y:S01]  /*19a50*/  IMAD.MOV.U32 R22, RZ, RZ, R26 ;  /* 0x000000ffff167224 */ /* 0x000fe200078e001a */
[----:B------:R-:W1:Y:S01]  /*19a60*/  LDSM.16.MT88.4 R8, [R0+UR7+0x10400] ;  /* 0x010400070008783b */ /* 0x000e620008004200 */
[----:B------:R-:W-:-:S03]  /*19a70*/  IMAD.MOV.U32 R23, RZ, RZ, R24 ;  /* 0x000000ffff177224 */ /* 0x000fc600078e0018 */
[----:B0-----:R-:W-:Y:S04]  /*19a80*/  STL [R1+0x18dc], R5 ;  /* 0x0018dc0501007387 */ /* 0x001fe80000100800 */
[----:B------:R-:W-:Y:S04]  /*19a90*/  STL [R1+0x18d8], R7 ;  /* 0x0018d80701007387 */ /* 0x000fe80000100800 */
[----:B------:R-:W-:Y:S04]  /*19aa0*/  STL [R1+0x18e0], R0 ;  /* 0x0018e00001007387 */ /* 0x000fe80000100800 */
[----:B------:R-:W-:Y:S04]  /*19ab0*/  STL.64 [R1+0xb8], R18 ;  /* 0x0000b81201007387 */ /* 0x000fe80000100a00 */
[----:B------:R-:W-:Y:S04]  /*19ac0*/  STL.64 [R1+0x1900], R14 ;  /* 0x0019000e01007387 */ /* 0x000fe80000100a00 */
[----:B------:R0:W-:Y:S02]  /*19ad0*/  STL.64 [R1+0x18f8], R12 ;  /* 0x0018f80c01007387 */ /* 0x0001e40000100a00 */
[----:B0-----:R-:W-:-:S15]  /*19ae0*/  HMMA.16816.F32 R12, R20, R2, RZ ;  /* 0x00000002140c723c */ /* 0x001fde00000018ff */
[----:B------:R-:W-:-:S04]  /*19af0*/  NOP ;  /* 0x0000000000007918 */ /* 0x000fc80000000000 */
[----:B------:R-:W-:Y:S02]  /*19b00*/  IMAD.MOV.U32 R20, RZ, RZ, R14 ;  /* 0x000000ffff147224 */ /* 0x000fe400078e000e */
[----:B------:R-:W-:Y:S02]  /*19b10*/  IMAD.MOV.U32 R7, RZ, RZ, R15 ;  /* 0x000000ffff077224 */ /* 0x000fe400078e000f */
[----:B------:R-:W2:Y:S01]  /*19b20*/  LDL.LU.64 R14, [R1+0x1900] ;  /* 0x00190000010e7983 */ /* 0x000ea20000300a00 */
[----:B------:R-:W-:Y:S02]  /*19b30*/  IMAD.MOV.U32 R22, RZ, RZ, R12 ;  /* 0x000000ffff167224 */ /* 0x000fe400078e000c */
[----:B------:R-:W-:Y:S02]  /*19b40*/  IMAD.MOV.U32 R21, RZ, RZ, R13 ;  /* 0x000000ffff157224 */ /* 0x000fe400078e000d */
[----:B------:R-:W3:Y:S01]  /*19b50*/  LDL.LU.64 R12, [R1+0x18f8] ;  /* 0x0018f800010c7983 */ /* 0x000ee20000300a00 */
[----:B------:R-:W-:-:S02]  /*19b60*/  IMAD.MOV.U32 R5, RZ, RZ, R17 ;  /* 0x000000ffff057224 */ /* 0x000fc400078e0011 */
[----:B------:R-:W-:Y:S02]  /*19b70*/  IMAD.MOV.U32 R0, RZ, RZ, R16 ;  /* 0x000000ffff007224 */ /* 0x000fe400078e0010 */
[----:B------:R-:W-:Y:S02]  /*19b80*/  IMAD.MOV.U32 R16, RZ, RZ, R4 ;  /* 0x000000ffff107224 */ /* 0x000fe400078e0004 */
[----:B------:R-:W-:Y:S02]  /*19b90*/  IMAD.MOV.U32 R17, RZ, RZ, R6 ;  /* 0x000000ffff117224 */ /* 0x000fe400078e0006 */
[----:B-1----:R-:W-:Y:S02]  /*19ba0*/  IMAD.MOV.U32 R18, RZ, RZ, R8 ;  /* 0x000000ffff127224 */ /* 0x002fe400078e0008 */
[----:B------:R-:W-:-:S07]  /*19bb0*/  IMAD.MOV.U32 R19, RZ, RZ, R10 ;  /* 0x000000ffff137224 */ /* 0x000fce00078e000a */
[----:B------:R-:W-:-:S15]  /*19bc0*/  HMMA.16816.F32 R16, R16, R2, RZ ;  /* 0x000000021010723c */ /* 0x000fde00000018ff */
[----:B------:R-:W-:-:S04]  /*19bd0*/  NOP ;  /* 0x0000000000007918 */ /* 0x000fc80000000000 */
[----:B------:R-:W-:Y:S04]  /*19be0*/  STL.64 [R1+0x18f0], R18 ;  /* 0x0018f01201007387 */ /* 0x000fe80000100a00 */
[----:B------:R0:W-:Y:S02]  /*19bf0*/  STL.64 [R1+0x18e8], R16 ;  /* 0x0018e81001007387 */ /* 0x0001e40000100a00 */
[----:B0-----:R-:W-:Y:S01]  /*19c00*/  IMAD.MOV.U32 R17, RZ, RZ, R21 ;  /* 0x000000ffff117224 */ /* 0x001fe200078e0015 */
[----:B------:R-:W-:Y:S01]  /*19c10*/  F2FP.F16.E4M3.UNPACK_B R28, R0 ;  /* 0x00000000ff1c723e */ /* 0x000fe200020006ff */
[----:B------:R-:W-:Y:S01]  /*19c20*/  IMAD.MOV.U32 R3, RZ, RZ, R29 ;  /* 0x000000ffff037224 */ /* 0x000fe200078e001d */
[----:B------:R-:W-:Y:S01]  /*19c30*/  F2FP.F16.E4M3.UNPACK_B R29, R5 ;  /* 0x00000005ff1d723e */ /* 0x000fe200020006ff */
[----:B------:R-:W-:-:S02]  /*19c40*/  IMAD.MOV.U32 R16, RZ, RZ, R22 ;  /* 0x000000ffff107224 */ /* 0x000fc400078e0016 */
[----:B------:R-:W-:Y:S02]  /*19c50*/  IMAD.MOV.U32 R18, RZ, RZ, R20 ;  /* 0x000000ffff127224 */ /* 0x000fe400078e0014 */
[----:B------:R-:W-:Y:S02]  /*19c60*/  IMAD.MOV.U32 R22, RZ, RZ, R26 ;  /* 0x000000ffff167224 */ /* 0x000fe400078e001a */
[----:B--2---:R-:W-:Y:S02]  /*19c70*/  IMAD.MOV.U32 R21, RZ, RZ, R14 ;  /* 0x000000ffff157224 */ /* 0x004fe400078e000e */
[----:B------:R-:W2:Y:S01]  /*19c80*/  LDL.LU R14, [R1+0x14] ;  /* 0x00001400010e7983 */ /* 0x000ea20000300800 */
[----:B---3--:R-:W-:-:S07]  /*19c90*/  IMAD.MOV.U32 R20, RZ, RZ, R12 ;  /* 0x000000ffff147224 */ /* 0x008fce00078e000c */
[----:B------:R-:W-:Y:S01]  /*19ca0*/  HMMA.16816.F32 R20, R20, R28, RZ ;  /* 0x0000001c1414723c */ /* 0x000fe200000018ff */
[----:B------:R-:W-:Y:S02]  /*19cb0*/  IMAD.MOV.U32 R24, RZ, RZ, R4 ;  /* 0x000000ffff187224 */ /* 0x000fe400078e0004 */
[----:B------:R-:W-:Y:S02]  /*19cc0*/  IMAD.MOV.U32 R2, RZ, RZ, R27 ;  /* 0x000000ffff027224 */ /* 0x000fe400078e001b */
[----:B------:R-:W-:Y:S02]  /*19cd0*/  IMAD.MOV.U32 R4, RZ, RZ, R25 ;  /* 0x000000ffff047224 */ /* 0x000fe400078e0019 */
[----:B------:R-:W-:Y:S02]  /*19ce0*/  IMAD.MOV.U32 R25, RZ, RZ, R6 ;  /* 0x000000ffff197224 */ /* 0x000fe400078e0006 */
[----:B------:R-:W-:Y:S02]  /*19cf0*/  IMAD.MOV.U32 R26, RZ, RZ, R8 ;  /* 0x000000ffff1a7224 */ /* 0x000fe400078e0008 */
[----:B------:R-:W-:-:S02]  /*19d00*/  IMAD.MOV.U32 R27, RZ, RZ, R10 ;  /* 0x000000ffff1b7224 */ /* 0x000fc400078e000a */
[----:B------:R-:W-:Y:S02]  /*19d10*/  IMAD.MOV.U32 R19, RZ, RZ, R7 ;  /* 0x000000ffff137224 */ /* 0x000fe400078e0007 */
[----:B------:R-:W-:Y:S02]  /*19d20*/  IMAD.MOV.U32 R12, RZ, RZ, R5 ;  /* 0x000000ffff0c7224 */ /* 0x000fe400078e0005 */
[----:B------:R-:W-:Y:S02]  /*19d30*/  IMAD.MOV.U32 R6, RZ, RZ, R0 ;  /* 0x000000ffff067224 */ /* 0x000fe400078e0000 */
[----:B------:R-:W-:Y:S02]  /*19d40*/  IMAD.MOV.U32 R0, RZ, RZ, R20 ;  /* 0x000000ffff007224 */ /* 0x000fe400078e0014 */
[----:B------:R-:W-:Y:S02]  /*19d50*/  IMAD.MOV.U32 R5, RZ, RZ, R21 ;  /* 0x000000ffff057224 */ /* 0x000fe400078e0015 */
[----:B------:R-:W-:-:S02]  /*19d60*/  IMAD.MOV.U32 R7, RZ, RZ, R22 ;  /* 0x000000ffff077224 */ /* 0x000fc400078e0016 */
[----:B------:R-:W-:Y:S02]  /*19d70*/  IMAD.MOV.U32 R8, RZ, RZ, R23 ;  /* 0x000000ffff087224 */ /* 0x000fe400078e0017 */
[----:B------:R-:W-:Y:S01]  /*19d80*/  HMMA.16816.F32 R20, R24, R28, RZ ;  /* 0x0000001c1814723c */ /* 0x000fe200000018ff */
[----:B------:R-:W3:Y:S01]  /*19d90*/  LDL.LU R29, [R1+0xd0] ;  /* 0x0000d000011d7983 */ /* 0x000ee20000300800 */
[----:B------:R-:W-:Y:S02]  /*19da0*/  F2FP.F16.E4M3.UNPACK_B R2, R2.H1 ;  /* 0x00000002ff02723e */ /* 0x000fe400030006ff */
[----:B------:R-:W-:-:S15]  /*19db0*/  F2FP.F16.E4M3.UNPACK_B R3, R3.H1 ;  /* 0x00000003ff03723e */ /* 0x000fde00030006ff */
[----:B------:R-:W-:Y:S02]  /*19dc0*/  IMAD.MOV.U32 R26, RZ, RZ, R20 ;  /* 0x000000ffff1a7224 */ /* 0x000fe400078e0014 */
[----:B------:R-:W-:Y:S02]  /*19dd0*/  IMAD.MOV.U32 R25, RZ, RZ, R21 ;  /* 0x000000ffff197224 */ /* 0x000fe400078e0015 */
[----:B------:R-:W-:Y:S02]  /*19de0*/  IMAD.MOV.U32 R24, RZ, RZ, R22 ;  /* 0x000000ffff187224 */ /* 0x000fe400078e0016 */
[----:B------:R-:W-:Y:S02]  /*19df0*/  IMAD.MOV.U32 R10, RZ, RZ, R23 ;  /* 0x000000ffff0a7224 */ /* 0x000fe400078e0017 */
[----:B------:R-:W-:Y:S02]  /*19e00*/  IMAD.MOV.U32 R20, RZ, RZ, R13 ;  /* 0x000000ffff147224 */ /* 0x000fe400078e000d */
[----:B------:R-:W-:-:S02]  /*19e10*/  IMAD.MOV.U32 R21, RZ, RZ, R15 ;  /* 0x000000ffff157224 */ /* 0x000fc400078e000f */
[----:B------:R-:W-:Y:S02]  /*19e20*/  IMAD.MOV.U32 R23, RZ, RZ, R4 ;  /* 0x000000ffff177224 */ /* 0x000fe400078e0004 */
[----:B--2---:R-:W-:-:S07]  /*19e30*/  IMAD.MOV.U32 R22, RZ, RZ, R14 ;  /* 0x000000ffff167224 */ /* 0x004fce00078e000e */
[----:B------:R-:W-:Y:S01]  /*19e40*/  HMMA.16816.F32 R20, R20, R2, R16 ;  /* 0x000000021414723c */ /* 0x000fe20000001810 */
[----:B------:R-:W2:Y:S04]  /*19e50*/  LDL.LU.64 R18, [R1+0x18f0] ;  /* 0x0018f00001127983 */ /* 0x000ea80000300a00 */
[----:B------:R-:W2:Y:S04]  /*19e60*/  LDL.LU.64 R16, [R1+0x18e8] ;  /* 0x0018e80001107983 */ /* 0x000ea80000300a00 */
[----:B------:R-:W-:Y:S04]  /*19e70*/  STL.64 [R1+0x18d0], R14 ;  /* 0x0018d00e01007387 */ /* 0x000fe80000100a00 */
[----:B------:R-:W-:Y:S06]  /*19e80*/  STL.64 [R1+0x18c8], R12 ;  /* 0x0018c80c01007387 */ /* 0x000fec0000100a00 */
[----:B------:R0:W-:Y:S04]  /*19e90*/  STL.64 [R1+0x18b0], R22 ;  /* 0x0018b01601007387 */ /* 0x0001e80000100a00 */
[----:B------:R1:W-:Y:S01]  /*19ea0*/  STL.64 [R1+0x18a8], R20 ;  /* 0x0018a81401007387 */ /* 0x0003e20000100a00 */
[----:B0-----:R-:W-:-:S03]  /*19eb0*/  IMAD.MOV.U32 R22, RZ, RZ, R24 ;  /* 0x000000ffff167224 */ /* 0x001fc600078e0018 */
[----:B---3--:R-:W0:Y:S01]  /*19ec0*/  LDSM.16.MT88.4 R12, [R29+UR7+0x10800] ;  /* 0x010800071d0c783b */ /* 0x008e220008004200 */
[----:B------:R-:W-:Y:S02]  /*19ed0*/  IMAD.MOV.U32 R23, RZ, RZ, R10 ;  /* 0x000000ffff177224 */ /* 0x000fe400078e000a */
[----:B-1----:R-:W-:Y:S02]  /*19ee0*/  IMAD.MOV.U32 R20, RZ, RZ, R26 ;  /* 0x000000ffff147224 */ /* 0x002fe400078e001a */
[----:B------:R-:W-:Y:S01]  /*19ef0*/  IMAD.MOV.U32 R21, RZ, RZ, R25 ;  /* 0x000000ffff157224 */ /* 0x000fe200078e0019 */
[----:B------:R-:W-:Y:S04]  /*19f00*/  STL.64 [R1+0x18c0], R22 ;  /* 0x0018c01601007387 */ /* 0x000fe80000100a00 */
[----:B------:R1:W-:Y:S02]  /*19f10*/  STL.64 [R1+0x18b8], R20 ;  /* 0x0018b81401007387 */ /* 0x0003e40000100a00 */
[----:B-1----:R-:W-:-:S02]  /*19f20*/  IMAD.MOV.U32 R20, RZ, RZ, R0 ;  /* 0x000000ffff147224 */ /* 0x002fc400078e0000 */
[----:B------:R-:W3:Y:S01]  /*19f30*/  LDL.LU R0, [R1+0x18e0] ;  /* 0x0018e00001007983 */ /* 0x000ee20000300800 */
[----:B------:R-:W-:Y:S02]  /*19f40*/  IMAD.MOV.U32 R21, RZ, RZ, R5 ;  /* 0x000000ffff157224 */ /* 0x000fe400078e0005 */
[----:B------:R-:W-:Y:S01]  /*19f50*/  IMAD.MOV.U32 R22, RZ, RZ, R7 ;  /* 0x000000ffff167224 */ /* 0x000fe200078e0007 */
[----:B------:R-:W4:Y:S04]  /*19f60*/  LDL.LU R5, [R1+0x18dc] ;  /* 0x0018dc0001057983 */ /* 0x000f280000300800 */
[----:B------:R-:W5:Y:S01]  /*19f70*/  LDL.LU R7, [R1+0x18d8] ;  /* 0x0018d80001077983 */ /* 0x000f620000300800 */
[----:B------:R-:W-:-:S03]  /*19f80*/  IMAD.MOV.U32 R23, RZ, RZ, R8 ;  /* 0x000000ffff177224 */ /* 0x000fc600078e0008 */
[----:B0-----:R-:W-:Y:S01]  /*19f90*/  STL.64 [R1+0x40], R12 ;  /* 0x0000400c01007387 */ /* 0x001fe20000100a00 */
[----:B------:R-:W-:-:S03]  /*19fa0*/  IMAD.MOV.U32 R8, RZ, RZ, R12 ;  /* 0x000000ffff087224 */ /* 0x000fc600078e000c */
[----:B------:R-:W-:Y:S04]  /*19fb0*/  STL.64 [R1+0x48], R14 ;  /* 0x0000480e01007387 */ /* 0x000fe80000100a00 */
[----:B------:R-:W0:Y:S01]  /*19fc0*/  LDSM.16.MT88.4 R12, [R29+UR7+0x10c00] ;  /* 0x010c00071d0c783b */ /* 0x000e220008004200 */
[----:B------:R-:W-:Y:S02]  /*19fd0*/  IMAD.MOV.U32 R26, RZ, RZ, R9 ;  /* 0x000000ffff1a7224 */ /* 0x000fe400078e0009 */
[----:B------:R-:W-:Y:S01]  /*19fe0*/  IMAD.MOV.U32 R27, RZ, RZ, R11 ;  /* 0x000000ffff1b7224 */ /* 0x000fe200078e000b */
[----:B0-----:R-:W-:Y:S01]  /*19ff0*/  STL.64 [R1+0x70], R12 ;  /* 0x0000700c01007387 */ /* 0x001fe20000100a00 */
[----:B------:R-:W-:-:S03]  /*1a000*/  IMAD.MOV.U32 R10, RZ, RZ, R12 ;  /* 0x000000ffff0a7224 */ /* 0x000fc600078e000c */
[----:B------:R-:W-:Y:S04]  /*1a010*/  STL.64 [R1+0x78], R14 ;  /* 0x0000780e01007387 */ /* 0x000fe80000100a00 */
[----:B------:R-:W-:Y:S04]  /*1a020*/  STL [R1+0x18a0], R29 ;  /* 0x0018a01d01007387 */ /* 0x000fe80000100800 */
[----:B---3--:R-:W0:Y:S01]  /*1a030*/  LDSM.16.MT88.4 R12, [R0+UR7+0x10800] ;  /* 0x01080007000c783b */ /* 0x008e220008004200 */
[----:B----4-:R-:W-:Y:S02]  /*1a040*/  IMAD.MOV.U32 R24, RZ, RZ, R5 ;  /* 0x000000ffff187224 */ /* 0x010fe400078e0005 */
[----:B-----5:R-:W-:-:S07]  /*1a050*/  IMAD.MOV.U32 R25, RZ, RZ, R7 ;  /* 0x000000ffff197224 */ /* 0x020fce00078e0007 */
[----:B--2---:R-:W-:Y:S01]  /*1a060*/  HMMA.16816.F32 R16, R24, R2, R16 ;  /* 0x000000021810723c */ /* 0x004fe20000001810 */
[----:B------:R-:W2:Y:S04]  /*1a070*/  LDL R24, [R1+0xb8] ;  /* 0x0000b80001187983 */ /* 0x000ea80000100800 */
[----:B0-----:R-:W-:Y:S04]  /*1a080*/  STL.64 [R1+0x90], R12 ;  /* 0x0000900c01007387 */ /* 0x001fe80000100a00 */
[----:B------:R-:W-:Y:S04]  /*1a090*/  STL.64 [R1+0x98], R14 ;  /* 0x0000980e01007387 */ /* 0x000fe80000100a00 */
[----:B------:R-:W0:Y:S04]  /*1a0a0*/  LDSM.16.MT88.4 R12, [R0+UR7+0x10c00] ;  /* 0x010c0007000c783b */ /* 0x000e280008004200 */
[----:B------:R-:W3:Y:S04]  /*1a0b0*/  LDL R25, [R1+0xbc] ;  /* 0x0000bc0001197983 */ /* 0x000ee80000100800 */
[----:B------:R-:W4:Y:S04]  /*1a0c0*/  LDL.LU R26, [R1+0x58] ;  /* 0x00005800011a7983 */ /* 0x000f280000300800 */
[----:B------:R-:W5:Y:S04]  /*1a0d0*/  LDL.LU R27, [R1+0x5c] ;  /* 0x00005c00011b7983 */ /* 0x000f680000300800 */
[----:B0-----:R-:W-:Y:S01]  /*1a0e0*/  STL.64 [R1], R12 ;  /* 0x0000000c01007387 */ /* 0x001fe20000100a00 */
[----:B------:R-:W-:-:S03]  /*1a0f0*/  IMAD.MOV.U32 R29, RZ, RZ, R14 ;  /* 0x000000ffff1d7224 */ /* 0x000fc600078e000e */
[----:B------:R0:W-:Y:S04]  /*1a100*/  STL [R1+0xc], R15 ;  /* 0x00000c0f01007387 */ /* 0x0001e80000100800 */
[----:B0-----:R-:W2:Y:S04]  /*1a110*/  LDL.LU.64 R14, [R1+0x18d0] ;  /* 0x0018d000010e7983 */ /* 0x001ea80000300a00 */
[----:B------:R-:W2:Y:S01]  /*1a120*/  LDL.LU.64 R12, [R1+0x18c8] ;  /* 0x0018c800010c7983 */ /* 0x000ea20000300a00 */
[----:B------:R-:W-:Y:S02]  /*1a130*/  F2FP.F16.E4M3.UNPACK_B R2, R6.H1 ;  /* 0x00000006ff02723e */ /* 0x000fe400030006ff */
[----:B--2---:R-:W-:Y:S01]  /*1a140*/  F2FP.F16.E4M3.UNPACK_B R3, R12.H1 ;  /* 0x0000000cff03723e */ /* 0x004fe200030006ff */
[----:B------:R-:W-:-:S02]  /*1a150*/  IMAD.MOV.U32 R12, RZ, RZ, R13 ;  /* 0x000000ffff0c7224 */ /* 0x000fc400078e000d */
[----:B------:R-:W-:Y:S02]  /*1a160*/  IMAD.MOV.U32 R13, RZ, RZ, R15 ;  /* 0x000000ffff0d7224 */ /* 0x000fe400078e000f */
[----:B------:R-:W-:-:S07]  /*1a170*/  IMAD.MOV.U32 R15, RZ, RZ, R4 ;  /* 0x000000ffff0f7224 */ /* 0x000fce00078e0004 */
[----:B------:R-:W-:Y:S01]  /*1a180*/  HMMA.16816.F32 R12, R12, R2, R20 ;  /* 0x000000020c0c723c */ /* 0x000fe20000001814 */
[----:B------:R-:W2:Y:S04]  /*1a190*/  LDL.LU.64 R22, [R1+0x18c0] ;  /* 0x0018c00001167983 */ /* 0x000ea80000300a00 */
[----:B------:R-:W2:Y:S01]  /*1a1a0*/  LDL.LU.64 R20, [R1+0x18b8] ;  /* 0x0018b80001147983 */ /* 0x000ea20000300a00 */
[----:B------:R-:W-:Y:S02]  /*1a1b0*/  IMAD.MOV.U32 R4, RZ, RZ, R5 ;  /* 0x000000ffff047224 */ /* 0x000fe400078e0005 */
[----:B------:R-:W-:Y:S02]  /*1a1c0*/  IMAD.MOV.U32 R5, RZ, RZ, R7 ;  /* 0x000000ffff057224 */ /* 0x000fe400078e0007 */
[----:B------:R-:W-:-:S02]  /*1a1d0*/  IMAD.MOV.U32 R6, RZ, RZ, R9 ;  /* 0x000000ffff067224 */ /* 0x000fc400078e0009 */
[----:B------:R-:W-:-:S07]  /*1a1e0*/  IMAD.MOV.U32 R7, RZ, RZ, R11 ;  /* 0x000000ffff077224 */ /* 0x000fce00078e000b */
[----:B--2---:R-:W-:Y:S01]  /*1a1f0*/  HMMA.16816.F32 R4, R4, R2, R20 ;  /* 0x000000020404723c */ /* 0x004fe20000001814 */
[----:B------:R-:W2:Y:S04]  /*1a200*/  LDL.LU.64 R22, [R1+0x18b0] ;  /* 0x0018b00001167983 */ /* 0x000ea80000300a00 */
[----:B------:R-:W2:Y:S04]  /*1a210*/  LDL.LU.64 R20, [R1+0x18a8] ;  /* 0x0018a80001147983 */ /* 0x000ea80000300a00 */
[----:B------:R-:W2:Y:S04]  /*1a220*/  LDL R9, [R1+0x48] ;  /* 0x0000480001097983 */ /* 0x000ea80000100800 */
[----:B------:R-:W2:Y:S01]  /*1a230*/  LDL R11, [R1+0x78] ;  /* 0x00007800010b7983 */ /* 0x000ea20000100800 */
[----:B----4-:R-:W-:-:S02]  /*1a240*/  F2FP.F16.E4M3.UNPACK_B R2, R26 ;  /* 0x0000001aff02723e */ /* 0x010fc400020006ff */
[----:B-----5:R-:W-:Y:S01]  /*1a250*/  F2FP.F16.E4M3.UNPACK_B R3, R27 ;  /* 0x0000001bff03723e */ /* 0x020fe200020006ff */
[----:B------:R-:W4:Y:S06]  /*1a260*/  LDL R28, [R1+0xd4] ;  /* 0x0000d400011c7983 */ /* 0x000f2c0000100800 */
[----:B--2---:R-:W-:Y:S01]  /*1a270*/  HMMA.16816.F32 R20, R8, R2, R20 ;  /* 0x000000020814723c */ /* 0x004fe20000001814 */
[----:B------:R-:W2:Y:S04]  /*1a280*/  LDL R8, [R1+0x90] ;  /* 0x0000900001087983 */ /* 0x000ea80000100800 */
[----:B------:R-:W2:Y:S04]  /*1a290*/  LDL R9, [R1+0x98] ;  /* 0x0000980001097983 */ /* 0x000ea80000100800 */
[----:B------:R-:W2:Y:S01]  /*1a2a0*/  LDL R10, [R1] ;  /* 0x00000000010a7983 */ /* 0x000ea20000100800 */
[----:B------:R-:W-:-:S07]  /*1a2b0*/  IMAD.MOV.U32 R11, RZ, RZ, R29 ;  /* 0x000000ffff0b7224 */ /* 0x000fce00078e001d */
[----:B--2---:R-:W-:-:S15]  /*1a2c0*/  HMMA.16816.F32 R16, R8, R2, R16 ;  /* 0x000000020810723c */ /* 0x004fde0000001810 */
[----:B------:R-:W-:-:S04]  /*1a2d0*/  NOP ;  /* 0x0000000000007918 */ /* 0x000fc80000000000 */
[----:B------:R-:W-:Y:S04]  /*1a2e0*/  STL.64 [R1+0x1898], R18 ;  /* 0x0018981201007387 */ /* 0x000fe80000100a00 */
[----:B------:R-:W-:Y:S04]  /*1a2f0*/  STL.64 [R1+0x1890], R16 ;  /* 0x0018901001007387 */ /* 0x000fe80000100a00 */
[----:B------:R-:W2:Y:S04]  /*1a300*/  LDL.LU R8, [R1+0x40] ;  /* 0x0000400001087983 */ /* 0x000ea80000300800 */
[----:B------:R-:W2:Y:S04]  /*1a310*/  LDL.LU R9, [R1+0x48] ;  /* 0x0000480001097983 */ /* 0x000ea80000300800 */
[----:B------:R-:W2:Y:S04]  /*1a320*/  LDL.LU R10, [R1+0x70] ;  /* 0x00007000010a7983 */ /* 0x000ea80000300800 */
[----:B------:R-:W2:Y:S01]  /*1a330*/  LDL.LU R11, [R1+0x78] ;  /* 0x00007800010b7983 */ /* 0x000ea20000300800 */
[----:B------:R-:W-:-:S02]  /*1a340*/  F2FP.F16.E4M3.UNPACK_B R24, R24 ;  /* 0x00000018ff18723e */ /* 0x000fc400020006ff */
[----:B---3--:R-:W-:Y:S02]  /*1a350*/  F2FP.F16.E4M3.UNPACK_B R25, R25 ;  /* 0x00000019ff19723e */ /* 0x008fe400020006ff */
[----:B------:R-:W-:Y:S02]  /*1a360*/  F2FP.F16.E4M3.UNPACK_B R2, R26.H1 ;  /* 0x0000001aff02723e */ /* 0x000fe400030006ff */
[----:B----4-:R-:W-:-:S05]  /*1a370*/  LOP3.LUT R26, R28, 0x40, RZ, 0x3c, !PT ;  /* 0x000000401c1a7812 */ /* 0x010fca00078e3cff */
[----:B------:R-:W0:Y:S01]  /*1a380*/  LDSM.16.M88.4 R16, [R26+UR7] ;  /* 0x000000071a10783b */ /* 0x000e220008000200 */
[----:B--2---:R-:W-:Y:S01]  /*1a390*/  HMMA.16816.F32 R12, R8, R24, R12 ;  /* 0x00000018080c723c */ /* 0x004fe2000000180c */
[----:B------:R-:W-:-:S15]  /*1a3a0*/  IMAD.MOV.U32 R11, RZ, RZ, R29 ;  /* 0x000000ffff0b7224 */ /* 0x000fde00078e001d */
[----:B------:R-:W-:-:S03]  /*1a3b0*/  NOP ;  /* 0x0000000000007918 */ /* 0x000fc60000000000 */
[----:B------:R1:W-:Y:S04]  /*1a3c0*/  STL.64 [R1+0x1888], R14 ;  /* 0x0018880e01007387 */ /* 0x0003e80000100a00 */
[----:B-1----:R-:W2:Y:S04]  /*1a3d0*/  LDL.LU R14, [R1+0x74] ;  /* 0x00007400010e7983 */ /* 0x002ea80000300800 */
[----:B------:R-:W3:Y:S04]  /*1a3e0*/  LDL.LU R15, [R1+0x7c] ;  /* 0x00007c00010f7983 */ /* 0x000ee80000300800 */
[----:B------:R1:W-:Y:S04]  /*1a3f0*/  STL.64 [R1+0x1880], R12 ;  /* 0x0018800c01007387 */ /* 0x0003e80000100a00 */
[----:B-1----:R-:W4:Y:S04]  /*1a400*/  LDL.LU R12, [R1+0x44] ;  /* 0x00004400010c7983 */ /* 0x002f280000300800 */
[----:B------:R-:W5:Y:S04]  /*1a410*/  LDL.LU R13, [R1+0x4c] ;  /* 0x00004c00010d7983 */ /* 0x000f680000300800 */
[----:B------:R-:W2:Y:S04]  /*1a420*/  LDL.LU R8, [R1+0x90] ;  /* 0x0000900001087983 */ /* 0x000ea80000300800 */
[----:B------:R-:W2:Y:S04]  /*1a430*/  LDL.LU R9, [R1+0x98] ;  /* 0x0000980001097983 */ /* 0x000ea80000300800 */
[----:B------:R-:W2:Y:S04]  /*1a440*/  LDL.LU R10, [R1] ;  /* 0x00000000010a7983 */ /* 0x000ea80000300800 */
[----:B------:R-:W3:Y:S01]  /*1a450*/  LDL.LU R29, [R1+0x18a0] ;  /* 0x0018a000011d7983 */ /* 0x000ee20000300800 */
[----:B------:R-:W-:Y:S01]  /*1a460*/  F2FP.F16.E4M3.UNPACK_B R3, R27.H1 ;  /* 0x0000001bff03723e */ /* 0x000fe200030006ff */
[----:B0-----:R-:W-:-:S02]  /*1a470*/  IMAD.MOV.U32 R28, RZ, RZ, R18 ;  /* 0x000000ffff1c7224 */ /* 0x001fc400078e0012 */
[----:B------:R-:W-:Y:S01]  /*1a480*/  IMAD.MOV.U32 R27, RZ, RZ, R19 ;  /* 0x000000ffff1b7224 */ /* 0x000fe200078e0013 */
[----:B--2---:R-:W-:Y:S01]  /*1a490*/  HMMA.16816.F32 R4, R8, R24, R4 ;  /* 0x000000180804723c */ /* 0x004fe20000001804 */
[----:B------:R-:W2:Y:S04]  /*1a4a0*/  LDL.LU R24, [R1+0xb8] ;  /* 0x0000b80001187983 */ /* 0x000ea80000300800 */
[----:B------:R-:W2:Y:S04]  /*1a4b0*/  LDL.LU R25, [R1+0xbc] ;  /* 0x0000bc0001197983 */ /* 0x000ea80000300800 */
[----:B------:R-:W-:Y:S04]  /*1a4c0*/  STL.64 [R1+0xc0], R16 ;  /* 0x0000c01001007387 */ /* 0x000fe80000100a00 */
[----:B---3--:R-:W0:Y:S04]  /*1a4d0*/  LDSM.16.MT88.4 R16, [R29+UR7+0x11000] ;  /* 0x011000071d10783b */ /* 0x008e280008004200 */
[----:B------:R-:W-:Y:S04]  /*1a4e0*/  STL [R1+0x185c], R27 ;  /* 0x00185c1b01007387 */ /* 0x000fe80000100800 */
[----:B------:R-:W-:Y:S04]  /*1a4f0*/  STL [R1+0x1858], R28 ;  /* 0x0018581c01007387 */ /* 0x000fe80000100800 */
[----:B0-----:R-:W-:Y:S04]  /*1a500*/  STL.64 [R1+0x60], R16 ;  /* 0x0000601001007387 */ /* 0x001fe80000100a00 */
[----:B------:R-:W-:Y:S04]  /*1a510*/  STL.64 [R1+0x68], R18 ;  /* 0x0000681201007387 */ /* 0x000fe80000100a00 */
[----:B------:R-:W0:Y:S01]  /*1a520*/  LDSM.16.MT88.4 R16, [R29+UR7+0x11400] ;  /* 0x011400071d10783b */ /* 0x000e220008004200 */
[----:B----4-:R-:W-:-:S02]  /*1a530*/  IMAD.MOV.U32 R8, RZ, RZ, R12 ;  /* 0x000000ffff087224 */ /* 0x010fc400078e000c */
[----:B-----5:R-:W-:Y:S02]  /*1a540*/  IMAD.MOV.U32 R9, RZ, RZ, R13 ;  /* 0x000000ffff097224 */ /* 0x020fe400078e000d */
[----:B------:R-:W-:Y:S02]  /*1a550*/  IMAD.MOV.U32 R10, RZ, RZ, R14 ;  /* 0x000000ffff0a7224 */ /* 0x000fe400078e000e */
[----:B------:R-:W-:Y:S01]  /*1a560*/  IMAD.MOV.U32 R11, RZ, RZ, R15 ;  /* 0x000000ffff0b7224 */ /* 0x000fe200078e000f */
[----:B0-----:R-:W-:Y:S01]  /*1a570*/  STL [R1+0xa0], R16 ;  /* 0x0000a01001007387 */ /* 0x001fe20000100800 */
[----:B------:R-:W-:Y:S02]  /*1a580*/  IMAD.MOV.U32 R27, RZ, RZ, R17 ;  /* 0x000000ffff1b7224 */ /* 0x000fe400078e0011 */
[----:B------:R-:W-:Y:S01]  /*1a590*/  IMAD.MOV.U32 R28, RZ, RZ, R19 ;  /* 0x000000ffff1c7224 */ /* 0x000fe200078e0013 */
[----:B------:R-:W-:Y:S04]  /*1a5a0*/  STL [R1+0xa8], R18 ;  /* 0x0000a81201007387 */ /* 0x000fe80000100800 */
[----:B------:R-:W0:Y:S01]  /*1a5b0*/  LDSM.16.MT88.4 R16, [R0+UR7+0x11000] ;  /* 0x011000070010783b */ /* 0x000e220008004200 */
[----:B------:R-:W-:Y:S03]  /*1a5c0*/  HMMA.16816.F32 R20, R8, R2, R20 ;  /* 0x000000020814723c */ /* 0x000fe60000001814 */
[----:B------:R1:W-:Y:S04]  /*1a5d0*/  STL [R1+0x1878], R28 ;  /* 0x0018781c01007387 */ /* 0x0003e80000100800 */
[----:B------:R-:W-:Y:S04]  /*1a5e0*/  STL [R1+0x1874], R27 ;  /* 0x0018741b01007387 */ /* 0x000fe80000100800 */
[----:B------:R-:W-:Y:S04]  /*1a5f0*/  STL [R1+0x1870], R29 ;  /* 0x0018701d01007387 */ /* 0x000fe80000100800 */
[----:B------:R-:W3:Y:S04]  /*1a600*/  LDL R8, [R1+0x94] ;  /* 0x0000940001087983 */ /* 0x000ee80000100800 */
[----:B------:R-:W3:Y:S04]  /*1a610*/  LDL R9, [R1+0x9c] ;  /* 0x00009c0001097983 */ /* 0x000ee80000100800 */
[----:B------:R-:W3:Y:S04]  /*1a620*/  LDL R10, [R1+0x4] ;  /* 0x00000400010a7983 */ /* 0x000ee80000100800 */
[----:B------:R-:W3:Y:S04]  /*1a630*/  LDL R11, [R1+0xc] ;  /* 0x00000c00010b7983 */ /* 0x000ee80000100800 */
[----:B0-----:R-:W-:Y:S01]  /*1a640*/  STL [R1+0x54], R17 ;  /* 0x0000541101007387 */ /* 0x001fe20000100800 */
[----:B-1----:R-:W-:-:S03]  /*1a650*/  IMAD.MOV.U32 R28, RZ, RZ, R16 ;  /* 0x000000ffff1c7224 */ /* 0x002fc600078e0010 */
[----:B------:R-:W-:Y:S04]  /*1a660*/  STL.64 [R1+0x58], R18 ;  /* 0x0000581201007387 */ /* 0x000fe80000100a00 */
[----:B------:R-:W0:Y:S04]  /*1a670*/  LDSM.16.MT88.4 R16, [R0+UR7+0x11400] ;  /* 0x011400070010783b */ /* 0x000e280008004200 */
[----:B0-----:R-:W-:Y:S01]  /*1a680*/  STL [R1+0x84], R17 ;  /* 0x0000841101007387 */ /* 0x001fe20000100800 */
[----:B------:R-:W-:Y:S02]  /*1a690*/  IMAD.MOV.U32 R29, RZ, RZ, R18 ;  /* 0x000000ffff1d7224 */ /* 0x000fe400078e0012 */
[----:B------:R-:W-:Y:S01]  /*1a6a0*/  IMAD.MOV.U32 R27, RZ, RZ, R16 ;  /* 0x000000ffff1b7224 */ /* 0x000fe200078e0010 */
[----:B------:R0:W-:Y:S04]  /*1a6b0*/  STL [R1+0x8c], R19 ;  /* 0x00008c1301007387 */ /* 0x0001e80000100800 */
[----:B0-----:R-:W3:Y:S04]  /*1a6c0*/  LDL.LU.64 R18, [R1+0x1898] ;  /* 0x0018980001127983 */ /* 0x001ee80000300a00 */
[----:B------:R-:W3:Y:S04]  /*1a6d0*/  LDL.LU.64 R16, [R1+0x1890] ;  /* 0x0018900001107983 */ /* 0x000ee80000300a00 */
[----:B------:R0:W-:Y:S04]  /*1a6e0*/  STL [R1+0x187c], R0 ;  /* 0x00187c0001007387 */ /* 0x0001e80000100800 */
[----:B0-----:R-:W4:Y:S01]  /*1a6f0*/  LDL.LU R0, [R1+0xa8] ;  /* 0x0000a80001007983 */ /* 0x001f220000300800 */
[----:B---3--:R-:W-:Y:S01]  /*1a700*/  HMMA.16816.F32 R16, R8, R2, R16 ;  /* 0x000000020810723c */ /* 0x008fe20000001810 */
[----:B------:R-:W-:-:S02]  /*1a710*/  IMAD.MOV.U32 R8, RZ, RZ, R12 ;  /* 0x000000ffff087224 */ /* 0x000fc400078e000c */
[----:B------:R-:W-:Y:S02]  /*1a720*/  IMAD.MOV.U32 R9, RZ, RZ, R13 ;  /* 0x000000ffff097224 */ /* 0x000fe400078e000d */
[----:B------:R-:W-:Y:S02]  /*1a730*/  IMAD.MOV.U32 R10, RZ, RZ, R14 ;  /* 0x000000ffff0a7224 */ /* 0x000fe400078e000e */
[----:B------:R-:W-:Y:S02]  /*1a740*/  IMAD.MOV.U32 R11, RZ, RZ, R15 ;  /* 0x000000ffff0b7224 */ /* 0x000fe400078e000f */
[----:B------:R-:W0:Y:S04]  /*1a750*/  LDSM.16.M88.4 R12, [R26+UR7+0x8000] ;  /* 0x008000071a0c783b */ /* 0x000e280008000200 */
[----:B0-----:R-:W-:Y:S04]  /*1a760*/  STL.64 [R1+0xb0], R12 ;  /* 0x0000b00c01007387 */ /* 0x001fe80000100a00 */
[----:B------:R0:W-:Y:S04]  /*1a770*/  STL.64 [R1+0xb8], R14 ;  /* 0x0000b80e01007387 */ /* 0x0001e80000100a00 */
[----:B0-----:R-:W3:Y:S04]  /*1a780*/  LDL.LU.64 R14, [R1+0x1888] ;  /* 0x00188800010e7983 */ /* 0x001ee80000300a00 */
[----:B------:R-:W3:Y:S01]  /*1a790*/  LDL.LU.64 R12, [R1+0x1880] ;  /* 0x00188000010c7983 */ /* 0x000ee20000300a00 */
[----:B--2---:R-:W-:-:S02]  /*1a7a0*/  F2FP.F16.E4M3.UNPACK_B R24, R24.H1 ;  /* 0x00000018ff18723e */ /* 0x004fc400030006ff */
[----:B------:R-:W-:Y:S01]  /*1a7b0*/  F2FP.F16.E4M3.UNPACK_B R25, R25.H1 ;  /* 0x00000019ff19723e */ /* 0x000fe200030006ff */
[----:B------:R0:W-:Y:S04]  /*1a7c0*/  STL [R1+0x17d4], R26 ;  /* 0x0017d41a01007387 */ /* 0x0001e80000100800 */
[----:B0-----:R-:W2:Y:S02]  /*1a7d0*/  LDL.LU R26, [R1+0xc4] ;  /* 0x0000c400011a7983 */ /* 0x001ea40000300800 */
[-C--:B---3--:R-:W-:Y:S02]  /*1a7e0*/  HMMA.16816.F32 R12, R8, R24.reuse, R12 ;  /* 0x00000018080c723c */ /* 0x088fe4000000180c */
[----:B------:R-:W3:Y:S04]  /*1a7f0*/  LDL.LU R8, [R1+0x94] ;  /* 0x0000940001087983 */ /* 0x000ee80000300800 */
[----:B------:R-:W3:Y:S04]  /*1a800*/  LDL.LU R9, [R1+0x9c] ;  /* 0x00009c0001097983 */ /* 0x000ee80000300800 */
[----:B------:R-:W3:Y:S04]  /*1a810*/  LDL.LU R10, [R1+0x4] ;  /* 0x00000400010a7983 */ /* 0x000ee80000300800 */
[----:B------:R-:W3:Y:S02]  /*1a820*/  LDL.LU R11, [R1+0xc] ;  /* 0x00000c00010b7983 */ /* 0x000ee40000300800 */
[----:B---3--:R-:W-:Y:S02]  /*1a830*/  HMMA.16816.F32 R4, R8, R24, R4 ;  /* 0x000000180804723c */ /* 0x008fe40000001804 */
[----:B------:R-:W3:Y:S04]  /*1a840*/  LDL.LU R24, [R1+0x58] ;  /* 0x0000580001187983 */ /* 0x000ee80000300800 */
[----:B------:R-:W5:Y:S04]  /*1a850*/  LDL.LU R25, [R1+0xc0] ;  /* 0x0000c00001197983 */ /* 0x000f680000300800 */
[----:B------:R-:W3:Y:S04]  /*1a860*/  LDL R8, [R1+0x60] ;  /* 0x0000600001087983 */ /* 0x000ee80000100800 */
[----:B------:R-:W3:Y:S04]  /*1a870*/  LDL R9, [R1+0x68] ;  /* 0x0000680001097983 */ /* 0x000ee80000100800 */
[----:B------:R-:W3:Y:S01]  /*1a880*/  LDL R10, [R1+0xa0] ;  /* 0x0000a000010a7983 */ /* 0x000ee20000100800 */
[----:B--2---:R-:W-:Y:S01]  /*1a890*/  F2FP.F16.E4M3.UNPACK_B R3, R26 ;  /* 0x0000001aff03723e */ /* 0x004fe200020006ff */
[----:B----4-:R-:W-:Y:S01]  /*1a8a0*/  IMAD.MOV.U32 R11, RZ, RZ, R0 ;  /* 0x000000ffff0b7224 */ /* 0x010fe200078e0000 */
[----:B-----5:R-:W-:-:S07]  /*1a8b0*/  F2FP.F16.E4M3.UNPACK_B R2, R25 ;  /* 0x00000019ff02723e */ /* 0x020fce00020006ff */
[----:B---3--:R-:W-:Y:S01]  /*1a8c0*/  HMMA.16816.F32 R20, R8, R2, R20 ;  /* 0x000000020814723c */ /* 0x008fe20000001814 */
[----:B------:R-:W-:Y:S02]  /*1a8d0*/  IMAD.MOV.U32 R8, RZ, RZ, R28 ;  /* 0x000000ffff087224 */ /* 0x000fe400078e001c */
[----:B------:R-:W-:Y:S02]  /*1a8e0*/  IMAD.MOV.U32 R9, RZ, RZ, R24 ;  /* 0x000000ffff097224 */ /* 0x000fe400078e0018 */
[----:B------:R-:W-:Y:S02]  /*1a8f0*/  IMAD.MOV.U32 R10, RZ, RZ, R27 ;  /* 0x000000ffff0a7224 */ /* 0x000fe400078e001b */
[----:B------:R-:W-:-:S07]  /*1a900*/  IMAD.MOV.U32 R11, RZ, RZ, R29 ;  /* 0x000000ffff0b7224 */ /* 0x000fce00078e001d */
[----:B------:R-:W-:Y:S01]  /*1a910*/  HMMA.16816.F32 R16, R8, R2, R16 ;  /* 0x000000020810723c */ /* 0x000fe20000001810 */
[----:B------:R-:W2:Y:S04]  /*1a920*/  LDL R2, [R1+0xb0] ;  /* 0x0000b00001027983 */ /* 0x000ea80000100800 */
[----:B------:R-:W3:-:S14]  /*1a930*/  LDL R3, [R1+0xb4] ;  /* 0x0000b40001037983 */ /* 0x000edc0000100800 */
[----:B------:R-:W-:Y:S04]  /*1a940*/  STL.64 [R1+0x1868], R18 ;  /* 0x0018681201007387 */ /* 0x000fe80000100a00 */
[----:B------:R-:W-:Y:S04]  /*1a950*/  STL.64 [R1+0x1860], R16 ;  /* 0x0018601001007387 */ /* 0x000fe80000100a00 */
[----:B------:R-:W4:Y:S04]  /*1a960*/  LDL.LU R8, [R1+0x60] ;  /* 0x0000600001087983 */ /* 0x000f280000300800 */
[----:B------:R-:W4:Y:S04]  /*1a970*/  LDL.LU R9, [R1+0x68] ;  /* 0x0000680001097983 */ /* 0x000f280000300800 */
[----:B------:R-:W4:Y:S01]  /*1a980*/  LDL.LU R10, [R1+0xa0] ;  /* 0x0000a000010a7983 */ /* 0x000f220000300800 */
[----:B------:R-:W-:-:S03]  /*1a990*/  IMAD.MOV.U32 R11, RZ, RZ, R0 ;  /* 0x000000ffff0b7224 */ /* 0x000fc600078e0000 */
[----:B------:R-:W5:Y:S01]  /*1a9a0*/  LDL.LU R0, [R1+0x187c] ;  /* 0x00187c0001007983 */ /* 0x000f620000300800 */
[----:B--2---:R-:W-:Y:S02]  /*1a9b0*/  F2FP.F16.E4M3.UNPACK_B R2, R2 ;  /* 0x00000002ff02723e */ /* 0x004fe400020006ff */
[----:B---3--:R-:W-:-:S07]  /*1a9c0*/  F2FP.F16.E4M3.UNPACK_B R3, R3 ;  /* 0x00000003ff03723e */ /* 0x008fce00020006ff */
[----:B----4-:R-:W-:Y:S01]  /*1a9d0*/  HMMA.16816.F32 R12, R8, R2, R12 ;  /* 0x00000002080c723c */ /* 0x010fe2000000180c */
[----:B------:R-:W-:Y:S02]  /*1a9e0*/  IMAD.MOV.U32 R8, RZ, RZ, R28 ;  /* 0x000000ffff087224 */ /* 0x000fe400078e001c */
[----:B------:R-:W2:Y:S01]  /*1a9f0*/  LDL.LU R28, [R1+0x1878] ;  /* 0x00187800011c7983 */ /* 0x000ea20000300800 */
[----:B------:R-:W-:Y:S02]  /*1aa00*/  IMAD.MOV.U32 R10, RZ, RZ, R27 ;  /* 0x000000ffff0a7224 */ /* 0x000fe400078e001b */
[----:B------:R-:W-:Y:S01]  /*1aa10*/  IMAD.MOV.U32 R11, RZ, RZ, R29 ;  /* 0x000000ffff0b7224 */ /* 0x000fe200078e001d */
[----:B------:R-:W3:Y:S01]  /*1aa20*/  LDL.LU R27, [R1+0x1874] ;  /* 0x00187400011b7983 */ /* 0x000ee20000300800 */
[----:B------:R-:W-:-:S03]  /*1aa30*/  IMAD.MOV.U32 R9, RZ, RZ, R24 ;  /* 0x000000ffff097224 */ /* 0x000fc600078e0018 */
[----:B------:R-:W4:Y:S04]  /*1aa40*/  LDL.LU R29, [R1+0x1870] ;  /* 0x00187000011d7983 */ /* 0x000f280000300800 */
[----:B------:R-:W2:Y:S01]  /*1aa50*/  LDL R24, [R1+0xb8] ;  /* 0x0000b80001187983 */ /* 0x000ea20000100800 */
[----:B------:R-:W-:Y:S01]  /*1aa60*/  HMMA.16816.F32 R4, R8, R2, R4 ;  /* 0x000000020804723c */ /* 0x000fe20000001804 */
[----:B------:R-:W-:Y:S02]  /*1aa70*/  F2FP.F16.E4M3.UNPACK_B R2, R25.H1 ;  /* 0x00000019ff02723e */ /* 0x000fe400030006ff */
[----:B----4-:R-:W0:Y:S04]  /*1aa80*/  LDSM.16.MT88.4 R16, [R29+UR7+0x11800] ;  /* 0x011800071d10783b */ /* 0x010e280008004200 */
[----:B--2---:R-:W-:Y:S04]  /*1aa90*/  STL [R1+0x1840], R24 ;  /* 0x0018401801007387 */ /* 0x004fe80000100800 */
[----:B------:R-:W2:Y:S01]  /*1aaa0*/  LDL R25, [R1+0xbc] ;  /* 0x0000bc0001197983 */ /* 0x000ea20000100800 */
[----:B------:R-:W-:Y:S01]  /*1aab0*/  F2FP.F16.E4M3.UNPACK_B R3, R26.H1 ;  /* 0x0000001aff03723e */ /* 0x000fe200030006ff */
[----:B---3--:R-:W-:-:S02]  /*1aac0*/  IMAD.MOV.U32 R10, RZ, RZ, R27 ;  /* 0x000000ffff0a7224 */ /* 0x008fc400078e001b */
[----:B------:R-:W-:Y:S01]  /*1aad0*/  IMAD.MOV.U32 R11, RZ, RZ, R28 ;  /* 0x000000ffff0b7224 */ /* 0x000fe200078e001c */
[----:B--2---:R-:W-:Y:S04]  /*1aae0*/  STL [R1+0x1844], R25 ;  /* 0x0018441901007387 */ /* 0x004fe80000100800 */
[----:B------:R-:W2:Y:S04]  /*1aaf0*/  LDL R8, [R1+0x64] ;  /* 0x0000640001087983 */ /* 0x000ea80000100800 */
[----:B------:R-:W2:Y:S01]  /*1ab00*/  LDL R9, [R1+0x6c] ;  /* 0x00006c0001097983 */ /* 0x000ea20000100800 */
[----:B0-----:R-:W-:Y:S01]  /*1ab10*/  IMAD.MOV.U32 R26, RZ, RZ, R17 ;  /* 0x000000ffff1a7224 */ /* 0x001fe200078e0011 */
[----:B--2---:R-:W-:Y:S02]  /*1ab20*/  HMMA.16816.F32 R20, R8, R2, R20 ;  /* 0x000000020814723c */ /* 0x004fe40000001814 */
[----:B------:R-:W0:-:S15]  /*1ab30*/  LDSM.16.MT88.4 R8, [R29+UR7+0x11c00] ;  /* 0x011c00071d08783b */ /* 0x000e1e0008004200 */
[----:B------:R-:W-:Y:S02]  /*1ab40*/  NOP ;  /* 0x0000000000007918 */ /* 0x000fe40000000000 */
[----:B------:R1:W-:Y:S04]  /*1ab50*/  STL [R1+0x1854], R20 ;  /* 0x0018541401007387 */ /* 0x0003e80000100800 */
[----:B-1----:R-:W2:Y:S04]  /*1ab60*/  LDL.LU R20, [R1+0x54] ;  /* 0x0000540001147983 */ /* 0x002ea80000300800 */
[----:B------:R1:W-:Y:S04]  /*1ab70*/  STL [R1+0x1850], R21 ;  /* 0x0018501501007387 */ /* 0x0003e80000100800 */
[----:B-1----:R-:W3:Y:S04]  /*1ab80*/  LDL.LU R21, [R1+0x5c] ;  /* 0x00005c0001157983 */ /* 0x002ee80000300800 */
[----:B------:R1:W-:Y:S04]  /*1ab90*/  STL [R1+0x184c], R22 ;  /* 0x00184c1601007387 */ /* 0x0003e80000100800 */
[----:B-1----:R-:W4:Y:S04]  /*1aba0*/  LDL.LU R22, [R1+0x84] ;  /* 0x0000840001167983 */ /* 0x002f280000300800 */
[----:B------:R1:W-:Y:S04]  /*1abb0*/  STL [R1+0x1848], R23 ;  /* 0x0018481701007387 */ /* 0x0003e80000100800 */
[----:B-1----:R-:W4:Y:S04]  /*1abc0*/  LDL.LU R23, [R1+0x8c] ;  /* 0x00008c0001177983 */ /* 0x002f280000300800 */
[----:B------:R-:W-:Y:S04]  /*1abd0*/  STL.64 [R1+0x10], R16 ;  /* 0x0000101001007387 */ /* 0x000fe80000100a00 */
[----:B------:R-:W-:Y:S04]  /*1abe0*/  STL.64 [R1+0x18], R18 ;  /* 0x0000181201007387 */ /* 0x000fe80000100a00 */
[----:B-----5:R-:W1:Y:S04]  /*1abf0*/  LDSM.16.MT88.4 R16, [R0+UR7+0x11800] ;  /* 0x011800070010783b */ /* 0x020e680008004200 */
[----:B------:R5:W-:Y:S04]  /*1ac00*/  STL [R1+0x183c], R26 ;  /* 0x00183c1a01007387 */ /* 0x000be80000100800 */
[----:B0-----:R-:W-:Y:S04]  /*1ac10*/  STL.64 [R1+0x20], R8 ;  /* 0x0000200801007387 */ /* 0x001fe80000100a00 */
[----:B------:R-:W-:Y:S04]  /*1ac20*/  STL.64 [R1+0x28], R10 ;  /* 0x0000280a01007387 */ /* 0x000fe80000100a00 */
[----:B------:R-:W-:Y:S04]  /*1ac30*/  STL [R1+0x1838], R29 ;  /* 0x0018381d01007387 */ /* 0x000fe80000100800 */
[----:B-1----:R-:W-:Y:S01]  /*1ac40*/  STL [R1+0x34], R17 ;  /* 0x0000341101007387 */ /* 0x002fe20000100800 */
[----:B-----5:R-:W-:-:S03]  /*1ac50*/  IMAD.MOV.U32 R26, RZ, RZ, R16 ;  /* 0x000000ffff1a7224 */ /* 0x020fc600078e0010 */
[----:B------:R0:W-:Y:S04]  /*1ac60*/  STL.64 [R1+0x38], R18 ;  /* 0x0000381201007387 */ /* 0x0001e80000100a00 */
[----:B0-----:R-:W5:Y:S04]  /*1ac70*/  LDL.LU.64 R18, [R1+0x1868] ;  /* 0x0018680001127983 */ /* 0x001f680000300a00 */
[----:B------:R-:W5:Y:S01]  /*1ac80*/  LDL.LU.64 R16, [R1+0x1860] ;  /* 0x0018600001107983 */ /* 0x000f620000300a00 */
[----:B------:R-:W-:Y:S02]  /*1ac90*/  IMAD.MOV.U32 R25, RZ, RZ, R8 ;  /* 0x000000ffff197224 */ /* 0x000fe400078e0008 */
[----:B------:R-:W-:-:S02]  /*1aca0*/  IMAD.MOV.U32 R24, RZ, RZ, R10 ;  /* 0x000000ffff187224 */ /* 0x000fc400078e000a */
[----:B--2---:R-:W-:Y:S02]  /*1acb0*/  IMAD.MOV.U32 R8, RZ, RZ, R20 ;  /* 0x000000ffff087224 */ /* 0x004fe400078e0014 */
[----:B---3--:R-:W-:Y:S02]  /*1acc0*/  IMAD.MOV.U32 R9, RZ, RZ, R21 ;  /* 0x000000ffff097224 */ /* 0x008fe400078e0015 */
[----:B----4-:R-:W-:Y:S02]  /*1acd0*/  IMAD.MOV.U32 R10, RZ, RZ, R22 ;  /* 0x000000ffff0a7224 */ /* 0x010fe400078e0016 */
[----:B------:R-:W-:-:S07]  /*1ace0*/  IMAD.MOV.U32 R11, RZ, RZ, R23 ;  /* 0x000000ffff0b7224 */ /* 0x000fce00078e0017 */
[----:B-----5:R-:W-:Y:S01]  /*1acf0*/  HMMA.16816.F32 R16, R8, R2, R16 ;  /* 0x000000020810723c */ /* 0x020fe20000001810 */
[----:B------:R-:W0:Y:S04]  /*1ad00*/  LDSM.16.MT88.4 R8, [R0+UR7+0x11c00] ;  /* 0x011c00070008783b */ /* 0x000e280008004200 */
[----:B------:R-:W2:Y:S04]  /*1ad10*/  LDL.LU R2, [R1+0xb0] ;  /* 0x0000b00001027983 */ /* 0x000ea80000300800 */
[----:B------:R-:W3:Y:S04]  /*1ad20*/  LDL.LU R3, [R1+0xb4] ;  /* 0x0000b40001037983 */ /* 0x000ee80000300800 */
[----:B0-----:R0:W-:Y:S04]  /*1ad30*/  STL.64 [R1], R8 ;  /* 0x0000000801007387 */ /* 0x0011e80000100a00 */
[----:B------:R1:W-:Y:S04]  /*1ad40*/  STL [R1+0xc], R11 ;  /* 0x00000c0b01007387 */ /* 0x0003e80000100800 */
[----:B0-----:R-:W4:Y:S04]  /*1ad50*/  LDL.LU R8, [R1+0x64] ;  /* 0x0000640001087983 */ /* 0x001f280000300800 */
[----:B------:R-:W4:Y:S01]  /*1ad60*/  LDL.LU R9, [R1+0x6c] ;  /* 0x00006c0001097983 */ /* 0x000f220000300800 */
[----:B------:R-:W-:-:S02]  /*1ad70*/  IMAD.MOV.U32 R29, RZ, RZ, R10 ;  /* 0x000000ffff1d7224 */ /* 0x000fc400078e000a */
[----:B------:R-:W-:Y:S02]  /*1ad80*/  IMAD.MOV.U32 R10, RZ, RZ, R27 ;  /* 0x000000ffff0a7224 */ /* 0x000fe400078e001b */
[----:B-1----:R-:W-:Y:S01]  /*1ad90*/  IMAD.MOV.U32 R11, RZ, RZ, R28 ;  /* 0x000000ffff0b7224 */ /* 0x002fe200078e001c */
[----:B------:R-:W5:Y:S04]  /*1ada0*/  LDL.LU R27, [R1+0x185c] ;  /* 0x00185c00011b7983 */ /* 0x000f680000300800 */
[----:B------:R-:W5:Y:S01]  /*1adb0*/  LDL.LU R28, [R1+0x1858] ;  /* 0x00185800011c7983 */ /* 0x000f620000300800 */
[----:B--2---:R-:W-:Y:S02]  /*1adc0*/  F2FP.F16.E4M3.UNPACK_B R2, R2.H1 ;  /* 0x00000002ff02723e */ /* 0x004fe400030006ff */
[----:B---3--:R-:W-:-:S07]  /*1add0*/  F2FP.F16.E4M3.UNPACK_B R3, R3.H1 ;  /* 0x00000003ff03723e */ /* 0x008fce00030006ff */
[-C--:B----4-:R-:W-:Y:S01]  /*1ade0*/  HMMA.16816.F32 R12, R8, R2.reuse, R12 ;  /* 0x00000002080c723c */ /* 0x090fe2000000180c */
[----:B------:R-:W-:Y:S02]  /*1adf0*/  IMAD.MOV.U32 R8, RZ, RZ, R20 ;  /* 0x000000ffff087224 */ /* 0x000fe400078e0014 */
[----:B------:R-:W-:Y:S01]  /*1ae00*/  IMAD.MOV.U32 R9, RZ, RZ, R21 ;  /* 0x000000ffff097224 */ /* 0x000fe200078e0015 */
[----:B------:R-:W2:Y:S01]  /*1ae10*/  LDL.LU R20, [R1+0x1854] ;  /* 0x0018540001147983 */ /* 0x000ea20000300800 */
[----:B------:R-:W-:Y:S02]  /*1ae20*/  IMAD.MOV.U32 R10, RZ, RZ, R22 ;  /* 0x000000ffff0a7224 */ /* 0x000fe400078e0016 */
[----:B------:R-:W-:Y:S01]  /*1ae30*/  IMAD.MOV.U32 R11, RZ, RZ, R23 ;  /* 0x000000ffff0b7224 */ /* 0x000fe200078e0017 */
[----:B------:R-:W2:Y:S04]  /*1ae40*/  LDL.LU R21, [R1+0x1850] ;  /* 0x0018500001157983 */ /* 0x000ea80000300800 */
[----:B------:R-:W2:Y:S02]  /*1ae50*/  LDL.LU R22, [R1+0x184c] ;  /* 0x00184c0001167983 */ /* 0x000ea40000300800 */
[----:B------:R-:W-:Y:S02]  /*1ae60*/  HMMA.16816.F32 R4, R8, R2, R4 ;  /* 0x000000020804723c */ /* 0x000fe40000001804 */
[----:B------:R-:W2:Y:S04]  /*1ae70*/  LDL.LU R23, [R1+0x1848] ;  /* 0x0018480001177983 */ /* 0x000ea80000300800 */
[----:B------:R-:W2:Y:S04]  /*1ae80*/  LDL R8, [R1+0x10] ;  /* 0x0000100001087983 */ /* 0x000ea80000100800 */
[----:B------:R-:W2:Y:S01]  /*1ae90*/  LDL R9, [R1+0x18] ;  /* 0x0000180001097983 */ /* 0x000ea20000100800 */
[----:B-----5:R-:W-:Y:S01]  /*1aea0*/  F2FP.F16.E4M3.UNPACK_B R2, R28 ;  /* 0x0000001cff02723e */ /* 0x020fe200020006ff */
[----:B------:R-:W-:Y:S01]  /*1aeb0*/  IMAD.MOV.U32 R10, RZ, RZ, R25 ;  /* 0x000000ffff0a7224 */ /* 0x000fe200078e0019 */
[----:B------:R-:W-:Y:S01]  /*1aec0*/  F2FP.F16.E4M3.UNPACK_B R3, R27 ;  /* 0x0000001bff03723e */ /* 0x000fe200020006ff */
[----:B------:R-:W-:Y:S01]  /*1aed0*/  IMAD.MOV.U32 R11, RZ, RZ, R24 ;  /* 0x000000ffff0b7224 */ /* 0x000fe200078e0018 */
[----:B------:R-:W3:Y:S04]  /*1aee0*/  LDL.LU R25, [R1+0x1844] ;  /* 0x0018440001197983 */ /* 0x000ee80000300800 */
[----:B------:R-:W4:Y:S02]  /*1aef0*/  LDL.LU R24, [R1+0x1840] ;  /* 0x0018400001187983 */ /* 0x000f240000300800 */
[----:B--2---:R-:W-:Y:S02]  /*1af00*/  HMMA.16816.F32 R20, R8, R2, R20 ;  /* 0x000000020814723c */ /* 0x004fe40000001814 */
[----:B------:R-:W2:Y:S04]  /*1af10*/  LDL R9, [R1+0x38] ;  /* 0x0000380001097983 */ /* 0x000ea80000100800 */
[----:B------:R-:W2:Y:S01]  /*1af20*/  LDL R10, [R1] ;  /* 0x00000000010a7983 */ /* 0x000ea20000100800 */
[----:B------:R-:W-:-:S02]  /*1af30*/  IMAD.MOV.U32 R8, RZ, RZ, R26 ;  /* 0x000000ffff087224 */ /* 0x000fc400078e001a */
        /* <DEDUP_REMOVED lines=9> */
[----:B----4-:R-:W-:-:S02]  /*1afd0*/  F2FP.F16.E4M3.UNPACK_B R24, R24 ;  /* 0x00000018ff18723e */ /* 0x010fc400020006ff */
[----:B---3--:R-:W-:-:S07]  /*1afe0*/  F2FP.F16.E4M3.UNPACK_B R25, R25 ;  /* 0x00000019ff19723e */ /* 0x008fce00020006ff */
[----:B--2---:R-:W-:-:S15]  /*1aff0*/  HMMA.16816.F32 R12, R8, R24, R12 ;  /* 0x00000018080c723c */ /* 0x004fde000000180c */
[----:B------:R-:W-:-:S04]  /*1b000*/  NOP ;  /* 0x0000000000007918 */ /* 0x000fc80000000000 */
[----:B------:R0:W-:Y:S04]  /*1b010*/  STL.64 [R1+0x1820], R14 ;  /* 0x0018200e01007387 */ /* 0x0001e80000100a00 */
[----:B0-----:R-:W2:Y:S04]  /*1b020*/  LDL.LU R14, [R1+0x2c] ;  /* 0x00002c00010e7983 */ /* 0x001ea80000300800 */
[----:B------:R-:W3:Y:S01]  /*1b030*/  LDL R15, [R1+0xd4] ;  /* 0x0000d400010f7983 */ /* 0x000ee20000100800 */
[----:B------:R-:W-:-:S03]  /*1b040*/  IMAD.MOV.U32 R8, RZ, RZ, R26 ;  /* 0x000000ffff087224 */ /* 0x000fc600078e001a */
[----:B------:R0:W-:Y:S01]  /*1b050*/  STL.64 [R1+0x1818], R12 ;  /* 0x0018180c01007387 */ /* 0x0001e20000100a00 */
[----:B------:R-:W-:-:S03]  /*1b060*/  IMAD.MOV.U32 R11, RZ, RZ, R29 ;  /* 0x000000ffff0b7224 */ /* 0x000fc600078e001d */
[----:B0-----:R-:W4:Y:S04]  /*1b070*/  LDL.LU R12, [R1+0x1c] ;  /* 0x00001c00010c7983 */ /* 0x001f280000300800 */
[----:B------:R-:W5:Y:S04]  /*1b080*/  LDL.LU R13, [R1+0x24] ;  /* 0x00002400010d7983 */ /* 0x000f680000300800 */
[----:B------:R-:W2:Y:S04]  /*1b090*/  LDL.LU R26, [R1+0x183c] ;  /* 0x00183c00011a7983 */ /* 0x000ea80000300800 */
[----:B------:R-:W2:Y:S04]  /*1b0a0*/  LDL.LU R9, [R1+0x38] ;  /* 0x0000380001097983 */ /* 0x000ea80000300800 */
[----:B------:R-:W2:Y:S04]  /*1b0b0*/  LDL.LU R10, [R1] ;  /* 0x00000000010a7983 */ /* 0x000ea80000300800 */
[----:B------:R-:W4:Y:S01]  /*1b0c0*/  LDL.LU R29, [R1+0x1838] ;  /* 0x00183800011d7983 */ /* 0x000f220000300800 */
[----:B------:R-:W-:-:S02]  /*1b0d0*/  F2FP.F16.E4M3.UNPACK_B R2, R28.H1 ;  /* 0x0000001cff02723e */ /* 0x000fc400030006ff */
[----:B------:R-:W-:Y:S01]  /*1b0e0*/  F2FP.F16.E4M3.UNPACK_B R3, R27.H1 ;  /* 0x0000001bff03723e */ /* 0x000fe200030006ff */
[----:B---3--:R-:W0:Y:S01]  /*1b0f0*/  LDSM.16.M88.4 R16, [R15+UR7+0x80] ;  /* 0x000080070f10783b */ /* 0x008e220008000200 */
[----:B--2---:R-:W-:Y:S03]  /*1b100*/  HMMA.16816.F32 R4, R8, R24, R4 ;  /* 0x000000180804723c */ /* 0x004fe60000001804 */
[----:B------:R-:W2:Y:S04]  /*1b110*/  LDL.LU R24, [R1+0xb8] ;  /* 0x0000b80001187983 */ /* 0x000ea80000300800 */
[----:B------:R-:W3:Y:S01]  /*1b120*/  LDL.LU R25, [R1+0xbc] ;  /* 0x0000bc0001197983 */ /* 0x000ee20000300800 */
[----:B0-----:R-:W-:-:S03]  /*1b130*/  IMAD.MOV.U32 R28, RZ, RZ, R18 ;  /* 0x000000ffff1c7224 */ /* 0x001fc600078e0012 */
[----:B------:R-:W-:Y:S01]  /*1b140*/  STL.64 [R1+0x80], R16 ;  /* 0x0000801001007387 */ /* 0x000fe20000100a00 */
[----:B------:R-:W-:-:S03]  /*1b150*/  IMAD.MOV.U32 R27, RZ, RZ, R19 ;  /* 0x000000ffff1b7224 */ /* 0x000fc600078e0013 */
[----:B----4-:R-:W0:Y:S04]  /*1b160*/  LDSM.16.MT88.4 R16, [R29+UR7+0x12000] ;  /* 0x012000071d10783b */ /* 0x010e280008004200 */
[----:B------:R-:W-:Y:S04]  /*1b170*/  STL [R1+0x17f4], R27 ;  /* 0x0017f41b01007387 */ /* 0x000fe80000100800 */
[----:B------:R-:W-:Y:S04]  /*1b180*/  STL [R1+0x17f0], R28 ;  /* 0x0017f01c01007387 */ /* 0x000fe80000100800 */
[----:B0-----:R-:W-:Y:S04]  /*1b190*/  STL.64 [R1+0x40], R16 ;  /* 0x0000401001007387 */ /* 0x001fe80000100a00 */
[----:B------:R-:W-:Y:S04]  /*1b1a0*/  STL.64 [R1+0x48], R18 ;  /* 0x0000481201007387 */ /* 0x000fe80000100a00 */
[----:B------:R-:W0:Y:S01]  /*1b1b0*/  LDSM.16.MT88.4 R16, [R29+UR7+0x12400] ;  /* 0x012400071d10783b */ /* 0x000e220008004200 */
[----:B------:R-:W-:-:S02]  /*1b1c0*/  IMAD.MOV.U32 R8, RZ, RZ, R26 ;  /* 0x000000ffff087224 */ /* 0x000fc400078e001a */
[----:B------:R-:W-:Y:S02]  /*1b1d0*/  IMAD.MOV.U32 R9, RZ, RZ, R12 ;  /* 0x000000ffff097224 */ /* 0x000fe400078e000c */
[----:B-----5:R-:W-:Y:S02]  /*1b1e0*/  IMAD.MOV.U32 R10, RZ, RZ, R13 ;  /* 0x000000ffff0a7224 */ /* 0x020fe400078e000d */
[----:B------:R-:W-:Y:S01]  /*1b1f0*/  IMAD.MOV.U32 R11, RZ, RZ, R14 ;  /* 0x000000ffff0b7224 */ /* 0x000fe200078e000e */
[----:B0-----:R-:W-:Y:S01]  /*1b200*/  STL.64 [R1+0x60], R16 ;  /* 0x0000601001007387 */ /* 0x001fe20000100a00 */
[----:B------:R-:W-:-:S03]  /*1b210*/  IMAD.MOV.U32 R26, RZ, RZ, R19 ;  /* 0x000000ffff1a7224 */ /* 0x000fc600078e0013 */
[----:B------:R-:W-:Y:S04]  /*1b220*/  STL.64 [R1+0x68], R18 ;  /* 0x0000681201007387 */ /* 0x000fe80000100a00 */
[----:B------:R-:W0:Y:S01]  /*1b230*/  LDSM.16.MT88.4 R16, [R0+UR7+0x12000] ;  /* 0x012000070010783b */ /* 0x000e220008004200 */
[----:B------:R-:W-:Y:S03]  /*1b240*/  HMMA.16816.F32 R20, R8, R2, R20 ;  /* 0x000000020814723c */ /* 0x000fe60000001814 */
[----:B------:R-:W-:Y:S04]  /*1b250*/  STL [R1+0x180c], R26 ;  /* 0x00180c1a01007387 */ /* 0x000fe80000100800 */
[----:B------:R-:W-:Y:S04]  /*1b260*/  STL [R1+0x1808], R29 ;  /* 0x0018081d01007387 */ /* 0x000fe80000100800 */
[----:B------:R-:W4:Y:S04]  /*1b270*/  LDL R8, [R1+0x34] ;  /* 0x0000340001087983 */ /* 0x000f280000100800 */
[----:B------:R-:W4:Y:S04]  /*1b280*/  LDL R9, [R1+0x3c] ;  /* 0x00003c0001097983 */ /* 0x000f280000100800 */
[----:B------:R-:W4:Y:S04]  /*1b290*/  LDL R10, [R1+0x4] ;  /* 0x00000400010a7983 */ /* 0x000f280000100800 */
[----:B------:R-:W4:Y:S04]  /*1b2a0*/  LDL R11, [R1+0xc] ;  /* 0x00000c00010b7983 */ /* 0x000f280000100800 */
[----:B0-----:R-:W-:Y:S04]  /*1b2b0*/  STL.64 [R1+0x50], R16 ;  /* 0x0000501001007387 */ /* 0x001fe80000100a00 */
[----:B------:R-:W-:Y:S04]  /*1b2c0*/  STL.64 [R1+0x58], R18 ;  /* 0x0000581201007387 */ /* 0x000fe80000100a00 */
[----:B------:R-:W0:Y:S04]  /*1b2d0*/  LDSM.16.MT88.4 R16, [R0+UR7+0x12400] ;  /* 0x012400070010783b */ /* 0x000e280008004200 */
[----:B0-----:R-:W-:Y:S01]  /*1b2e0*/  STL [R1+0x74], R17 ;  /* 0x0000741101007387 */ /* 0x001fe20000100800 */
[----:B------:R-:W-:-:S02]  /*1b2f0*/  IMAD.MOV.U32 R29, RZ, RZ, R18 ;  /* 0x000000ffff1d7224 */ /* 0x000fc400078e0012 */
[----:B------:R-:W-:Y:S01]  /*1b300*/  IMAD.MOV.U32 R26, RZ, RZ, R16 ;  /* 0x000000ffff1a7224 */ /* 0x000fe200078e0010 */
[----:B------:R0:W-:Y:S04]  /*1b310*/  STL [R1+0x7c], R19 ;  /* 0x00007c1301007387 */ /* 0x0001e80000100800 */
[----:B0-----:R-:W4:Y:S04]  /*1b320*/  LDL.LU.64 R18, [R1+0x1830] ;  /* 0x0018300001127983 */ /* 0x001f280000300a00 */
[----:B------:R-:W4:Y:S04]  /*1b330*/  LDL.LU.64 R16, [R1+0x1828] ;  /* 0x0018280001107983 */ /* 0x000f280000300a00 */
[----:B------:R0:W-:Y:S04]  /*1b340*/  STL [R1+0x1810], R0 ;  /* 0x0018100001007387 */ /* 0x0001e80000100800 */
[----:B0-----:R-:W5:Y:S01]  /*1b350*/  LDL.LU R0, [R1+0x58] ;  /* 0x0000580001007983 */ /* 0x001f620000300800 */
[----:B----4-:R-:W-:Y:S01]  /*1b360*/  HMMA.16816.F32 R16, R8, R2, R16 ;  /* 0x000000020810723c */ /* 0x010fe20000001810 */
[----:B------:R-:W-:-:S02]  /*1b370*/  IMAD.MOV.U32 R9, RZ, RZ, R12 ;  /* 0x000000ffff097224 */ /* 0x000fc400078e000c */
[----:B------:R-:W4:Y:S01]  /*1b380*/  LDL.LU R8, [R1+0x14] ;  /* 0x0000140001087983 */ /* 0x000f220000300800 */
[----:B------:R-:W-:Y:S02]  /*1b390*/  IMAD.MOV.U32 R10, RZ, RZ, R13 ;  /* 0x000000ffff0a7224 */ /* 0x000fe400078e000d */
[----:B------:R-:W-:Y:S02]  /*1b3a0*/  IMAD.MOV.U32 R11, RZ, RZ, R14 ;  /* 0x000000ffff0b7224 */ /* 0x000fe400078e000e */
[----:B------:R-:W0:Y:S04]  /*1b3b0*/  LDSM.16.M88.4 R12, [R15+UR7+0x8080] ;  /* 0x008080070f0c783b */ /* 0x000e280008000200 */
[----:B0-----:R0:W-:Y:S01]  /*1b3c0*/  STL.64 [R1+0x98], R14 ;  /* 0x0000980e01007387 */ /* 0x0011e20000100a00 */
[----:B------:R-:W-:-:S02]  /*1b3d0*/  IMAD.MOV.U32 R27, RZ, RZ, R12 ;  /* 0x000000ffff1b7224 */ /* 0x000fc400078e000c */
[----:B------:R-:W-:Y:S01]  /*1b3e0*/  IMAD.MOV.U32 R28, RZ, RZ, R13 ;  /* 0x000000ffff1c7224 */ /* 0x000fe200078e000d */
[----:B0-----:R-:W4:Y:S04]  /*1b3f0*/  LDL.LU.64 R14, [R1+0x1820] ;  /* 0x00182000010e7983 */ /* 0x001f280000300a00 */
[----:B------:R-:W4:Y:S01]  /*1b400*/  LDL.LU.64 R12, [R1+0x1818] ;  /* 0x00181800010c7983 */ /* 0x000f220000300a00 */
[----:B--2---:R-:W-:Y:S02]  /*1b410*/  F2FP.F16.E4M3.UNPACK_B R24, R24.H1 ;  /* 0x00000018ff18723e */ /* 0x004fe400030006ff */
[----:B---3--:R-:W-:-:S07]  /*1b420*/  F2FP.F16.E4M3.UNPACK_B R25, R25.H1 ;  /* 0x00000019ff19723e */ /* 0x008fce00030006ff */
[-C--:B----4-:R-:W-:Y:S01]  /*1b430*/  HMMA.16816.F32 R12, R8, R24.reuse, R12 ;  /* 0x00000018080c723c */ /* 0x090fe2000000180c */
[----:B------:R-:W2:Y:S04]  /*1b440*/  LDL.LU R8, [R1+0x34] ;  /* 0x0000340001087983 */ /* 0x000ea80000300800 */
[----:B------:R-:W2:Y:S04]  /*1b450*/  LDL.LU R9, [R1+0x3c] ;  /* 0x00003c0001097983 */ /* 0x000ea80000300800 */
[----:B------:R-:W2:Y:S04]  /*1b460*/  LDL.LU R10, [R1+0x4] ;  /* 0x00000400010a7983 */ /* 0x000ea80000300800 */
[----:B------:R-:W2:Y:S02]  /*1b470*/  LDL.LU R11, [R1+0xc] ;  /* 0x00000c00010b7983 */ /* 0x000ea40000300800 */
[----:B--2---:R-:W-:Y:S02]  /*1b480*/  HMMA.16816.F32 R4, R8, R24, R4 ;  /* 0x000000180804723c */ /* 0x004fe40000001804 */
[----:B------:R-:W2:Y:S04]  /*1b490*/  LDL.LU R24, [R1+0x80] ;  /* 0x0000800001187983 */ /* 0x000ea80000300800 */
[----:B------:R-:W3:Y:S04]  /*1b4a0*/  LDL.LU R25, [R1+0x84] ;  /* 0x0000840001197983 */ /* 0x000ee80000300800 */
[----:B------:R-:W4:Y:S04]  /*1b4b0*/  LDL R8, [R1+0x40] ;  /* 0x0000400001087983 */ /* 0x000f280000100800 */
[----:B------:R-:W4:Y:S04]  /*1b4c0*/  LDL R9, [R1+0x48] ;  /* 0x0000480001097983 */ /* 0x000f280000100800 */
[----:B------:R-:W4:Y:S04]  /*1b4d0*/  LDL R10, [R1+0x60] ;  /* 0x00006000010a7983 */ /* 0x000f280000100800 */
[----:B------:R-:W4:Y:S01]  /*1b4e0*/  LDL R11, [R1+0x68] ;  /* 0x00006800010b7983 */ /* 0x000f220000100800 */
[----:B--2---:R-:W-:-:S02]  /*1b4f0*/  F2FP.F16.E4M3.UNPACK_B R2, R24 ;  /* 0x00000018ff02723e */ /* 0x004fc400020006ff */
[----:B---3--:R-:W-:-:S07]  /*1b500*/  F2FP.F16.E4M3.UNPACK_B R3, R25 ;  /* 0x00000019ff03723e */ /* 0x008fce00020006ff */
[----:B----4-:R-:W-:Y:S01]  /*1b510*/  HMMA.16816.F32 R20, R8, R2, R20 ;  /* 0x000000020814723c */ /* 0x010fe20000001814 */
[----:B------:R-:W2:Y:S01]  /*1b520*/  LDL R8, [R1+0x50] ;  /* 0x0000500001087983 */ /* 0x000ea20000100800 */
[----:B-----5:R-:W-:Y:S02]  /*1b530*/  IMAD.MOV.U32 R9, RZ, RZ, R0 ;  /* 0x000000ffff097224 */ /* 0x020fe400078e0000 */
[----:B------:R-:W-:Y:S02]  /*1b540*/  IMAD.MOV.U32 R10, RZ, RZ, R26 ;  /* 0x000000ffff0a7224 */ /* 0x000fe400078e001a */
        /* <DEDUP_REMOVED lines=10> */
[----:B------:R-:W-:-:S07]  /*1b5f0*/  F2FP.F16.E4M3.UNPACK_B R3, R28 ;  /* 0x0000001cff03723e */ /* 0x000fce00020006ff */
[----:B--2---:R-:W-:Y:S01]  /*1b600*/  HMMA.16816.F32 R12, R8, R2, R12 ;  /* 0x00000002080c723c */ /* 0x004fe2000000180c */
[----:B------:R-:W2:Y:S01]  /*1b610*/  LDL.LU R8, [R1+0x50] ;  /* 0x0000500001087983 */ /* 0x000ea20000300800 */
[----:B------:R-:W-:Y:S02]  /*1b620*/  IMAD.MOV.U32 R9, RZ, RZ, R0 ;  /* 0x000000ffff097224 */ /* 0x000fe400078e0000 */
[----:B------:R-:W-:Y:S01]  /*1b630*/  IMAD.MOV.U32 R10, RZ, RZ, R26 ;  /* 0x000000ffff0a7224 */ /* 0x000fe200078e001a */
[----:B------:R-:W3:Y:S01]  /*1b640*/  LDL.LU R0, [R1+0x1810] ;  /* 0x0018100001007983 */ /* 0x000ee20000300800 */
[----:B------:R-:W-:-:S03]  /*1b650*/  IMAD.MOV.U32 R11, RZ, RZ, R29 ;  /* 0x000000ffff0b7224 */ /* 0x000fc600078e001d */
[----:B------:R-:W4:Y:S04]  /*1b660*/  LDL.LU R26, [R1+0x180c] ;  /* 0x00180c00011a7983 */ /* 0x000f280000300800 */
[----:B------:R-:W5:Y:S01]  /*1b670*/  LDL.LU R29, [R1+0x1808] ;  /* 0x00180800011d7983 */ /* 0x000f620000300800 */
[----:B--2---:R-:W-:Y:S01]  /*1b680*/  HMMA.16816.F32 R4, R8, R2, R4 ;  /* 0x000000020804723c */ /* 0x004fe20000001804 */
[----:B------:R-:W-:Y:S02]  /*1b690*/  F2FP.F16.E4M3.UNPACK_B R2, R24.H1 ;  /* 0x00000018ff02723e */ /* 0x000fe400030006ff */
[----:B------:R-:W2:Y:S01]  /*1b6a0*/  LDL R24, [R1+0x98] ;  /* 0x0000980001187983 */ /* 0x000ea20000100800 */
[----:B------:R-:W-:-:S03]  /*1b6b0*/  F2FP.F16.E4M3.UNPACK_B R3, R25.H1 ;  /* 0x00000019ff03723e */ /* 0x000fc600030006ff */
[----:B-----5:R-:W0:Y:S04]  /*1b6c0*/  LDSM.16.MT88.4 R16, [R29+UR7+0x12800] ;  /* 0x012800071d10783b */ /* 0x020e280008004200 */
[----:B--2---:R-:W-:Y:S04]  /*1b6d0*/  STL [R1+0x17d8], R24 ;  /* 0x0017d81801007387 */ /* 0x004fe80000100800 */
[----:B------:R-:W2:Y:S01]  /*1b6e0*/  LDL R25, [R1+0x9c] ;  /* 0x00009c0001197983 */ /* 0x000ea20000100800 */
[----:B----4-:R-:W-:-:S03]  /*1b6f0*/  IMAD.MOV.U32 R11, RZ, RZ, R26 ;  /* 0x000000ffff0b7224 */ /* 0x010fc600078e001a */
[----:B--2---:R-:W-:Y:S04]  /*1b700*/  STL [R1+0x17dc], R25 ;  /* 0x0017dc1901007387 */ /* 0x004fe80000100800 */
[----:B------:R-:W2:Y:S04]  /*1b710*/  LDL R8, [R1+0x44] ;  /* 0x0000440001087983 */ /* 0x000ea80000100800 */
[----:B------:R-:W2:Y:S04]  /*1b720*/  LDL R9, [R1+0x4c] ;  /* 0x00004c0001097983 */ /* 0x000ea80000100800 */
[----:B------:R-:W2:Y:S02]  /*1b730*/  LDL R10, [R1+0x64] ;  /* 0x00006400010a7983 */ /* 0x000ea40000100800 */
[----:B--2---:R-:W-:Y:S02]  /*1b740*/  HMMA.16816.F32 R20, R8, R2, R20 ;  /* 0x000000020814723c */ /* 0x004fe40000001814 */
[----:B------:R-:W1:-:S15]  /*1b750*/  LDSM.16.MT88.4 R8, [R29+UR7+0x12c00] ;  /* 0x012c00071d08783b */ /* 0x000e5e0008004200 */
[----:B------:R-:W-:Y:S02]  /*1b760*/  NOP ;  /* 0x0000000000007918 */ /* 0x000fe40000000000 */
[----:B------:R2:W-:Y:S04]  /*1b770*/  STL [R1+0x17ec], R20 ;  /* 0x0017ec1401007387 */ /* 0x0005e80000100800 */
[----:B--2---:R-:W2:Y:S04]  /*1b780*/  LDL.LU R20, [R1+0x54] ;  /* 0x0000540001147983 */ /* 0x004ea80000300800 */
[----:B------:R4:W-:Y:S04]  /*1b790*/  STL [R1+0x17e8], R21 ;  /* 0x0017e81501007387 */ /* 0x0009e80000100800 */
[----:B----4-:R-:W4:Y:S04]  /*1b7a0*/  LDL.LU R21, [R1+0x5c] ;  /* 0x00005c0001157983 */ /* 0x010f280000300800 */
[----:B------:R5:W-:Y:S04]  /*1b7b0*/  STL [R1+0x17e4], R22 ;  /* 0x0017e41601007387 */ /* 0x000be80000100800 */
[----:B-----5:R-:W5:Y:S04]  /*1b7c0*/  LDL.LU R22, [R1+0x74] ;  /* 0x0000740001167983 */ /* 0x020f680000300800 */
[----:B------:R0:W-:Y:S04]  /*1b7d0*/  STL [R1+0x17e0], R23 ;  /* 0x0017e01701007387 */ /* 0x0001e80000100800 */
[----:B0-----:R-:W5:Y:S04]  /*1b7e0*/  LDL.LU R23, [R1+0x7c] ;  /* 0x00007c0001177983 */ /* 0x001f680000300800 */
[----:B------:R-:W-:Y:S04]  /*1b7f0*/  STL.64 [R1+0x10], R16 ;  /* 0x0000101001007387 */ /* 0x000fe80000100a00 */
[----:B------:R-:W-:Y:S04]  /*1b800*/  STL.64 [R1+0x18], R18 ;  /* 0x0000181201007387 */ /* 0x000fe80000100a00 */
[----:B---3--:R-:W0:Y:S04]  /*1b810*/  LDSM.16.MT88.4 R16, [R0+UR7+0x12800] ;  /* 0x012800070010783b */ /* 0x008e280008004200 */
[----:B-1----:R-:W-:Y:S04]  /*1b820*/  STL.64 [R1+0x20], R8 ;  /* 0x0000200801007387 */ /* 0x002fe80000100a00 */
[----:B------:R-:W-:Y:S04]  /*1b830*/  STL.64 [R1+0x28], R10 ;  /* 0x0000280a01007387 */ /* 0x000fe80000100a00 */
[----:B------:R-:W-:Y:S04]  /*1b840*/  STL [R1+0x17d0], R29 ;  /* 0x0017d01d01007387 */ /* 0x000fe80000100800 */
[----:B0-----:R-:W-:Y:S04]  /*1b850*/  STL.64 [R1+0x30], R16 ;  /* 0x0000301001007387 */ /* 0x001fe80000100a00 */
[----:B------:R0:W-:Y:S04]  /*1b860*/  STL.64 [R1+0x38], R18 ;  /* 0x0000381201007387 */ /* 0x0001e80000100a00 */
[----:B0-----:R-:W3:Y:S04]  /*1b870*/  LDL.LU.64 R18, [R1+0x1800] ;  /* 0x0018000001127983 */ /* 0x001ee80000300a00 */
[----:B------:R-:W3:Y:S01]  /*1b880*/  LDL.LU.64 R16, [R1+0x17f8] ;  /* 0x0017f80001107983 */ /* 0x000ee20000300a00 */
[----:B------:R-:W-:-:S02]  /*1b890*/  IMAD.MOV.U32 R25, RZ, RZ, R8 ;  /* 0x000000ffff197224 */ /* 0x000fc400078e0008 */
[----:B------:R-:W-:Y:S02]  /*1b8a0*/  IMAD.MOV.U32 R24, RZ, RZ, R10 ;  /* 0x000000ffff187224 */ /* 0x000fe400078e000a */
[----:B--2---:R-:W-:Y:S02]  /*1b8b0*/  IMAD.MOV.U32 R8, RZ, RZ, R20 ;  /* 0x000000ffff087224 */ /* 0x004fe400078e0014 */
[----:B----4-:R-:W-:Y:S02]  /*1b8c0*/  IMAD.MOV.U32 R9, RZ, RZ, R21 ;  /* 0x000000ffff097224 */ /* 0x010fe400078e0015 */
[----:B-----5:R-:W-:Y:S02]  /*1b8d0*/  IMAD.MOV.U32 R10, RZ, RZ, R22 ;  /* 0x000000ffff0a7224 */ /* 0x020fe400078e0016 */
[----:B------:R-:W-:-:S07]  /*1b8e0*/  IMAD.MOV.U32 R11, RZ, RZ, R23 ;  /* 0x000000ffff0b7224 */ /* 0x000fce00078e0017 */
[----:B---3--:R-:W-:Y:S01]  /*1b8f0*/  HMMA.16816.F32 R16, R8, R2, R16 ;  /* 0x000000020810723c */ /* 0x008fe20000001810 */
[----:B------:R-:W0:Y:S04]  /*1b900*/  LDSM.16.MT88.4 R8, [R0+UR7+0x12c00] ;  /* 0x012c00070008783b */ /* 0x000e280008004200 */
[----:B0-----:R0:W-:Y:S01]  /*1b910*/  STL [R1+0x4], R9 ;  /* 0x0000040901007387 */ /* 0x0011e20000100800 */
[----:B------:R-:W-:-:S03]  /*1b920*/  IMAD.MOV.U32 R26, RZ, RZ, R8 ;  /* 0x000000ffff1a7224 */ /* 0x000fc600078e0008 */
[----:B------:R1:W-:Y:S01]  /*1b930*/  STL [R1+0xc], R11 ;  /* 0x00000c0b01007387 */ /* 0x0003e20000100800 */
[----:B------:R-:W-:-:S03]  /*1b940*/  IMAD.MOV.U32 R29, RZ, RZ, R10 ;  /* 0x000000ffff1d7224 */ /* 0x000fc600078e000a */
[----:B------:R-:W2:Y:S04]  /*1b950*/  LDL.LU R8, [R1+0x44] ;  /* 0x0000440001087983 */ /* 0x000ea80000300800 */
[----:B0-----:R-:W2:Y:S04]  /*1b960*/  LDL.LU R9, [R1+0x4c] ;  /* 0x00004c0001097983 */ /* 0x001ea80000300800 */
[----:B------:R-:W2:Y:S04]  /*1b970*/  LDL.LU R10, [R1+0x64] ;  /* 0x00006400010a7983 */ /* 0x000ea80000300800 */
[----:B-1----:R-:W2:Y:S01]  /*1b980*/  LDL.LU R11, [R1+0x6c] ;  /* 0x00006c00010b7983 */ /* 0x002ea20000300800 */
[----:B------:R-:W-:-:S02]  /*1b990*/  F2FP.F16.E4M3.UNPACK_B R2, R27.H1 ;  /* 0x0000001bff02723e */ /* 0x000fc400030006ff */
[----:B------:R-:W-:Y:S01]  /*1b9a0*/  F2FP.F16.E4M3.UNPACK_B R3, R28.H1 ;  /* 0x0000001cff03723e */ /* 0x000fe200030006ff */
[----:B------:R-:W3:Y:S04]  /*1b9b0*/  LDL.LU R27, [R1+0x17f4] ;  /* 0x0017f400011b7983 */ /* 0x000ee80000300800 */
[----:B------:R-:W4:Y:S02]  /*1b9c0*/  LDL.LU R28, [R1+0x17f0] ;  /* 0x0017f000011c7983 */ /* 0x000f240000300800 */
[----:B--2---:R-:W-:Y:S01]  /*1b9d0*/  HMMA.16816.F32 R12, R8, R2, R12 ;  /* 0x00000002080c723c */ /* 0x004fe2000000180c */
[----:B------:R-:W-:Y:S02]  /*1b9e0*/  IMAD.MOV.U32 R8, RZ, RZ, R20 ;  /* 0x000000ffff087224 */ /* 0x000fe400078e0014 */
[----:B------:R-:W-:Y:S01]  /*1b9f0*/  IMAD.MOV.U32 R9, RZ, RZ, R21 ;  /* 0x000000ffff097224 */ /* 0x000fe200078e0015 */
[----:B------:R-:W2:Y:S01]  /*1ba00*/  LDL.LU R20, [R1+0x17ec] ;  /* 0x0017ec0001147983 */ /* 0x000ea20000300800 */
[----:B------:R-:W-:-:S02]  /*1ba10*/  IMAD.MOV.U32 R10, RZ, RZ, R22 ;  /* 0x000000ffff0a7224 */ /* 0x000fc400078e0016 */
[----:B------:R-:W-:Y:S01]  /*1ba20*/  IMAD.MOV.U32 R11, RZ, RZ, R23 ;  /* 0x000000ffff0b7224 */ /* 0x000fe200078e0017 */
[----:B------:R-:W2:Y:S04]  /*1ba30*/  LDL.LU R21, [R1+0x17e8] ;  /* 0x0017e80001157983 */ /* 0x000ea80000300800 */
[----:B------:R-:W2:Y:S02]  /*1ba40*/  LDL.LU R22, [R1+0x17e4] ;  /* 0x0017e40001167983 */ /* 0x000ea40000300800 */
[----:B------:R-:W-:Y:S02]  /*1ba50*/  HMMA.16816.F32 R4, R8, R2, R4 ;  /* 0x000000020804723c */ /* 0x000fe40000001804 */
[----:B------:R-:W2:Y:S04]  /*1ba60*/  LDL.LU R23, [R1+0x17e0] ;  /* 0x0017e00001177983 */ /* 0x000ea80000300800 */
[----:B------:R-:W2:Y:S04]  /*1ba70*/  LDL R8, [R1+0x10] ;  /* 0x0000100001087983 */ /* 0x000ea80000100800 */
[----:B------:R-:W2:Y:S01]  /*1ba80*/  LDL R9, [R1+0x18] ;  /* 0x0000180001097983 */ /* 0x000ea20000100800 */
[----:B----4-:R-:W-:Y:S01]  /*1ba90*/  F2FP.F16.E4M3.UNPACK_B R2, R28 ;  /* 0x0000001cff02723e */ /* 0x010fe200020006ff */
[----:B------:R-:W-:Y:S01]  /*1baa0*/  IMAD.MOV.U32 R10, RZ, RZ, R25 ;  /* 0x000000ffff0a7224 */ /* 0x000fe200078e0019 */
[----:B---3--:R-:W-:Y:S01]  /*1bab0*/  F2FP.F16.E4M3.UNPACK_B R3, R27 ;  /* 0x0000001bff03723e */ /* 0x008fe200020006ff */
[----:B------:R-:W-:Y:S01]  /*1bac0*/  IMAD.MOV.U32 R11, RZ, RZ, R24 ;  /* 0x000000ffff0b7224 */ /* 0x000fe200078e0018 */
[----:B------:R-:W3:Y:S04]  /*1bad0*/  LDL.LU R25, [R1+0x17dc] ;  /* 0x0017dc0001197983 */ /* 0x000ee80000300800 */
[----:B------:R-:W4:Y:S02]  /*1bae0*/  LDL.LU R24, [R1+0x17d8] ;  /* 0x0017d80001187983 */ /* 0x000f240000300800 */
[----:B--2---:R-:W-:Y:S02]  /*1baf0*/  HMMA.16816.F32 R20, R8, R2, R20 ;  /* 0x000000020814723c */ /* 0x004fe40000001814 */
[----:B------:R-:W2:Y:S04]  /*1bb00*/  LDL R8, [R1+0x30] ;  /* 0x0000300001087983 */ /* 0x000ea80000100800 */
[----:B------:R-:W2:Y:S01]  /*1bb10*/  LDL R9, [R1+0x38] ;  /* 0x0000380001097983 */ /* 0x000ea20000100800 */
        /* <DEDUP_REMOVED lines=12> */
[----:B--2---:R-:W-:Y:S01]  /*1bbe0*/  HMMA.16816.F32 R12, R8, R24, R12 ;  /* 0x00000018080c723c */ /* 0x004fe2000000180c */
[----:B------:R-:W-:-:S15]  /*1bbf0*/  IMAD.MOV.U32 R10, RZ, RZ, R26 ;  /* 0x000000ffff0a7224 */ /* 0x000fde00078e001a */
[----:B------:R-:W-:-:S03]  /*1bc00*/  NOP ;  /* 0x0000000000007918 */ /* 0x000fc60000000000 */
[----:B------:R0:W-:Y:S04]  /*1bc10*/  STL.64 [R1+0x17b8], R14 ;  /* 0x0017b80e01007387 */ /* 0x0001e80000100a00 */
[----:B0-----:R-:W2:Y:S04]  /*1bc20*/  LDL.LU R14, [R1+0x24] ;  /* 0x00002400010e7983 */ /* 0x001ea80000300800 */
[----:B------:R-:W3:Y:S04]  /*1bc30*/  LDL.LU R15, [R1+0x2c] ;  /* 0x00002c00010f7983 */ /* 0x000ee80000300800 */
[----:B------:R0:W-:Y:S04]  /*1bc40*/  STL.64 [R1+0x17b0], R12 ;  /* 0x0017b00c01007387 */ /* 0x0001e80000100a00 */
[----:B0-----:R-:W4:Y:S04]  /*1bc50*/  LDL.LU R12, [R1+0x14] ;  /* 0x00001400010c7983 */ /* 0x001f280000300800 */
[----:B------:R-:W5:Y:S04]  /*1bc60*/  LDL.LU R13, [R1+0x1c] ;  /* 0x00001c00010d7983 */ /* 0x000f680000300800 */
[----:B------:R-:W2:Y:S04]  /*1bc70*/  LDL.LU R8, [R1+0x30] ;  /* 0x0000300001087983 */ /* 0x000ea80000300800 */
[----:B------:R-:W2:Y:S04]  /*1bc80*/  LDL.LU R9, [R1+0x38] ;  /* 0x0000380001097983 */ /* 0x000ea80000300800 */
[----:B------:R-:W2:Y:S01]  /*1bc90*/  LDL.LU R26, [R1+0x17d4] ;  /* 0x0017d400011a7983 */ /* 0x000ea20000300800 */
[----:B------:R-:W-:-:S03]  /*1bca0*/  IMAD.MOV.U32 R11, RZ, RZ, R29 ;  /* 0x000000ffff0b7224 */ /* 0x000fc600078e001d */
[----:B------:R-:W3:Y:S01]  /*1bcb0*/  LDL.LU R29, [R1+0x17d0] ;  /* 0x0017d000011d7983 */ /* 0x000ee20000300800 */
[----:B------:R-:W-:Y:S02]  /*1bcc0*/  F2FP.F16.E4M3.UNPACK_B R2, R28.H1 ;  /* 0x0000001cff02723e */ /* 0x000fe400030006ff */
[----:B------:R-:W-:Y:S01]  /*1bcd0*/  F2FP.F16.E4M3.UNPACK_B R3, R27.H1 ;  /* 0x0000001bff03723e */ /* 0x000fe200030006ff */
[----:B--2---:R-:W0:Y:S01]  /*1bce0*/  LDSM.16.M88.4 R16, [R26+UR7+0x80] ;  /* 0x000080071a10783b */ /* 0x004e220008000200 */
[----:B------:R-:W-:Y:S03]  /*1bcf0*/  HMMA.16816.F32 R4, R8, R24, R4 ;  /* 0x000000180804723c */ /* 0x000fe60000001804 */
[----:B------:R-:W2:Y:S04]  /*1bd00*/  LDL.LU R24, [R1+0x98] ;  /* 0x0000980001187983 */ /* 0x000ea80000300800 */
[----:B------:R-:W2:Y:S01]  /*1bd10*/  LDL.LU R25, [R1+0x9c] ;  /* 0x00009c0001197983 */ /* 0x000ea20000300800 */
[----:B0-----:R-:W-:-:S03]  /*1bd20*/  IMAD.MOV.U32 R28, RZ, RZ, R18 ;  /* 0x000000ffff1c7224 */ /* 0x001fc600078e0012 */
[----:B------:R-:W-:Y:S01]  /*1bd30*/  STL.64 [R1+0x80], R16 ;  /* 0x0000801001007387 */ /* 0x000fe20000100a00 */
[----:B------:R-:W-:-:S03]  /*1bd40*/  IMAD.MOV.U32 R27, RZ, RZ, R19 ;  /* 0x000000ffff1b7224 */ /* 0x000fc600078e0013 */
[----:B---3--:R-:W0:Y:S04]  /*1bd50*/  LDSM.16.MT88.4 R16, [R29+UR7+0x13000] ;  /* 0x013000071d10783b */ /* 0x008e280008004200 */
[----:B------:R-:W-:Y:S04]  /*1bd60*/  STL [R1+0x1794], R27 ;  /* 0x0017941b01007387 */ /* 0x000fe80000100800 */
[----:B------:R-:W-:Y:S04]  /*1bd70*/  STL [R1+0x1790], R28 ;  /* 0x0017901c01007387 */ /* 0x000fe80000100800 */
[----:B0-----:R-:W-:Y:S04]  /*1bd80*/  STL.64 [R1+0x40], R16 ;  /* 0x0000401001007387 */ /* 0x001fe80000100a00 */
[----:B------:R-:W-:Y:S04]  /*1bd90*/  STL.64 [R1+0x48], R18 ;  /* 0x0000481201007387 */ /* 0x000fe80000100a00 */
[----:B------:R-:W0:Y:S04]  /*1bda0*/  LDSM.16.MT88.4 R16, [R29+UR7+0x13400] ;  /* 0x013400071d10783b */ /* 0x000e280008004200 */
[----:B------:R-:W-:Y:S01]  /*1bdb0*/  STL [R1+0x17a8], R29 ;  /* 0x0017a81d01007387 */ /* 0x000fe20000100800 */
[----:B----4-:R-:W-:-:S02]  /*1bdc0*/  IMAD.MOV.U32 R8, RZ, RZ, R12 ;  /* 0x000000ffff087224 */ /* 0x010fc400078e000c */
[----:B-----5:R-:W-:Y:S01]  /*1bdd0*/  IMAD.MOV.U32 R9, RZ, RZ, R13 ;  /* 0x000000ffff097224 */ /* 0x020fe200078e000d */
[----:B0-----:R-:W-:Y:S04]  /*1bde0*/  STL.64 [R1+0x60], R16 ;  /* 0x0000601001007387 */ /* 0x001fe80000100a00 */
[----:B------:R-:W-:Y:S04]  /*1bdf0*/  STL.64 [R1+0x68], R18 ;  /* 0x0000681201007387 */ /* 0x000fe80000100a00 */
[----:B------:R-:W0:Y:S01]  /*1be00*/  LDSM.16.MT88.4 R16, [R0+UR7+0x13000] ;  /* 0x013000070010783b */ /* 0x000e220008004200 */
[----:B------:R-:W-:-:S02]  /*1be10*/  IMAD.MOV.U32 R10, RZ, RZ, R14 ;  /* 0x000000ffff0a7224 */ /* 0x000fc400078e000e */
[----:B------:R-:W-:-:S07]  /*1be20*/  IMAD.MOV.U32 R11, RZ, RZ, R15 ;  /* 0x000000ffff0b7224 */ /* 0x000fce00078e000f */
[----:B------:R-:W-:Y:S01]  /*1be30*/  HMMA.16816.F32 R20, R8, R2, R20 ;  /* 0x000000020814723c */ /* 0x000fe20000001814 */
[----:B------:R-:W3:Y:S04]  /*1be40*/  LDL R8, [R1+0x34] ;  /* 0x0000340001087983 */ /* 0x000ee80000100800 */
[----:B------:R-:W3:Y:S04]  /*1be50*/  LDL R9, [R1+0x3c] ;  /* 0x00003c0001097983 */ /* 0x000ee80000100800 */
[----:B------:R-:W3:Y:S04]  /*1be60*/  LDL R10, [R1+0x4] ;  /* 0x00000400010a7983 */ /* 0x000ee80000100800 */
[----:B------:R-:W3:Y:S04]  /*1be70*/  LDL R11, [R1+0xc] ;  /* 0x00000c00010b7983 */ /* 0x000ee80000100800 */
[----:B0-----:R-:W-:Y:S04]  /*1be80*/  STL.64 [R1+0x50], R16 ;  /* 0x0000501001007387 */ /* 0x001fe80000100a00 */
[----:B------:R-:W-:Y:S04]  /*1be90*/  STL.64 [R1+0x58], R18 ;  /* 0x0000581201007387 */ /* 0x000fe80000100a00 */
[----:B------:R-:W0:Y:S04]  /*1bea0*/  LDSM.16.MT88.4 R16, [R0+UR7+0x13400] ;  /* 0x013400070010783b */ /* 0x000e280008004200 */
[----:B0-----:R-:W-:Y:S01]  /*1beb0*/  STL.64 [R1+0x70], R16 ;  /* 0x0000701001007387 */ /* 0x001fe20000100a00 */
[----:B------:R-:W-:-:S03]  /*1bec0*/  IMAD.MOV.U32 R29, RZ, RZ, R18 ;  /* 0x000000ffff1d7224 */ /* 0x000fc600078e0012 */
        /* <DEDUP_REMOVED lines=11> */
[----:B0-----:R0:W-:Y:S01]  /*1bf80*/  STL.64 [R1+0x98], R14 ;  /* 0x0000980e01007387 */ /* 0x0011e20000100a00 */
[----:B------:R-:W-:-:S02]  /*1bf90*/  IMAD.MOV.U32 R27, RZ, RZ, R12 ;  /* 0x000000ffff1b7224 */ /* 0x000fc400078e000c */
[----:B------:R-:W-:Y:S01]  /*1bfa0*/  IMAD.MOV.U32 R28, RZ, RZ, R13 ;  /* 0x000000ffff1c7224 */ /* 0x000fe200078e000d */
[----:B0-----:R-:W3:Y:S04]  /*1bfb0*/  LDL.LU.64 R14, [R1+0x17b8] ;  /* 0x0017b800010e7983 */ /* 0x001ee80000300a00 */
[----:B------:R-:W3:Y:S01]  /*1bfc0*/  LDL.LU.64 R12, [R1+0x17b0] ;  /* 0x0017b000010c7983 */ /* 0x000ee20000300a00 */
[----:B--2---:R-:W-:Y:S02]  /*1bfd0*/  F2FP.F16.E4M3.UNPACK_B R24, R24.H1 ;  /* 0x00000018ff18723e */ /* 0x004fe400030006ff */
        /* <DEDUP_REMOVED lines=13> */
[----:B------:R-:W3:Y:S04]  /*1c0b0*/  LDL R10, [R1+0x60] ;  /* 0x00006000010a7983 */ /* 0x000ee80000100800 */
[----:B------:R-:W3:Y:S01]  /*1c0c0*/  LDL R11, [R1+0x68] ;  /* 0x00006800010b7983 */ /* 0x000ee20000100800 */
[----:B--2---:R-:W-:-:S02]  /*1c0d0*/  F2FP.F16.E4M3.UNPACK_B R3, R26 ;  /* 0x0000001aff03723e */ /* 0x004fc400020006ff */
[----:B-----5:R-:W-:-:S07]  /*1c0e0*/  F2FP.F16.E4M3.UNPACK_B R2, R25 ;  /* 0x00000019ff02723e */ /* 0x020fce00020006ff */
[----:B---3--:R-:W-:Y:S01]  /*1c0f0*/  HMMA.16816.F32 R20, R8, R2, R20 ;  /* 0x000000020814723c */ /* 0x008fe20000001814 */
[----:B------:R-:W2:Y:S01]  /*1c100*/  LDL R8, [R1+0x50] ;  /* 0x0000500001087983 */ /* 0x000ea20000100800 */
[----:B----4-:R-:W-:Y:S02]  /*1c110*/  IMAD.MOV.U32 R9, RZ, RZ, R0 ;  /* 0x000000ffff097224 */ /* 0x010fe400078e0000 */
[----:B------:R-:W-:Y:S02]  /*1c120*/  IMAD.MOV.U32 R10, RZ, RZ, R24 ;  /* 0x000000ffff0a7224 */ /* 0x000fe400078e0018 */
[----:B------:R-:W-:-:S07]  /*1c130*/  IMAD.MOV.U32 R11, RZ, RZ, R29 ;  /* 0x000000ffff0b7224 */ /* 0x000fce00078e001d */
[----:B--2---:R-:W-:-:S15]  /*1c140*/  HMMA.16816.F32 R16, R8, R2, R16 ;  /* 0x000000020810723c */ /* 0x004fde0000001810 */
[----:B------:R-:W-:-:S04]  /*1c150*/  NOP ;  /* 0x0000000000007918 */ /* 0x000fc80000000000 */
[----:B------:R0:W-:Y:S04]  /*1c160*/  STL.64 [R1+0x17a0], R18 ;  /* 0x0017a01201007387 */ /* 0x0001e80000100a00 */
[----:B0-----:R-:W2:Y:S04]  /*1c170*/  LDL.LU R19, [R1+0x44] ;  /* 0x0000440001137983 */ /* 0x001ea80000300800 */
[----:B------:R-:W-:Y:S04]  /*1c180*/  STL.64 [R1+0x1798], R16 ;  /* 0x0017981001007387 */ /* 0x000fe80000100a00 */
[----:B------:R-:W3:Y:S04]  /*1c190*/  LDL.LU R8, [R1+0x40] ;  /* 0x0000400001087983 */ /* 0x000ee80000300800 */
[----:B------:R-:W3:Y:S04]  /*1c1a0*/  LDL.LU R9, [R1+0x48] ;  /* 0x0000480001097983 */ /* 0x000ee80000300800 */
[----:B------:R-:W3:Y:S04]  /*1c1b0*/  LDL.LU R10, [R1+0x60] ;  /* 0x00006000010a7983 */ /* 0x000ee80000300800 */
[----:B------:R-:W3:Y:S01]  /*1c1c0*/  LDL.LU R11, [R1+0x68] ;  /* 0x00006800010b7983 */ /* 0x000ee20000300800 */
[----:B------:R-:W-:-:S02]  /*1c1d0*/  F2FP.F16.E4M3.UNPACK_B R2, R27 ;  /* 0x0000001bff02723e */ /* 0x000fc400020006ff */
[----:B------:R-:W-:-:S07]  /*1c1e0*/  F2FP.F16.E4M3.UNPACK_B R3, R28 ;  /* 0x0000001cff03723e */ /* 0x000fce00020006ff */
[----:B---3--:R-:W-:Y:S01]  /*1c1f0*/  HMMA.16816.F32 R12, R8, R2, R12 ;  /* 0x00000002080c723c */ /* 0x008fe2000000180c */
[----:B------:R-:W3:Y:S01]  /*1c200*/  LDL.LU R8, [R1+0x50] ;  /* 0x0000500001087983 */ /* 0x000ee20000300800 */
[----:B------:R-:W-:Y:S02]  /*1c210*/  IMAD.MOV.U32 R9, RZ, RZ, R0 ;  /* 0x000000ffff097224 */ /* 0x000fe400078e0000 */
[----:B------:R-:W-:Y:S01]  /*1c220*/  IMAD.MOV.U32 R11, RZ, RZ, R29 ;  /* 0x000000ffff0b7224 */ /* 0x000fe200078e001d */
[----:B------:R-:W4:Y:S01]  /*1c230*/  LDL.LU R0, [R1+0x17ac] ;  /* 0x0017ac0001007983 */ /* 0x000f220000300800 */
[----:B------:R-:W-:-:S03]  /*1c240*/  IMAD.MOV.U32 R10, RZ, RZ, R24 ;  /* 0x000000ffff0a7224 */ /* 0x000fc600078e0018 */
[----:B------:R-:W5:Y:S04]  /*1c250*/  LDL.LU R29, [R1+0x17a8] ;  /* 0x0017a800011d7983 */ /* 0x000f680000300800 */
[----:B------:R-:W2:Y:S01]  /*1c260*/  LDL R24, [R1+0x98] ;  /* 0x0000980001187983 */ /* 0x000ea20000100800 */
[----:B---3--:R-:W-:Y:S01]  /*1c270*/  HMMA.16816.F32 R4, R8, R2, R4 ;  /* 0x000000020804723c */ /* 0x008fe20000001804 */
[----:B------:R-:W-:Y:S02]  /*1c280*/  F2FP.F16.E4M3.UNPACK_B R2, R25.H1 ;  /* 0x00000019ff02723e */ /* 0x000fe400030006ff */
[----:B--2---:R-:W-:Y:S04]  /*1c290*/  STL [R1+0x1778], R24 ;  /* 0x0017781801007387 */ /* 0x004fe80000100800 */
[----:B------:R-:W2:Y:S01]  /*1c2a0*/  LDL R25, [R1+0x9c] ;  /* 0x00009c0001197983 */ /* 0x000ea20000100800 */
[----:B------:R-:W-:Y:S01]  /*1c2b0*/  F2FP.F16.E4M3.UNPACK_B R3, R26.H1 ;  /* 0x0000001aff03723e */ /* 0x000fe200030006ff */
[----:B------:R-:W-:-:S02]  /*1c2c0*/  IMAD.MOV.U32 R8, RZ, RZ, R19 ;  /* 0x000000ffff087224 */ /* 0x000fc400078e0013 */
[----:B--2---:R-:W-:Y:S04]  /*1c2d0*/  STL [R1+0x177c], R25 ;  /* 0x00177c1901007387 */ /* 0x004fe80000100800 */
[----:B------:R-:W2:Y:S04]  /*1c2e0*/  LDL R9, [R1+0x4c] ;  /* 0x00004c0001097983 */ /* 0x000ea80000100800 */
[----:B------:R-:W2:Y:S04]  /*1c2f0*/  LDL R10, [R1+0x64] ;  /* 0x00006400010a7983 */ /* 0x000ea80000100800 */
[----:B------:R-:W2:Y:S02]  /*1c300*/  LDL R11, [R1+0x6c] ;  /* 0x00006c00010b7983 */ /* 0x000ea40000100800 */
[----:B--2---:R-:W-:Y:S02]  /*1c310*/  HMMA.16816.F32 R20, R8, R2, R20 ;  /* 0x000000020814723c */ /* 0x004fe40000001814 */
[----:B-----5:R-:W0:-:S15]  /*1c320*/  LDSM.16.MT88.4 R8, [R29+UR7+0x13800] ;  /* 0x013800071d08783b */ /* 0x020e1e0008004200 */
[----:B------:R-:W-:Y:S02]  /*1c330*/  NOP ;  /* 0x0000000000007918 */ /* 0x000fe40000000000 */
[----:B------:R1:W-:Y:S04]  /*1c340*/  STL [R1+0x178c], R20 ;  /* 0x00178c1401007387 */ /* 0x0003e80000100800 */
[----:B-1----:R-:W2:Y:S04]  /*1c350*/  LDL.LU R20, [R1+0x54] ;  /* 0x0000540001147983 */ /* 0x002ea80000300800 */
[----:B------:R1:W-:Y:S04]  /*1c360*/  STL [R1+0x1788], R21 ;  /* 0x0017881501007387 */ /* 0x0003e80000100800 */
[----:B-1----:R-:W3:Y:S04]  /*1c370*/  LDL.LU R21, [R1+0x5c] ;  /* 0x00005c0001157983 */ /* 0x002ee80000300800 */
[----:B------:R1:W-:Y:S01]  /*1c380*/  STL [R1+0x1784], R22 ;  /* 0x0017841601007387 */ /* 0x0003e20000100800 */
[----:B0-----:R-:W-:-:S03]  /*1c390*/  IMAD.MOV.U32 R26, RZ, RZ, R9 ;  /* 0x000000ffff1a7224 */ /* 0x001fc600078e0009 */
[----:B-1----:R-:W5:Y:S04]  /*1c3a0*/  LDL.LU R22, [R1+0x74] ;  /* 0x0000740001167983 */ /* 0x002f680000300800 */
[----:B------:R0:W-:Y:S04]  /*1c3b0*/  STL [R1+0x1780], R23 ;  /* 0x0017801701007387 */ /* 0x0001e80000100800 */
[----:B0-----:R-:W5:Y:S04]  /*1c3c0*/  LDL.LU R23, [R1+0x7c] ;  /* 0x00007c0001177983 */ /* 0x001f680000300800 */
[----:B------:R-:W-:Y:S04]  /*1c3d0*/  STL.64 [R1+0x10], R8 ;  /* 0x0000100801007387 */ /* 0x000fe80000100a00 */
[----:B------:R-:W-:Y:S04]  /*1c3e0*/  STL.64 [R1+0x18], R10 ;  /* 0x0000180a01007387 */ /* 0x000fe80000100a00 */
[----:B------:R-:W0:Y:S04]  /*1c3f0*/  LDSM.16.MT88.4 R8, [R29+UR7+0x13c00] ;  /* 0x013c00071d08783b */ /* 0x000e280008004200 */
[----:B------:R-:W-:Y:S04]  /*1c400*/  STL [R1+0x1774], R26 ;  /* 0x0017741a01007387 */ /* 0x000fe80000100800 */
[----:B0-----:R-:W-:Y:S04]  /*1c410*/  STL.64 [R1+0x20], R8 ;  /* 0x0000200801007387 */ /* 0x001fe80000100a00 */
[----:B------:R-:W-:Y:S04]  /*1c420*/  STL.64 [R1+0x28], R10 ;  /* 0x0000280a01007387 */ /* 0x000fe80000100a00 */
[----:B------:R0:W-:Y:S02]  /*1c430*/  STL [R1+0x1770], R29 ;  /* 0x0017701d01007387 */ /* 0x0001e40000100800 */
[----:B0-----:R-:W-:-:S02]  /*1c440*/  IMAD.MOV.U32 R29, RZ, RZ, R19 ;  /* 0x000000ffff1d7224 */ /* 0x001fc400078e0013 */
[----:B----4-:R-:W0:Y:S04]  /*1c450*/  LDSM.16.MT88.4 R16, [R0+UR7+0x13800] ;  /* 0x013800070010783b */ /* 0x010e280008004200 */
[----:B0-----:R-:W-:Y:S01]  /*1c460*/  STL [R1+0x34], R17 ;  /* 0x0000341101007387 */ /* 0x001fe20000100800 */
[----:B------:R-:W-:-:S03]  /*1c470*/  IMAD.MOV.U32 R26, RZ, RZ, R16 ;  /* 0x000000ffff1a7224 */ /* 0x000fc600078e0010 */
[----:B------:R0:W-:Y:S04]  /*1c480*/  STL.64 [R1+0x38], R18 ;  /* 0x0000381201007387 */ /* 0x0001e80000100a00 */
[----:B0-----:R-:W4:Y:S04]  /*1c490*/  LDL.LU.64 R18, [R1+0x17a0] ;  /* 0x0017a00001127983 */ /* 0x001f280000300a00 */
[----:B------:R-:W4:Y:S01]  /*1c4a0*/  LDL.LU.64 R16, [R1+0x1798] ;  /* 0x0017980001107983 */ /* 0x000f220000300a00 */
[----:B------:R-:W-:Y:S02]  /*1c4b0*/  IMAD.MOV.U32 R25, RZ, RZ, R8 ;  /* 0x000000ffff197224 */ /* 0x000fe400078e0008 */
[----:B------:R-:W-:-:S02]  /*1c4c0*/  IMAD.MOV.U32 R24, RZ, RZ, R10 ;  /* 0x000000ffff187224 */ /* 0x000fc400078e000a */
[----:B--2---:R-:W-:Y:S02]  /*1c4d0*/  IMAD.MOV.U32 R8, RZ, RZ, R20 ;  /* 0x000000ffff087224 */ /* 0x004fe400078e0014 */
[----:B---3--:R-:W-:Y:S02]  /*1c4e0*/  IMAD.MOV.U32 R9, RZ, RZ, R21 ;  /* 0x000000ffff097224 */ /* 0x008fe400078e0015 */
[----:B-----5:R-:W-:Y:S02]  /*1c4f0*/  IMAD.MOV.U32 R10, RZ, RZ, R22 ;  /* 0x000000ffff0a7224 */ /* 0x020fe400078e0016 */
[----:B------:R-:W-:-:S07]  /*1c500*/  IMAD.MOV.U32 R11, RZ, RZ, R23 ;  /* 0x000000ffff0b7224 */ /* 0x000fce00078e0017 */
[----:B----4-:R-:W-:Y:S01]  /*1c510*/  HMMA.16816.F32 R16, R8, R2, R16 ;  /* 0x000000020810723c */ /* 0x010fe20000001810 */
[----:B------:R-:W0:Y:S01]  /*1c520*/  LDSM.16.MT88.4 R8, [R0+UR7+0x13c00] ;  /* 0x013c00070008783b */ /* 0x000e220008004200 */
[----:B------:R-:W-:-:S03]  /*1c530*/  IMAD.MOV.U32 R3, RZ, RZ, R29 ;  /* 0x000000ffff037224 */ /* 0x000fc600078e001d */
[----:B0-----:R0:W-:Y:S01]  /*1c540*/  STL.64 [R1], R8 ;  /* 0x0000000801007387 */ /* 0x0011e20000100a00 */
[----:B------:R-:W-:-:S03]  /*1c550*/  IMAD.MOV.U32 R29, RZ, RZ, R10 ;  /* 0x000000ffff1d7224 */ /* 0x000fc600078e000a */
[----:B------:R1:W-:Y:S04]  /*1c560*/  STL [R1+0xc], R11 ;  /* 0x00000c0b01007387 */ /* 0x0003e80000100800 */
[----:B0-----:R-:W2:Y:S04]  /*1c570*/  LDL.LU R9, [R1+0x4c] ;  /* 0x00004c0001097983 */ /* 0x001ea80000300800 */
[----:B------:R-:W2:Y:S04]  /*1c580*/  LDL.LU R10, [R1+0x64] ;  /* 0x00006400010a7983 */ /* 0x000ea80000300800 */
[----:B-1----:R-:W2:Y:S01]  /*1c590*/  LDL.LU R11, [R1+0x6c] ;  /* 0x00006c00010b7983 */ /* 0x002ea20000300800 */
[----:B------:R-:W-:Y:S01]  /*1c5a0*/  IMAD.MOV.U32 R8, RZ, RZ, R3 ;  /* 0x000000ffff087224 */ /* 0x000fe200078e0003 */
        /* <DEDUP_REMOVED lines=426> */
[----:B------:R-:W3:Y:S01]  /*1e050*/  LDL.LU R15, [R1+0xd4] ;  /* 0x0000d400010f7983 */ /* 0x000ee20000300800 */
        /* <DEDUP_REMOVED lines=187> */
[----:B------:R-:W-:Y:S02]  /*1ec10*/  IMAD.MOV.U32 R10, RZ, RZ, R29 ;  /* 0x000000ffff0a7224 */ /* 0x000fe400078e001d */
[----:B------:R-:W-:-:S15]  /*1ec20*/  IMAD.MOV.U32 R11, RZ, RZ, R26 ;  /* 0x000000ffff0b7224 */ /* 0x000fde00078e001a */
[----:B------:R-:W-:Y:S01]  /*1ec30*/  NOP ;  /* 0x0000000000007918 */ /* 0x000fe20000000000 */
        /* <DEDUP_REMOVED lines=8> */
[----:B------:R-:W2:Y:S04]  /*1ecc0*/  LDL.LU R29, [R1+0x1644] ;  /* 0x00164400011d7983 */ /* 0x000ea80000300800 */
[----:B------:R-:W2:Y:S01]  /*1ecd0*/  LDL.LU R26, [R1+0x1640] ;  /* 0x00164000011a7983 */ /* 0x000ea20000300800 */
[----:B------:R-:W-:-:S02]  /*1ece0*/  F2FP.F16.E4M3.UNPACK_B R2, R28.H1 ;  /* 0x0000001cff02723e */ /* 0x000fc400030006ff */
[----:B------:R-:W-:Y:S01]  /*1ecf0*/  F2FP.F16.E4M3.UNPACK_B R3, R27.H1 ;  /* 0x0000001bff03723e */ /* 0x000fe200030006ff */
[----:B--2---:R-:W0:Y:S01]  /*1ed00*/  LDSM.16.M88.4 R16, [R26+UR7+0x180] ;  /* 0x000180071a10783b */ /* 0x004e220008000200 */
[----:B------:R-:W-:Y:S03]  /*1ed10*/  HMMA.16816.F32 R4, R8, R24, R4 ;  /* 0x000000180804723c */ /* 0x000fe60000001804 */
[----:B------:R-:W2:Y:S04]  /*1ed20*/  LDL.LU R24, [R1+0xa8] ;  /* 0x0000a80001187983 */ /* 0x000ea80000300800 */
[----:B------:R-:W2:-:S12]  /*1ed30*/  LDL.LU R25, [R1+0xac] ;  /* 0x0000ac0001197983 */ /* 0x000e980000300800 */
[----:B------:R-:W-:Y:S04]  /*1ed40*/  STL [R1+0x1628], R7 ;  /* 0x0016280701007387 */ /* 0x000fe80000100800 */
[----:B0-----:R-:W-:Y:S04]  /*1ed50*/  STL.64 [R1+0x90], R16 ;  /* 0x0000901001007387 */ /* 0x001fe80000100a00 */
[----:B------:R-:W-:Y:S04]  /*1ed60*/  STL.64 [R1+0x98], R18 ;  /* 0x0000981201007387 */ /* 0x000fe80000100a00 */
[----:B------:R-:W0:Y:S04]  /*1ed70*/  LDSM.16.MT88.4 R16, [R29+UR7+0x17000] ;  /* 0x017000071d10783b */ /* 0x000e280008004200 */
[----:B0-----:R-:W-:Y:S01]  /*1ed80*/  STL.64 [R1+0x40], R16 ;  /* 0x0000401001007387 */ /* 0x001fe20000100a00 */
[----:B------:R-:W-:-:S03]  /*1ed90*/  IMAD.MOV.U32 R7, RZ, RZ, R19 ;  /* 0x000000ffff077224 */ /* 0x000fc600078e0013 */
[----:B------:R-:W-:Y:S04]  /*1eda0*/  STL [R1+0x48], R18 ;  /* 0x0000481201007387 */ /* 0x000fe80000100800 */
[----:B------:R-:W0:Y:S01]  /*1edb0*/  LDSM.16.MT88.4 R16, [R29+UR7+0x17400] ;  /* 0x017400071d10783b */ /* 0x000e220008004200 */
[----:B----4-:R-:W-:Y:S02]  /*1edc0*/  IMAD.MOV.U32 R8, RZ, RZ, R12 ;  /* 0x000000ffff087224 */ /* 0x010fe400078e000c */
[----:B-----5:R-:W-:Y:S02]  /*1edd0*/  IMAD.MOV.U32 R9, RZ, RZ, R13 ;  /* 0x000000ffff097224 */ /* 0x020fe400078e000d */
[----:B------:R-:W-:Y:S02]  /*1ede0*/  IMAD.MOV.U32 R10, RZ, RZ, R14 ;  /* 0x000000ffff0a7224 */ /* 0x000fe400078e000e */
[----:B---3--:R-:W-:Y:S01]  /*1edf0*/  IMAD.MOV.U32 R11, RZ, RZ, R15 ;  /* 0x000000ffff0b7224 */ /* 0x008fe200078e000f */
[----:B0-----:R-:W-:Y:S01]  /*1ee00*/  STL.64 [R1+0x60], R16 ;  /* 0x0000601001007387 */ /* 0x001fe20000100a00 */
[----:B------:R-:W-:-:S02]  /*1ee10*/  IMAD.MOV.U32 R28, RZ, RZ, R17 ;  /* 0x000000ffff1c7224 */ /* 0x000fc400078e0011 */
[----:B------:R-:W-:Y:S01]  /*1ee20*/  IMAD.MOV.U32 R27, RZ, RZ, R19 ;  /* 0x000000ffff1b7224 */ /* 0x000fe200078e0013 */
[----:B------:R-:W-:Y:S04]  /*1ee30*/  STL.64 [R1+0x68], R18 ;  /* 0x0000681201007387 */ /* 0x000fe80000100a00 */
[----:B------:R-:W0:Y:S01]  /*1ee40*/  LDSM.16.MT88.4 R16, [R0+UR7+0x17000] ;  /* 0x017000070010783b */ /* 0x000e220008004200 */
[----:B------:R-:W-:Y:S03]  /*1ee50*/  HMMA.16816.F32 R20, R8, R2, R20 ;  /* 0x000000020814723c */ /* 0x000fe60000001814 */
[----:B------:R-:W-:Y:S04]  /*1ee60*/  STL [R1+0x1614], R28 ;  /* 0x0016141c01007387 */ /* 0x000fe80000100800 */
[----:B------:R-:W-:Y:S04]  /*1ee70*/  STL [R1+0x1610], R27 ;  /* 0x0016101b01007387 */ /* 0x000fe80000100800 */
[----:B------:R1:W-:Y:S04]  /*1ee80*/  STL [R1+0x1608], R29 ;  /* 0x0016081d01007387 */ /* 0x0003e80000100800 */
[----:B-1----:R-:W3:Y:S04]  /*1ee90*/  LDL.LU R29, [R1+0x90] ;  /* 0x00009000011d7983 */ /* 0x002ee80000300800 */
[----:B------:R-:W4:Y:S04]  /*1eea0*/  LDL R8, [R1+0x34] ;  /* 0x0000340001087983 */ /* 0x000f280000100800 */
[----:B------:R-:W4:Y:S04]  /*1eeb0*/  LDL R9, [R1+0x3c] ;  /* 0x00003c0001097983 */ /* 0x000f280000100800 */
[----:B------:R-:W4:Y:S04]  /*1eec0*/  LDL R10, [R1+0x4] ;  /* 0x00000400010a7983 */ /* 0x000f280000100800 */
[----:B------:R-:W4:Y:S01]  /*1eed0*/  LDL R11, [R1+0xc] ;  /* 0x00000c00010b7983 */ /* 0x000f220000100800 */
[----:B0-----:R-:W-:-:S03]  /*1eee0*/  IMAD.MOV.U32 R28, RZ, RZ, R18 ;  /* 0x000000ffff1c7224 */ /* 0x001fc600078e0012 */
[----:B------:R-:W-:Y:S04]  /*1eef0*/  STL.64 [R1+0x50], R16 ;  /* 0x0000501001007387 */ /* 0x000fe80000100a00 */
[----:B------:R-:W-:Y:S04]  /*1ef00*/  STL [R1+0x5c], R19 ;  /* 0x00005c1301007387 */ /* 0x000fe80000100800 */
[----:B------:R-:W0:Y:S04]  /*1ef10*/  LDSM.16.MT88.4 R16, [R0+UR7+0x17400] ;  /* 0x017400070010783b */ /* 0x000e280008004200 */
[----:B0-----:R-:W-:Y:S01]  /*1ef20*/  STL [R1+0x74], R17 ;  /* 0x0000741101007387 */ /* 0x001fe20000100800 */
[----:B------:R-:W-:-:S03]  /*1ef30*/  IMAD.MOV.U32 R27, RZ, RZ, R16 ;  /* 0x000000ffff1b7224 */ /* 0x000fc600078e0010 */
[----:B------:R0:W-:Y:S04]  /*1ef40*/  STL.64 [R1+0x78], R18 ;  /* 0x0000781201007387 */ /* 0x0001e80000100a00 */
[----:B0-----:R-:W4:Y:S04]  /*1ef50*/  LDL.LU.64 R18, [R1+0x1638] ;  /* 0x0016380001127983 */ /* 0x001f280000300a00 */
[----:B------:R-:W4:Y:S04]  /*1ef60*/  LDL.LU.64 R16, [R1+0x1630] ;  /* 0x0016300001107983 */ /* 0x000f280000300a00 */
[----:B------:R0:W-:Y:S04]  /*1ef70*/  STL [R1+0x160c], R0 ;  /* 0x00160c0001007387 */ /* 0x0001e80000100800 */
[----:B0-----:R-:W5:Y:S01]  /*1ef80*/  LDL.LU R0, [R1+0x78] ;  /* 0x0000780001007983 */ /* 0x001f620000300800 */
[----:B----4-:R-:W-:Y:S01]  /*1ef90*/  HMMA.16816.F32 R16, R8, R2, R16 ;  /* 0x000000020810723c */ /* 0x010fe20000001810 */
[----:B------:R-:W-:-:S02]  /*1efa0*/  IMAD.MOV.U32 R8, RZ, RZ, R12 ;  /* 0x000000ffff087224 */ /* 0x000fc400078e000c */
[----:B------:R-:W-:Y:S02]  /*1efb0*/  IMAD.MOV.U32 R9, RZ, RZ, R13 ;  /* 0x000000ffff097224 */ /* 0x000fe400078e000d */
[----:B------:R-:W-:Y:S02]  /*1efc0*/  IMAD.MOV.U32 R10, RZ, RZ, R14 ;  /* 0x000000ffff0a7224 */ /* 0x000fe400078e000e */
[----:B------:R-:W-:Y:S02]  /*1efd0*/  IMAD.MOV.U32 R11, RZ, RZ, R15 ;  /* 0x000000ffff0b7224 */ /* 0x000fe400078e000f */
[----:B------:R-:W0:Y:S01]  /*1efe0*/  LDSM.16.M88.4 R12, [R26+UR7+0x8180] ;  /* 0x008180071a0c783b */ /* 0x000e220008000200 */
[----:B------:R-:W-:-:S03]  /*1eff0*/  IMAD.MOV.U32 R3, RZ, RZ, R7 ;  /* 0x000000ffff037224 */ /* 0x000fc600078e0007 */
[----:B------:R-:W4:Y:S04]  /*1f000*/  LDL.LU R7, [R1+0x1628] ;  /* 0x0016280001077983 */ /* 0x000f280000300800 */
[----:B0-----:R-:W-:Y:S04]  /*1f010*/  STL.64 [R1+0x80], R12 ;  /* 0x0000800c01007387 */ /* 0x001fe80000100a00 */
[----:B------:R0:W-:Y:S04]  /*1f020*/  STL.64 [R1+0x88], R14 ;  /* 0x0000880e01007387 */ /* 0x0001e80000100a00 */
[----:B0-----:R-:W3:Y:S04]  /*1f030*/  LDL.LU.64 R14, [R1+0x1620] ;  /* 0x00162000010e7983 */ /* 0x001ee80000300a00 */
[----:B------:R-:W3:Y:S01]  /*1f040*/  LDL.LU.64 R12, [R1+0x1618] ;  /* 0x00161800010c7983 */ /* 0x000ee20000300a00 */
[----:B--2---:R-:W-:-:S02]  /*1f050*/  F2FP.F16.E4M3.UNPACK_B R24, R24.H1 ;  /* 0x00000018ff18723e */ /* 0x004fc400030006ff */
[----:B------:R-:W-:-:S07]  /*1f060*/  F2FP.F16.E4M3.UNPACK_B R25, R25.H1 ;  /* 0x00000019ff19723e */ /* 0x000fce00030006ff */
[-C--:B---3--:R-:W-:Y:S01]  /*1f070*/  HMMA.16816.F32 R12, R8, R24.reuse, R12 ;  /* 0x00000018080c723c */ /* 0x088fe2000000180c */
[----:B------:R-:W4:Y:S04]  /*1f080*/  LDL.LU R8, [R1+0x34] ;  /* 0x0000340001087983 */ /* 0x000f280000300800 */
[----:B------:R-:W4:Y:S04]  /*1f090*/  LDL.LU R9, [R1+0x3c] ;  /* 0x00003c0001097983 */ /* 0x000f280000300800 */
[----:B------:R-:W4:Y:S04]  /*1f0a0*/  LDL.LU R10, [R1+0x4] ;  /* 0x00000400010a7983 */ /* 0x000f280000300800 */
[----:B------:R-:W4:Y:S02]  /*1f0b0*/  LDL.LU R11, [R1+0xc] ;  /* 0x00000c00010b7983 */ /* 0x000f240000300800 */
[----:B----4-:R-:W-:Y:S02]  /*1f0c0*/  HMMA.16816.F32 R4, R8, R24, R4 ;  /* 0x000000180804723c */ /* 0x010fe40000001804 */
[----:B------:R-:W2:Y:S04]  /*1f0d0*/  LDL.LU R24, [R1+0x94] ;  /* 0x0000940001187983 */ /* 0x000ea80000300800 */
[----:B------:R-:W3:Y:S04]  /*1f0e0*/  LDL.LU R25, [R1+0x9c] ;  /* 0x00009c0001197983 */ /* 0x000ee80000300800 */
[----:B------:R-:W4:Y:S04]  /*1f0f0*/  LDL R8, [R1+0x40] ;  /* 0x0000400001087983 */ /* 0x000f280000100800 */
[----:B------:R-:W4:Y:S04]  /*1f100*/  LDL R9, [R1+0x48] ;  /* 0x0000480001097983 */ /* 0x000f280000100800 */
[----:B------:R-:W4:Y:S04]  /*1f110*/  LDL R10, [R1+0x60] ;  /* 0x00006000010a7983 */ /* 0x000f280000100800 */
[----:B------:R-:W4:Y:S01]  /*1f120*/  LDL R11, [R1+0x68] ;  /* 0x00006800010b7983 */ /* 0x000f220000100800 */
[----:B------:R-:W-:Y:S01]  /*1f130*/  IMAD.MOV.U32 R26, RZ, RZ, R3 ;  /* 0x000000ffff1a7224 */ /* 0x000fe200078e0003 */
[----:B------:R-:W-:-:S02]  /*1f140*/  F2FP.F16.E4M3.UNPACK_B R2, R29 ;  /* 0x0000001dff02723e */ /* 0x000fc400020006ff */
[----:B--2---:R-:W-:-:S07]  /*1f150*/  F2FP.F16.E4M3.UNPACK_B R3, R24 ;  /* 0x00000018ff03723e */ /* 0x004fce00020006ff */
[----:B----4-:R-:W-:Y:S01]  /*1f160*/  HMMA.16816.F32 R20, R8, R2, R20 ;  /* 0x000000020814723c */ /* 0x010fe20000001814 */
[----:B------:R-:W2:Y:S01]  /*1f170*/  LDL R8, [R1+0x50] ;  /* 0x0000500001087983 */ /* 0x000ea20000100800 */
[----:B------:R-:W-:Y:S02]  /*1f180*/  IMAD.MOV.U32 R9, RZ, RZ, R28 ;  /* 0x000000ffff097224 */ /* 0x000fe400078e001c */
[----:B------:R-:W-:Y:S02]  /*1f190*/  IMAD.MOV.U32 R10, RZ, RZ, R27 ;  /* 0x000000ffff0a7224 */ /* 0x000fe400078e001b */
[----:B-----5:R-:W-:-:S07]  /*1f1a0*/  IMAD.MOV.U32 R11, RZ, RZ, R0 ;  /* 0x000000ffff0b7224 */ /* 0x020fce00078e0000 */
[----:B--2---:R-:W-:Y:S01]  /*1f1b0*/  HMMA.16816.F32 R16, R8, R2, R16 ;  /* 0x000000020810723c */ /* 0x004fe20000001810 */
[----:B------:R-:W2:Y:S04]  /*1f1c0*/  LDL.LU R11, [R1+0x44] ;  /* 0x00004400010b7983 */ /* 0x000ea80000300800 */
[----:B------:R-:W4:Y:S04]  /*1f1d0*/  LDL R2, [R1+0x80] ;  /* 0x0000800001027983 */ /* 0x000f280000100800 */
[----:B------:R-:W5:Y:S10]  /*1f1e0*/  LDL R3, [R1+0x84] ;  /* 0x0000840001037983 */ /* 0x000f740000100800 */
[----:B------:R2:W-:Y:S04]  /*1f1f0*/  STL.64 [R1+0x1600], R18 ;  /* 0x0016001201007387 */ /* 0x0005e80000100a00 */
[----:B------:R-:W-:Y:S04]  /*1f200*/  STL.64 [R1+0x15f8], R16 ;  /* 0x0015f81001007387 */ /* 0x000fe80000100a00 */
[----:B------:R-:W3:Y:S04]  /*1f210*/  LDL.LU R8, [R1+0x40] ;  /* 0x0000400001087983 */ /* 0x000ee80000300800 */
[----:B------:R-:W3:Y:S04]  /*1f220*/  LDL.LU R9, [R1+0x48] ;  /* 0x0000480001097983 */ /* 0x000ee80000300800 */
[----:B------:R-:W3:Y:S01]  /*1f230*/  LDL.LU R10, [R1+0x60] ;  /* 0x00006000010a7983 */ /* 0x000ee20000300800 */
[----:B--2---:R-:W-:-:S03]  /*1f240*/  IMAD.MOV.U32 R19, RZ, RZ, R11 ;  /* 0x000000ffff137224 */ /* 0x004fc600078e000b */
[----:B------:R-:W3:Y:S01]  /*1f250*/  LDL.LU R11, [R1+0x68] ;  /* 0x00006800010b7983 */ /* 0x000ee20000300800 */
[----:B----4-:R-:W-:Y:S02]  /*1f260*/  F2FP.F16.E4M3.UNPACK_B R2, R2 ;  /* 0x00000002ff02723e */ /* 0x010fe400020006ff */
[----:B-----5:R-:W-:-:S07]  /*1f270*/  F2FP.F16.E4M3.UNPACK_B R3, R3 ;  /* 0x00000003ff03723e */ /* 0x020fce00020006ff */
[----:B---3--:R-:W-:-:S15]  /*1f280*/  HMMA.16816.F32 R12, R8, R2, R12 ;  /* 0x00000002080c723c */ /* 0x008fde000000180c */
[----:B------:R-:W-:-:S04]  /*1f290*/  NOP ;  /* 0x0000000000007918 */ /* 0x000fc80000000000 */
[----:B------:R0:W-:Y:S04]  /*1f2a0*/  STL.64 [R1+0x15f0], R14 ;  /* 0x0015f00e01007387 */ /* 0x0001e80000100a00 */
[----:B------:R-:W-:Y:S04]  /*1f2b0*/  STL.64 [R1+0x15e8], R12 ;  /* 0x0015e80c01007387 */ /* 0x000fe80000100a00 */
        /* <DEDUP_REMOVED lines=9> */
[----:B------:R-:W2:Y:S01]  /*1f350*/  LDL.LU R29, [R1+0x1608] ;  /* 0x00160800011d7983 */ /* 0x000ea20000300800 */
[----:B0-----:R-:W-:Y:S01]  /*1f360*/  IMAD.MOV.U32 R15, RZ, RZ, R19 ;  /* 0x000000ffff0f7224 */ /* 0x001fe200078e0013 */
[----:B------:R-:W-:Y:S01]  /*1f370*/  F2FP.F16.E4M3.UNPACK_B R3, R24.H1 ;  /* 0x00000018ff03723e */ /* 0x000fe200030006ff */
[----:B------:R-:W-:Y:S01]  /*1f380*/  IMAD.MOV.U32 R9, RZ, RZ, R26 ;  /* 0x000000ffff097224 */ /* 0x000fe200078e001a */
[----:B------:R-:W5:Y:S01]  /*1f390*/  LDL.LU R24, [R1+0x98] ;  /* 0x0000980001187983 */ /* 0x000f620000300800 */
[----:B------:R-:W-:-:S02]  /*1f3a0*/  IMAD.MOV.U32 R8, RZ, RZ, R15 ;  /* 0x000000ffff087224 */ /* 0x000fc400078e000f */
[----:B---3--:R-:W-:Y:S02]  /*1f3b0*/  IMAD.MOV.U32 R10, RZ, RZ, R28 ;  /* 0x000000ffff0a7224 */ /* 0x008fe400078e001c */
[----:B----4-:R-:W-:-:S07]  /*1f3c0*/  IMAD.MOV.U32 R11, RZ, RZ, R27 ;  /* 0x000000ffff0b7224 */ /* 0x010fce00078e001b */
[----:B------:R-:W-:-:S15]  /*1f3d0*/  HMMA.16816.F32 R20, R8, R2, R20 ;  /* 0x000000020814723c */ /* 0x000fde0000001814 */
[----:B------:R-:W-:-:S04]  /*1f3e0*/  NOP ;  /* 0x0000000000007918 */ /* 0x000fc80000000000 */
[----:B------:R0:W-:Y:S04]  /*1f3f0*/  STL [R1+0x15e0], R20 ;  /* 0x0015e01401007387 */ /* 0x0001e80000100800 */
[----:B0-----:R-:W3:Y:S04]  /*1f400*/  LDL.LU R20, [R1+0x54] ;  /* 0x0000540001147983 */ /* 0x001ee80000300800 */
[----:B------:R0:W-:Y:S04]  /*1f410*/  STL [R1+0x15dc], R21 ;  /* 0x0015dc1501007387 */ /* 0x0001e80000100800 */
[----:B0-----:R-:W4:Y:S04]  /*1f420*/  LDL.LU R21, [R1+0x5c] ;  /* 0x00005c0001157983 */ /* 0x001f280000300800 */
[----:B------:R0:W-:Y:S04]  /*1f430*/  STL [R1+0x15d8], R22 ;  /* 0x0015d81601007387 */ /* 0x0001e80000100800 */
[----:B0-----:R-:W3:Y:S04]  /*1f440*/  LDL.LU R22, [R1+0x74] ;  /* 0x0000740001167983 */ /* 0x001ee80000300800 */
[----:B------:R0:W-:Y:S04]  /*1f450*/  STL [R1+0x15d4], R23 ;  /* 0x0015d41701007387 */ /* 0x0001e80000100800 */
[----:B0-----:R-:W3:Y:S04]  /*1f460*/  LDL.LU R23, [R1+0x7c] ;  /* 0x00007c0001177983 */ /* 0x001ee80000300800 */
[----:B--2---:R-:W0:Y:S04]  /*1f470*/  LDSM.16.MT88.4 R8, [R29+UR7+0x17c00] ;  /* 0x017c00071d08783b */ /* 0x004e280008004200 */
[----:B------:R-:W1:Y:S04]  /*1f480*/  LDSM.16.MT88.4 R16, [R29+UR7+0x17800] ;  /* 0x017800071d10783b */ /* 0x000e680008004200 */
[----:B0-----:R-:W-:Y:S04]  /*1f490*/  STL.64 [R1+0x20], R8 ;  /* 0x0000200801007387 */ /* 0x001fe80000100a00 */
[----:B-1----:R-:W-:Y:S04]  /*1f4a0*/  STL.64 [R1+0x10], R16 ;  /* 0x0000101001007387 */ /* 0x002fe80000100a00 */
[----:B------:R-:W-:Y:S04]  /*1f4b0*/  STL.64 [R1+0x18], R18 ;  /* 0x0000181201007387 */ /* 0x000fe80000100a00 */
[----:B-----5:R-:W0:Y:S01]  /*1f4c0*/  LDSM.16.MT88.4 R16, [R0+UR7+0x17800] ;  /* 0x017800070010783b */ /* 0x020e220008004200 */
[----:B------:R-:W-:-:S03]  /*1f4d0*/  IMAD.MOV.U32 R29, RZ, RZ, R11 ;  /* 0x000000ffff1d7224 */ /* 0x000fc600078e000b */
[----:B------:R-:W-:Y:S04]  /*1f4e0*/  STL [R1+0x28], R10 ;  /* 0x0000280a01007387 */ /* 0x000fe80000100800 */
[----:B------:R-:W-:Y:S04]  /*1f4f0*/  STL [R1+0x15c8], R29 ;  /* 0x0015c81d01007387 */ /* 0x000fe80000100800 */
[----:B0-----:R-:W-:Y:S01]  /*1f500*/  STL [R1+0x30], R16 ;  /* 0x0000301001007387 */ /* 0x001fe20000100800 */
[----:B------:R-:W-:Y:S02]  /*1f510*/  IMAD.MOV.U32 R27, RZ, RZ, R19 ;  /* 0x000000ffff1b7224 */ /* 0x000fe400078e0013 */
[----:B------:R-:W-:Y:S01]  /*1f520*/  IMAD.MOV.U32 R28, RZ, RZ, R17 ;  /* 0x000000ffff1c7224 */ /* 0x000fe200078e0011 */
[----:B------:R0:W-:Y:S04]  /*1f530*/  STL [R1+0x38], R18 ;  /* 0x0000381201007387 */ /* 0x0001e80000100800 */
[----:B0-----:R-:W2:Y:S04]  /*1f540*/  LDL.LU.64 R18, [R1+0x1600] ;  /* 0x0016000001127983 */ /* 0x001ea80000300a00 */
[----:B------:R-:W2:Y:S01]  /*1f550*/  LDL.LU.64 R16, [R1+0x15f8] ;  /* 0x0015f80001107983 */ /* 0x000ea20000300a00 */
[----:B---3--:R-:W-:-:S02]  /*1f560*/  IMAD.MOV.U32 R8, RZ, RZ, R20 ;  /* 0x000000ffff087224 */ /* 0x008fc400078e0014 */
[----:B----4-:R-:W-:Y:S02]  /*1f570*/  IMAD.MOV.U32 R9, RZ, RZ, R21 ;  /* 0x000000ffff097224 */ /* 0x010fe400078e0015 */
[----:B------:R-:W-:Y:S02]  /*1f580*/  IMAD.MOV.U32 R10, RZ, RZ, R22 ;  /* 0x000000ffff0a7224 */ /* 0x000fe400078e0016 */
[----:B------:R-:W-:Y:S01]  /*1f590*/  IMAD.MOV.U32 R11, RZ, RZ, R23 ;  /* 0x000000ffff0b7224 */ /* 0x000fe200078e0017 */
[----:B------:R0:W-:Y:S04]  /*1f5a0*/  STL [R1+0x15d0], R27 ;  /* 0x0015d01b01007387 */ /* 0x0001e80000100800 */
[----:B0-----:R-:W3:Y:S04]  /*1f5b0*/  LDL.LU R27, [R1+0x38] ;  /* 0x00003800011b7983 */ /* 0x001ee80000300800 */
[----:B------:R-:W-:Y:S01]  /*1f5c0*/  STL [R1+0x15cc], R28 ;  /* 0x0015cc1c01007387 */ /* 0x000fe20000100800 */
[----:B--2---:R-:W-:Y:S01]  /*1f5d0*/  HMMA.16816.F32 R16, R8, R2, R16 ;  /* 0x000000020810723c */ /* 0x004fe20000001810 */
[----:B------:R-:W-:-:S02]  /*1f5e0*/  IMAD.MOV.U32 R10, RZ, RZ, R15 ;  /* 0x000000ffff0a7224 */ /* 0x000fc400078e000f */
[----:B------:R-:W2:Y:S04]  /*1f5f0*/  LDL.LU R2, [R1+0x80] ;  /* 0x0000800001027983 */ /* 0x000ea80000300800 */
[----:B------:R-:W0:Y:S01]  /*1f600*/  LDSM.16.MT88.4 R12, [R0+UR7+0x17c00] ;  /* 0x017c0007000c783b */ /* 0x000e220008004200 */
[----:B------:R-:W-:-:S03]  /*1f610*/  IMAD.MOV.U32 R11, RZ, RZ, R26 ;  /* 0x000000ffff0b7224 */ /* 0x000fc600078e001a */
[----:B------:R-:W4:Y:S01]  /*1f620*/  LDL.LU R3, [R1+0x84] ;  /* 0x0000840001037983 */ /* 0x000f220000300800 */
[----:B------:R-:W-:Y:S02]  /*1f630*/  IMAD.MOV.U32 R8, RZ, RZ, R10 ;  /* 0x000000ffff087224 */ /* 0x000fe400078e000a */
[----:B------:R-:W-:Y:S02]  /*1f640*/  IMAD.MOV.U32 R9, RZ, RZ, R11 ;  /* 0x000000ffff097224 */ /* 0x000fe400078e000b */
[----:B0-----:R-:W-:Y:S02]  /*1f650*/  IMAD.MOV.U32 R29, RZ, RZ, R14 ;  /* 0x000000ffff1d7224 */ /* 0x001fe400078e000e */
[----:B------:R-:W-:Y:S02]  /*1f660*/  IMAD.MOV.U32 R0, RZ, RZ, R15 ;  /* 0x000000ffff007224 */ /* 0x000fe400078e000f */
[----:B------:R-:W-:Y:S01]  /*1f670*/  IMAD.MOV.U32 R28, RZ, RZ, R12 ;  /* 0x000000ffff1c7224 */ /* 0x000fe200078e000c */
[----:B------:R-:W5:Y:S01]  /*1f680*/  LDL.LU.64 R14, [R1+0x15f0] ;  /* 0x0015f000010e7983 */ /* 0x000f620000300a00 */
[----:B------:R-:W-:-:S03]  /*1f690*/  IMAD.MOV.U32 R26, RZ, RZ, R13 ;  /* 0x000000ffff1a7224 */ /* 0x000fc600078e000d */
[----:B------:R-:W5:Y:S04]  /*1f6a0*/  LDL.LU.64 R12, [R1+0x15e8] ;  /* 0x0015e800010c7983 */ /* 0x000f680000300a00 */
[----:B------:R-:W5:Y:S04]  /*1f6b0*/  LDL.LU R10, [R1+0x64] ;  /* 0x00006400010a7983 */ /* 0x000f680000300800 */
[----:B------:R-:W5:Y:S01]  /*1f6c0*/  LDL.LU R11, [R1+0x6c] ;  /* 0x00006c00010b7983 */ /* 0x000f620000300800 */
[----:B------:R-:W-:Y:S01]  /*1f6d0*/  BAR.SYNC.DEFER_BLOCKING 0x0 ;  /* 0x0000000000007b1d */ /* 0x000fe20000010000 */
[----:B--2---:R-:W-:-:S02]  /*1f6e0*/  F2FP.F16.E4M3.UNPACK_B R2, R2.H1 ;  /* 0x00000002ff02723e */ /* 0x004fc400030006ff */
[----:B----4-:R-:W-:-:S07]  /*1f6f0*/  F2FP.F16.E4M3.UNPACK_B R3, R3.H1 ;  /* 0x00000003ff03723e */ /* 0x010fce00030006ff */
[-C--:B-----5:R-:W-:Y:S01]  /*1f700*/  HMMA.16816.F32 R12, R8, R2.reuse, R12 ;  /* 0x00000002080c723c */ /* 0x0a0fe2000000180c */
        /* <DEDUP_REMOVED lines=10> */
[----:B------:R-:W2:Y:S04]  /*1f7b0*/  LDL R9, [R1+0x18] ;  /* 0x0000180001097983 */ /* 0x000ea80000100800 */
[----:B------:R-:W2:Y:S04]  /*1f7c0*/  LDL R10, [R1+0x20] ;  /* 0x00002000010a7983 */ /* 0x000ea80000100800 */
[----:B------:R-:W2:Y:S01]  /*1f7d0*/  LDL R11, [R1+0x28] ;  /* 0x00002800010b7983 */ /* 0x000ea20000100800 */
[----:B------:R-:W-:-:S02]  /*1f7e0*/  F2FP.F16.E4M3.UNPACK_B R2, R24 ;  /* 0x00000018ff02723e */ /* 0x000fc400020006ff */
[----:B------:R-:W-:-:S07]  /*1f7f0*/  F2FP.F16.E4M3.UNPACK_B R3, R25 ;  /* 0x00000019ff03723e */ /* 0x000fce00020006ff */
[----:B--2---:R-:W-:Y:S01]  /*1f800*/  HMMA.16816.F32 R20, R8, R2, R20 ;  /* 0x000000020814723c */ /* 0x004fe20000001814 */
[----:B------:R-:W2:Y:S01]  /*1f810*/  LDL R8, [R1+0x30] ;  /* 0x0000300001087983 */ /* 0x000ea20000100800 */
[----:B---3--:R-:W-:Y:S02]  /*1f820*/  IMAD.MOV.U32 R9, RZ, RZ, R27 ;  /* 0x000000ffff097224 */ /* 0x008fe400078e001b */
[----:B------:R-:W-:Y:S02]  /*1f830*/  IMAD.MOV.U32 R10, RZ, RZ, R28 ;  /* 0x000000ffff0a7224 */ /* 0x000fe400078e001c */
[----:B------:R-:W-:-:S07]  /*1f840*/  IMAD.MOV.U32 R11, RZ, RZ, R29 ;  /* 0x000000ffff0b7224 */ /* 0x000fce00078e001d */
[----:B--2---:R-:W-:Y:S01]  /*1f850*/  HMMA.16816.F32 R16, R8, R2, R16 ;  /* 0x000000020810723c */ /* 0x004fe20000001810 */
[----:B------:R-:W2:Y:S04]  /*1f860*/  LDL R2, [R1+0x88] ;  /* 0x0000880001027983 */ /* 0x000ea80000100800 */
[----:B------:R-:W3:Y:S04]  /*1f870*/  LDL R3, [R1+0x8c] ;  /* 0x00008c0001037983 */ /* 0x000ee80000100800 */
[----:B------:R-:W4:Y:S04]  /*1f880*/  LDL.LU R8, [R1+0x10] ;  /* 0x0000100001087983 */ /* 0x000f280000300800 */
[----:B------:R-:W4:Y:S04]  /*1f890*/  LDL.LU R9, [R1+0x18] ;  /* 0x0000180001097983 */ /* 0x000f280000300800 */
[----:B------:R-:W4:Y:S04]  /*1f8a0*/  LDL.LU R10, [R1+0x20] ;  /* 0x00002000010a7983 */ /* 0x000f280000300800 */
[----:B------:R-:W4:Y:S01]  /*1f8b0*/  LDL.LU R11, [R1+0x28] ;  /* 0x00002800010b7983 */ /* 0x000f220000300800 */
[----:B--2---:R-:W-:-:S02]  /*1f8c0*/  F2FP.F16.E4M3.UNPACK_B R2, R2 ;  /* 0x00000002ff02723e */ /* 0x004fc400020006ff */
[----:B---3--:R-:W-:-:S07]  /*1f8d0*/  F2FP.F16.E4M3.UNPACK_B R3, R3 ;  /* 0x00000003ff03723e */ /* 0x008fce00020006ff */
[----:B----4-:R-:W-:Y:S01]  /*1f8e0*/  HMMA.16816.F32 R12, R8, R2, R12 ;  /* 0x00000002080c723c */ /* 0x010fe2000000180c */
[----:B------:R-:W2:Y:S01]  /*1f8f0*/  LDL.LU R8, [R1+0x30] ;  /* 0x0000300001087983 */ /* 0x000ea20000300800 */
[----:B------:R-:W-:Y:S02]  /*1f900*/  IMAD.MOV.U32 R9, RZ, RZ, R27 ;  /* 0x000000ffff097224 */ /* 0x000fe400078e001b */
[----:B------:R-:W-:Y:S01]  /*1f910*/  IMAD.MOV.U32 R10, RZ, RZ, R28 ;  /* 0x000000ffff0a7224 */ /* 0x000fe200078e001c */
[----:B------:R-:W3:Y:S01]  /*1f920*/  LDL.LU R27, [R1+0x15d0] ;  /* 0x0015d000011b7983 */ /* 0x000ee20000300800 */
[----:B------:R-:W-:-:S03]  /*1f930*/  IMAD.MOV.U32 R11, RZ, RZ, R29 ;  /* 0x000000ffff0b7224 */ /* 0x000fc600078e001d */
[----:B------:R-:W4:Y:S04]  /*1f940*/  LDL.LU R28, [R1+0x15cc] ;  /* 0x0015cc00011c7983 */ /* 0x000f280000300800 */
[----:B------:R-:W5:Y:S01]  /*1f950*/  LDL.LU R29, [R1+0x15c8] ;  /* 0x0015c800011d7983 */ /* 0x000f620000300800 */
[----:B--2---:R-:W-:Y:S03]  /*1f960*/  HMMA.16816.F32 R4, R8, R2, R4 ;  /* 0x000000020804723c */ /* 0x004fe60000001804 */
[----:B------:R-:W2:Y:S04]  /*1f970*/  LDL.LU R2, [R1+0x88] ;  /* 0x0000880001027983 */ /* 0x000ea80000300800 */
[----:B------:R-:W2:Y:S04]  /*1f980*/  LDL.LU R3, [R1+0x8c] ;  /* 0x00008c0001037983 */ /* 0x000ea80000300800 */
[----:B------:R-:W2:Y:S04]  /*1f990*/  LDL R8, [R1+0x14] ;  /* 0x0000140001087983 */ /* 0x000ea80000100800 */
[----:B------:R-:W2:Y:S04]  /*1f9a0*/  LDL R9, [R1+0x1c] ;  /* 0x00001c0001097983 */ /* 0x000ea80000100800 */
[----:B------:R-:W2:Y:S01]  /*1f9b0*/  LDL R10, [R1+0x24] ;  /* 0x00002400010a7983 */ /* 0x000ea20000100800 */
[----:B------:R-:W-:Y:S01]  /*1f9c0*/  F2FP.F16.E4M3.UNPACK_B R24, R24.H1 ;  /* 0x00000018ff18723e */ /* 0x000fe200030006ff */
[----:B-----5:R-:W-:Y:S01]  /*1f9d0*/  IMAD.MOV.U32 R11, RZ, RZ, R29 ;  /* 0x000000ffff0b7224 */ /* 0x020fe200078e001d */
[----:B------:R-:W-:-:S07]  /*1f9e0*/  F2FP.F16.E4M3.UNPACK_B R25, R25.H1 ;  /* 0x00000019ff19723e */ /* 0x000fce00030006ff */
[----:B--2---:R-:W-:Y:S01]  /*1f9f0*/  HMMA.16816.F32 R20, R8, R24, R20 ;  /* 0x000000180814723c */ /* 0x004fe20000001814 */
[----:B----4-:R-:W-:Y:S02]  /*1fa00*/  IMAD.MOV.U32 R8, RZ, RZ, R28 ;  /* 0x000000ffff087224 */ /* 0x010fe400078e001c */
[----:B---3--:R-:W-:Y:S02]  /*1fa10*/  IMAD.MOV.U32 R9, RZ, RZ, R27 ;  /* 0x000000ffff097224 */ /* 0x008fe400078e001b */
[----:B------:R-:W-:Y:S02]  /*1fa20*/  IMAD.MOV.U32 R10, RZ, RZ, R26 ;  /* 0x000000ffff0a7224 */ /* 0x000fe400078e001a */
[----:B------:R-:W-:-:S07]  /*1fa30*/  IMAD.MOV.U32 R11, RZ, RZ, R0 ;  /* 0x000000ffff0b7224 */ /* 0x000fce00078e0000 */
[----:B------:R-:W-:Y:S01]  /*1fa40*/  HMMA.16816.F32 R16, R8, R24, R16 ;  /* 0x000000180810723c */ /* 0x000fe20000001810 */
[----:B------:R-:W2:Y:S04]  /*1fa50*/  LDL.LU R8, [R1+0x14] ;  /* 0x0000140001087983 */ /* 0x000ea80000300800 */
[----:B------:R-:W2:Y:S04]  /*1fa60*/  LDL.LU R9, [R1+0x1c] ;  /* 0x00001c0001097983 */ /* 0x000ea80000300800 */
[----:B------:R-:W2:Y:S01]  /*1fa70*/  LDL.LU R10, [R1+0x24] ;  /* 0x00002400010a7983 */ /* 0x000ea20000300800 */
[----:B------:R-:W-:Y:S01]  /*1fa80*/  F2FP.F16.E4M3.UNPACK_B R2, R2.H1 ;  /* 0x00000002ff02723e */ /* 0x000fe200030006ff */
[----:B------:R-:W-:Y:S01]  /*1fa90*/  IMAD.MOV.U32 R11, RZ, RZ, R29 ;  /* 0x000000ffff0b7224 */ /* 0x000fe200078e001d */
[----:B------:R-:W-:Y:S01]  /*1faa0*/  F2FP.F16.E4M3.UNPACK_B R3, R3.H1 ;  /* 0x00000003ff03723e */ /* 0x000fe200030006ff */
[----:B------:R-:W0:Y:S06]  /*1fab0*/  S2R R29, SR_TID.X ;  /* 0x00000000001d7919 */ /* 0x000e2c0000002100 */
[----:B------:R-:W-:Y:S01]  /*1fac0*/  FMUL R24, R17, UR11 ;  /* 0x0000000b11187c20 */ /* 0x000fe20008400000 */
[----:B--2---:R-:W-:Y:S01]  /*1fad0*/  HMMA.16816.F32 R8, R8, R2, R12 ;  /* 0x000000020808723c */ /* 0x004fe2000000180c */
[----:B------:R-:W-:-:S02]  /*1fae0*/  IMAD.MOV.U32 R12, RZ, RZ, R28 ;  /* 0x000000ffff0c7224 */ /* 0x000fc400078e001c */
[----:B------:R-:W-:Y:S02]  /*1faf0*/  IMAD.MOV.U32 R13, RZ, RZ, R27 ;  /* 0x000000ffff0d7224 */ /* 0x000fe400078e001b */
[----:B------:R-:W-:Y:S02]  /*1fb00*/  IMAD.MOV.U32 R14, RZ, RZ, R26 ;  /* 0x000000ffff0e7224 */ /* 0x000fe400078e001a */
[----:B------:R-:W-:-:S07]  /*1fb10*/  IMAD.MOV.U32 R15, RZ, RZ, R0 ;  /* 0x000000ffff0f7224 */ /* 0x000fce00078e0000 */
[----:B------:R-:W-:Y:S01]  /*1fb20*/  HMMA.16816.F32 R4, R12, R2, R4 ;  /* 0x000000020c04723c */ /* 0x000fe20000001804 */
[----:B------:R-:W-:Y:S01]  /*1fb30*/  FMUL R0, R20, UR11 ;  /* 0x0000000b14007c20 */ /* 0x000fe20008400000 */
[----:B------:R-:W-:Y:S01]  /*1fb40*/  FMUL R2, R21, UR11 ;  /* 0x0000000b15027c20 */ /* 0x000fe20008400000 */
[----:B------:R-:W-:Y:S01]  /*1fb50*/  FMUL R12, R22, UR11 ;  /* 0x0000000b160c7c20 */ /* 0x000fe20008400000 */
[----:B------:R-:W-:Y:S01]  /*1fb60*/  FMUL R13, R23, UR11 ;  /* 0x0000000b170d7c20 */ /* 0x000fe20008400000 */
[----:B------:R-:W-:Y:S01]  /*1fb70*/  FMUL R3, R8, UR11 ;  /* 0x0000000b08037c20 */ /* 0x000fe20008400000 */
[----:B------:R-:W-:Y:S01]  /*1fb80*/  FMUL R14, R10, UR11 ;  /* 0x0000000b0a0e7c20 */ /* 0x000fe20008400000 */
[----:B------:R-:W-:Y:S01]  /*1fb90*/  FMUL R26, R18, UR11 ;  /* 0x0000000b121a7c20 */ /* 0x000fe20008400000 */
[----:B------:R-:W-:Y:S02]  /*1fba0*/  FMUL R27, R19, UR11 ;  /* 0x0000000b131b7c20 */ /* 0x000fe40008400000 */
[----:B------:R-:W-:-:S02]  /*1fbb0*/  FMNMX3 R0, R0, R2, R3, !PT ;  /* 0x0000000200007276 */ /* 0x000fc40007800003 */
[----:B------:R-:W-:-:S07]  /*1fbc0*/  FMNMX3 R2, R12, R13, R14, !PT ;  /* 0x0000000d0c027276 */ /* 0x000fce000780000e */
[----:B------:R-:W-:-:S05]  /*1fbd0*/  FMUL R28, R6, UR11 ;  /* 0x0000000b061c7c20 */ /* 0x000fca0008400000 */
[----:B------:R-:W-:Y:S02]  /*1fbe0*/  FMNMX3 R13, R26, R27, R28, !PT ;  /* 0x0000001b1a0d7276 */ /* 0x000fe4000780001c */
[----:B------:R-:W2:Y:S01]  /*1fbf0*/  LDL R28, [R1+0x50c] ;  /* 0x00050c00011c7983 */ /* 0x000ea20000100800 */
[----:B------:R-:W-:Y:S01]  /*1fc00*/  FMUL R15, R16, UR11 ;  /* 0x0000000b100f7c20 */ /* 0x000fe20008400000 */
[----:B------:R-:W-:Y:S01]  /*1fc10*/  FMUL R25, R4, UR11 ;  /* 0x0000000b04197c20 */ /* 0x000fe20008400000 */
[----:B0-----:R-:W-:Y:S02]  /*1fc20*/  LOP3.LUT R26, R29, 0x1c, RZ, 0xc0, !PT ;  /* 0x0000001c1d1a7812 */ /* 0x001fe400078ec0ff */
[----:B------:R-:W3:Y:S01]  /*1fc30*/  LDL R29, [R1+0x510] ;  /* 0x00051000011d7983 */ /* 0x000ee20000100800 */
[----:B------:R-:W-:Y:S01]  /*1fc40*/  FMUL R12, R9, UR11 ;  /* 0x0000000b090c7c20 */ /* 0x000fe20008400000 */
[----:B------:R-:W-:Y:S01]  /*1fc50*/  FMNMX3 R3, R15, R24, R25, !PT ;  /* 0x000000180f037276 */ /* 0x000fe20007800019 */
[----:B------:R-:W-:Y:S01]  /*1fc60*/  FMUL R24, R11, UR11 ;  /* 0x0000000b0b187c20 */ /* 0x000fe20008400000 */
[----:B------:R-:W-:Y:S01]  /*1fc70*/  FMUL R15, R5, UR11 ;  /* 0x0000000b050f7c20 */ /* 0x000fe20008400000 */
[----:B------:R-:W-:Y:S01]  /*1fc80*/  FMUL R14, R7, UR11 ;  /* 0x0000000b070e7c20 */ /* 0x000fe20008400000 */
[----:B------:R-:W-:-:S02]  /*1fc90*/  FMNMX R0, R12, R0, !PT ;  /* 0x000000000c007209 */ /* 0x000fc40007800000 */
[----:B------:R-:W-:Y:S02]  /*1fca0*/  FMNMX R2, R24, R2, !PT ;  /* 0x0000000218027209 */ /* 0x000fe40007800000 */
[----:B------:R-:W-:Y:S02]  /*1fcb0*/  FMNMX R3, R15, R3, !PT ;  /* 0x000000030f037209 */ /* 0x000fe40007800000 */
[----:B------:R-:W-:Y:S01]  /*1fcc0*/  FMNMX R13, R14, R13, !PT ;  /* 0x0000000d0e0d7209 */ /* 0x000fe20007800000 */
[----:B------:R-:W0:Y:S04]  /*1fcd0*/  SHFL.BFLY PT, R24, R0, 0x2, 0x1f ;  /* 0x0c401f0000187f89 */ /* 0x000e2800000e0000 */
[----:B------:R-:W1:Y:S04]  /*1fce0*/  SHFL.BFLY PT, R15, R2, 0x2, 0x1f ;  /* 0x0c401f00020f7f89 */ /* 0x000e6800000e0000 */
[----:B------:R-:W4:Y:S04]  /*1fcf0*/  SHFL.BFLY PT, R14, R3, 0x2, 0x1f ;  /* 0x0c401f00030e7f89 */ /* 0x000f2800000e0000 */
[----:B------:R-:W5:Y:S01]  /*1fd00*/  SHFL.BFLY PT, R12, R13, 0x2, 0x1f ;  /* 0x0c401f000d0c7f89 */ /* 0x000f6200000e0000 */
[----:B------:R-:W5:Y:S01]  /*1fd10*/  S2R R27, SR_TID.X ;  /* 0x00000000001b7919 */ /* 0x000f620000002100 */
[----:B0-----:R-:W-:-:S02]  /*1fd20*/  FMNMX R0, R0, R24, !PT ;  /* 0x0000001800007209 */ /* 0x001fc40007800000 */
[----:B-1----:R-:W-:Y:S02]  /*1fd30*/  FMNMX R2, R2, R15, !PT ;  /* 0x0000000f02027209 */ /* 0x002fe40007800000 */
[----:B----4-:R-:W-:Y:S02]  /*1fd40*/  FMNMX R3, R3, R14, !PT ;  /* 0x0000000e03037209 */ /* 0x010fe40007800000 */
[----:B-----5:R-:W-:Y:S01]  /*1fd50*/  FMNMX R12, R13, R12, !PT ;  /* 0x0000000c0d0c7209 */ /* 0x020fe20007800000 */
[----:B------:R-:W0:Y:S04]  /*1fd60*/  SHFL.BFLY PT, R25, R0, 0x1, 0x1f ;  /* 0x0c201f0000197f89 */ /* 0x000e2800000e0000 */
[----:B------:R-:W1:Y:S04]  /*1fd70*/  SHFL.BFLY PT, R13, R2, 0x1, 0x1f ;  /* 0x0c201f00020d7f89 */ /* 0x000e6800000e0000 */
[----:B------:R-:W4:Y:S04]  /*1fd80*/  SHFL.BFLY PT, R14, R3, 0x1, 0x1f ;  /* 0x0c201f00030e7f89 */ /* 0x000f2800000e0000 */
[----:B------:R-:W5:Y:S01]  /*1fd90*/  SHFL.BFLY PT, R15, R12, 0x1, 0x1f ;  /* 0x0c201f000c0f7f89 */ /* 0x000f6200000e0000 */
[----:B------:R-:W-:-:S04]  /*1fda0*/  LOP3.LUT R27, R27, 0xff, RZ, 0xc0, !PT ;  /* 0x000000ff1b1b7812 */ /* 0x000fc800078ec0ff */
[----:B------:R-:W-:Y:S02]  /*1fdb0*/  SHF.R.U32.HI R24, RZ, 0x3, R27 ;  /* 0x00000003ff187819 */ /* 0x000fe4000001161b */
[----:B------:R-:W-:Y:S02]  /*1fdc0*/  LEA R26, R26, UR7, 0x3 ;  /* 0x000000071a1a7c11 */ /* 0x000fe4000f8e18ff */
[----:B------:R-:W-:Y:S02]  /*1fdd0*/  LOP3.LUT R24, R24, 0x1c, RZ, 0xc0, !PT ;  /* 0x0000001c18187812 */ /* 0x000fe400078ec0ff */
[----:B0-----:R-:W-:-:S03]  /*1fde0*/  FMNMX R25, R0, R25, !PT ;  /* 0x0000001900197209 */ /* 0x001fc60007800000 */
[----:B------:R-:W-:Y:S01]  /*1fdf0*/  IMAD.IADD R0, R26, 0x1, R24 ;  /* 0x000000011a007824 */ /* 0x000fe200078e0218 */
[----:B-1----:R-:W-:Y:S02]  /*1fe00*/  FMNMX R2, R2, R13, !PT ;  /* 0x0000000d02027209 */ /* 0x002fe40007800000 */
[----:B----4-:R-:W-:Y:S02]  /*1fe10*/  FMNMX R14, R3, R14, !PT ;  /* 0x0000000e030e7209 */ /* 0x010fe40007800000 */
[----:B-----5:R-:W-:Y:S01]  /*1fe20*/  FMNMX R15, R12, R15, !PT ;  /* 0x0000000f0c0f7209 */ /* 0x020fe20007800000 */
[----:B------:R-:W-:Y:S04]  /*1fe30*/  @!P1 STS [R0], R25 ;  /* 0x0000001900009388 */ /* 0x000fe80000000800 */
[----:B------:R-:W-:Y:S04]  /*1fe40*/  @!P1 STS [R0+0x100], R2 ;  /* 0x0001000200009388 */ /* 0x000fe80000000800 */
[----:B------:R-:W-:Y:S04]  /*1fe50*/  @!P1 STS [R0+0x200], R14 ;  /* 0x0002000e00009388 */ /* 0x000fe80000000800 */
[----:B------:R0:W-:Y:S01]  /*1fe60*/  @!P1 STS [R0+0x300], R15 ;  /* 0x0003000f00009388 */ /* 0x0001e20000000800 */
[----:B------:R-:W-:Y:S01]  /*1fe70*/  LEA R3, R27, UR7, 0x2 ;  /* 0x000000071b037c11 */ /* 0x000fe2000f8e10ff */
[----:B------:R-:W-:Y:S06]  /*1fe80*/  BAR.SYNC.DEFER_BLOCKING 0x0 ;  /* 0x0000000000007b1d */ /* 0x000fec0000010000 */
[----:B0-----:R-:W4:Y:S04]  /*1fe90*/  LDL R15, [R1+0x514] ;  /* 0x00051400010f7983 */ /* 0x001f280000100800 */
[----:B------:R-:W0:Y:S04]  /*1fea0*/  LDS R2, [R3] ;  /* 0x0000000003027984 */ /* 0x000e280000000800 */
[----:B0-----:R-:W0:Y:S02]  /*1feb0*/  SHFL.BFLY PT, R12, R2, 0x4, 0x1f ;  /* 0x0c801f00020c7f89 */ /* 0x001e2400000e0000 */
[----:B0-----:R-:W-:-:S05]  /*1fec0*/  FMNMX R2, R2, R12, !PT ;  /* 0x0000000c02027209 */ /* 0x001fca0007800000 */
[----:B------:R-:W0:Y:S02]  /*1fed0*/  SHFL.BFLY PT, R12, R2, 0x2, 0x1f ;  /* 0x0c401f00020c7f89 */ /* 0x000e2400000e0000 */
[----:B0-----:R-:W-:-:S05]  /*1fee0*/  FMNMX R2, R2, R12, !PT ;  /* 0x0000000c02027209 */ /* 0x001fca0007800000 */
[----:B------:R-:W0:Y:S02]  /*1fef0*/  SHFL.BFLY PT, R12, R2, 0x1, 0x1f ;  /* 0x0c201f00020c7f89 */ /* 0x000e2400000e0000 */
[----:B0-----:R-:W-:-:S05]  /*1ff00*/  FMNMX R2, R2, R12, !PT ;  /* 0x0000000c02027209 */ /* 0x001fca0007800000 */
[----:B------:R-:W-:Y:S01]  /*1ff10*/  @!P0 STS [R3], R2 ;  /* 0x0000000203008388 */ /* 0x000fe20000000800 */
[----:B------:R-:W-:Y:S06]  /*1ff20*/  BAR.SYNC.DEFER_BLOCKING 0x0 ;  /* 0x0000000000007b1d */ /* 0x000fec0000010000 */
[----:B------:R-:W2:Y:S04]  /*1ff30*/  LDS R2, [R26] ;  /* 0x000000001a027984 */ /* 0x000ea80000000800 */
[----:B------:R-:W3:Y:S01]  /*1ff40*/  LDS R12, [R26+0x100] ;  /* 0x000100001a0c7984 */ /* 0x000ee20000000800 */
[----:B--2---:R-:W-:-:S03]  /*1ff50*/  FMNMX R24, R2, R28, !PT ;  /* 0x0000001c02187209 */ /* 0x004fc60007800000 */
[----:B------:R-:W4:Y:S02]  /*1ff60*/  LDS R2, [R26+0x200] ;  /* 0x000200001a027984 */ /* 0x000f240000000800 */
[----:B------:R-:W-:Y:S01]  /*1ff70*/  FFMA R13, R20, UR11, -R24 ;  /* 0x0000000b140d7c23 */ /* 0x000fe20008000818 */
[----:B---3--:R-:W-:-:S03]  /*1ff80*/  FMNMX R29, R12, R29, !PT ;  /* 0x0000001d0c1d7209 */ /* 0x008fc60007800000 */
[----:B------:R-:W-:Y:S01]  /*1ff90*/  FMUL R13, R13, 1.4426950216293334961 ;  /* 0x3fb8aa3b0d0d7820 */ /* 0x000fe20000400000 */
[----:B------:R-:W-:-:S03]  /*1ffa0*/  FFMA R9, R9, UR11, -R24 ;  /* 0x0000000b09097c23 */ /* 0x000fc60008000818 */
[----:B------:R0:W1:Y:S01]  /*1ffb0*/  MUFU.EX2 R25, R13 ;  /* 0x0000000d00197308 */ /* 0x0000620000000800 */
[----:B------:R-:W-:Y:S01]  /*1ffc0*/  FMUL R9, R9, 1.4426950216293334961 ;  /* 0x3fb8aa3b09097820 */ /* 0x000fe20000400000 */
[----:B------:R-:W-:Y:S01]  /*1ffd0*/  FFMA R12, R22, UR11, -R29 ;  /* 0x0000000b160c7c23 */ /* 0x000fe2000800081d */
[----:B0-----:R-:W-:-:S05]  /*1ffe0*/  FFMA R13, R8, UR11, -R24 ;  /* 0x0000000b080d7c23 */ /* 0x001fca0008000818 */
[----:B------:R0:W-:Y:S01]  /*1fff0*/  MUFU.EX2 R27, R9 ;  /* 0x00000009001b7308 */ /* 0x0001e20000000800 */
[----:B------:R-:W-:Y:S01]  /*20000*/  FFMA R14, R21, UR11, -R24 ;  /* 0x0000000b150e7c23 */ /* 0x000fe20008000818 */
[----:B------:R2:W-:Y:S01]  /*20010*/  STL [R1+0x330], R24 ;  /* 0x0003301801007387 */ /* 0x0005e20000100800 */
[----:B------:R-:W-:-:S03]  /*20020*/  FMUL R13, R13, 1.4426950216293334961 ;  /* 0x3fb8aa3b0d0d7820 */ /* 0x000fc60000400000 */
[----:B------:R-:W3:Y:S01]  /*20030*/  LDS R8, [R26+0x300] ;  /* 0x000300001a087984 */ /* 0x000ee20000000800 */
[----:B0-----:R-:W-:Y:S02]  /*20040*/  FMUL R9, R12, 1.4426950216293334961 ;  /* 0x3fb8aa3b0c097820 */ /* 0x001fe40000400000 */
[----:B------:R-:W0:Y:S08]  /*20050*/  MUFU.EX2 R13, R13 ;  /* 0x0000000d000d7308 */ /* 0x000e300000000800 */
[----:B------:R-:W5:Y:S01]  /*20060*/  MUFU.EX2 R21, R9 ;  /* 0x0000000900157308 */ /* 0x000f620000000800 */
[----:B-1----:R-:W-:Y:S04]  /*20070*/  STL [R1+0x508], R25 ;  /* 0x0005081901007387 */ /* 0x002fe80000100800 */
[----:B------:R-:W-:Y:S04]  /*20080*/  STL [R1+0x32c], R29 ;  /* 0x00032c1d01007387 */ /* 0x000fe80000100800 */
[----:B0-----:R-:W-:Y:S04]  /*20090*/  STL [R1+0x504], R13 ;  /* 0x0005040d01007387 */ /* 0x001fe80000100800 */
[----:B-----5:R-:W-:Y:S04]  /*200a0*/  STL [R1+0x500], R21 ;  /* 0x0005001501007387 */ /* 0x020fe80000100800 */
[----:B------:R-:W3:Y:S01]  /*200b0*/  LDL R22, [R1+0x528] ;  /* 0x0005280001167983 */ /* 0x000ee20000100800 */
[----:B------:R-:W-:Y:S01]  /*200c0*/  FMUL R14, R14, 1.4426950216293334961 ;  /* 0x3fb8aa3b0e0e7820 */ /* 0x000fe20000400000 */
[--C-:B------:R-:W-:Y:S01]  /*200d0*/  FFMA R12, R23, UR11, -R29.reuse ;  /* 0x0000000b170c7c23 */ /* 0x100fe2000800081d */
[----:B------:R-:W-:-:S02]  /*200e0*/  FFMA R11, R11, UR11, -R29 ;  /* 0x0000000b0b0b7c23 */ /* 0x000fc4000800081d */
[----:B------:R4:W-:Y:S01]  /*200f0*/  MUFU.EX2 R28, R14 ;  /* 0x0000000e001c7308 */ /* 0x0009e20000000800 */
[----:B------:R-:W-:-:S07]  /*20100*/  FMUL R9, R12, 1.4426950216293334961 ;  /* 0x3fb8aa3b0c097820 */ /* 0x000fce0000400000 */
[----:B--2---:R0:W1:Y:S01]  /*20110*/  MUFU.EX2 R24, R9 ;  /* 0x0000000900187308 */ /* 0x0040620000000800 */
[----:B------:R-:W-:Y:S01]  /*20120*/  FFMA R10, R10, UR11, -R29 ;  /* 0x0000000b0a0a7c23 */ /* 0x000fe2000800081d */
[----:B----4-:R-:W-:Y:S01]  /*20130*/  FMNMX R14, R2, R15, !PT ;  /* 0x0000000f020e7209 */ /* 0x010fe20007800000 */
[----:B------:R-:W-:-:S04]  /*20140*/  FMUL R2, R11, 1.4426950216293334961 ;  /* 0x3fb8aa3b0b027820 */ /* 0x000fc80000400000 */
[--C-:B0-----:R-:W-:Y:S01]  /*20150*/  FFMA R9, R16, UR11, -R14.reuse ;  /* 0x0000000b10097c23 */ /* 0x101fe2000800080e */
[----:B------:R0:W-:Y:S01]  /*20160*/  MUFU.EX2 R23, R2 ;  /* 0x0000000200177308 */ /* 0x0001e20000000800 */
[--C-:B------:R-:W-:Y:S02]  /*20170*/  FFMA R4, R4, UR11, -R14.reuse ;  /* 0x0000000b04047c23 */ /* 0x100fe4000800080e */
[----:B0-----:R-:W-:Y:S01]  /*20180*/  FMUL R2, R9, 1.4426950216293334961 ;  /* 0x3fb8aa3b09027820 */ /* 0x001fe20000400000 */
[----:B------:R-:W-:-:S04]  /*20190*/  FFMA R9, R17, UR11, -R14 ;  /* 0x0000000b11097c23 */ /* 0x000fc8000800080e */
[----:B------:R0:W-:Y:S01]  /*201a0*/  MUFU.EX2 R15, R2 ;  /* 0x00000002000f7308 */ /* 0x0001e20000000800 */
[----:B------:R-:W-:Y:S01]  /*201b0*/  FMUL R10, R10, 1.4426950216293334961 ;  /* 0x3fb8aa3b0a0a7820 */ /* 0x000fe20000400000 */
[----:B------:R-:W-:Y:S01]  /*201c0*/  FFMA R5, R5, UR11, -R14 ;  /* 0x0000000b05057c23 */ /* 0x000fe2000800080e */
[----:B0-----:R-:W-:-:S05]  /*201d0*/  FMUL R2, R9, 1.4426950216293334961 ;  /* 0x3fb8aa3b09027820 */ /* 0x001fca0000400000 */
[----:B------:R0:W-:Y:S02]  /*201e0*/  MUFU.EX2 R20, R2 ;  /* 0x0000000200147308 */ /* 0x0001e40000000800 */
[----:B0-----:R-:W-:-:S06]  /*201f0*/  FMUL R2, R4, 1.4426950216293334961 ;  /* 0x3fb8aa3b04027820 */ /* 0x001fcc0000400000 */
[----:B------:R-:W0:Y:S08]  /*20200*/  MUFU.EX2 R12, R10 ;  /* 0x0000000a000c7308 */ /* 0x000e300000000800 */
[----:B------:R2:W4:Y:S02]  /*20210*/  MUFU.EX2 R10, R2 ;  /* 0x00000002000a7308 */ /* 0x0005240000000800 */
[----:B--2---:R-:W-:Y:S01]  /*20220*/  FMUL R2, R5, 1.4426950216293334961 ;  /* 0x3fb8aa3b05027820 */ /* 0x004fe20000400000 */
[----:B-1----:R-:W-:Y:S04]  /*20230*/  STL [R1+0x4fc], R24 ;  /* 0x0004fc1801007387 */ /* 0x002fe80000100800 */
[----:B------:R1:W-:Y:S04]  /*20240*/  STL [R1+0x328], R14 ;  /* 0x0003280e01007387 */ /* 0x0003e80000100800 */
[----:B0-----:R-:W-:Y:S04]  /*20250*/  STL [R1+0x4f8], R12 ;  /* 0x0004f80c01007387 */ /* 0x001fe80000100800 */
[----:B------:R-:W-:Y:S04]  /*20260*/  STL [R1+0x4f4], R15 ;  /* 0x0004f40f01007387 */ /* 0x000fe80000100800 */
[----:B------:R-:W-:Y:S01]  /*20270*/  STL [R1+0x4f0], R20 ;  /* 0x0004f01401007387 */ /* 0x000fe20000100800 */
[----:B------:R-:W-:-:S04]  /*20280*/  FADD R5, R15, R20 ;  /* 0x000000140f057221 */ /* 0x000fc80000000000 */
[----:B----4-:R-:W-:Y:S01]  /*20290*/  FADD R5, R10, R5 ;  /* 0x000000050a057221 */ /* 0x010fe20000000000 */
[----:B---3--:R-:W-:Y:S02]  /*202a0*/  FMNMX R22, R8, R22, !PT ;  /* 0x0000001608167209 */ /* 0x008fe40007800000 */
[----:B------:R0:W2:Y:S03]  /*202b0*/  MUFU.EX2 R8, R2 ;  /* 0x0000000200087308 */ /* 0x0000a60000000800 */
[----:B------:R-:W-:-:S04]  /*202c0*/  FFMA R4, R18, UR11, -R22 ;  /* 0x0000000b12047c23 */ /* 0x000fc80008000816 */
[----:B0-----:R-:W-:Y:S01]  /*202d0*/  FMUL R2, R4, 1.4426950216293334961 ;  /* 0x3fb8aa3b04027820 */ /* 0x001fe20000400000 */
[--C-:B------:R-:W-:Y:S01]  /*202e0*/  FFMA R4, R19, UR11, -R22.reuse ;  /* 0x0000000b13047c23 */ /* 0x100fe20008000816 */
[--C-:B------:R-:W-:Y:S02]  /*202f0*/  FFMA R6, R6, UR11, -R22.reuse ;  /* 0x0000000b06067c23 */ /* 0x100fe40008000816 */
[----:B------:R0:W3:Y:S01]  /*20300*/  MUFU.EX2 R11, R2 ;  /* 0x00000002000b7308 */ /* 0x0000e20000000800 */
[----:B------:R-:W-:Y:S01]  /*20310*/  FFMA R7, R7, UR11, -R22 ;  /* 0x0000000b07077c23 */ /* 0x000fe20008000816 */
[----:B0-----:R-:W-:-:S06]  /*20320*/  FMUL R2, R4, 1.4426950216293334961 ;  /* 0x3fb8aa3b04027820 */ /* 0x001fcc0000400000 */
[----:B-1----:R0:W1:Y:S02]  /*20330*/  MUFU.EX2 R14, R2 ;  /* 0x00000002000e7308 */ /* 0x0020640000000800 */
[----:B0-----:R-:W-:-:S06]  /*20340*/  FMUL R2, R6, 1.4426950216293334961 ;  /* 0x3fb8aa3b06027820 */ /* 0x001fcc0000400000 */
[----:B------:R0:W4:Y:S02]  /*20350*/  MUFU.EX2 R9, R2 ;  /* 0x0000000200097308 */ /* 0x0001240000000800 */
[----:B0-----:R-:W-:-:S06]  /*20360*/  FMUL R2, R7, 1.4426950216293334961 ;  /* 0x3fb8aa3b07027820 */ /* 0x001fcc0000400000 */
[----:B------:R1:W0:Y:S01]  /*20370*/  MUFU.EX2 R6, R2 ;  /* 0x0000000200067308 */ /* 0x0002220000000800 */
[----:B------:R-:W-:Y:S04]  /*20380*/  STL [R1+0x314], R22 ;  /* 0x0003141601007387 */ /* 0x000fe80000100800 */
[----:B------:R-:W-:Y:S04]  /*20390*/  STL [R1+0x4ec], R10 ;  /* 0x0004ec0a01007387 */ /* 0x000fe80000100800 */
[----:B--2---:R-:W-:Y:S01]  /*203a0*/  STL [R1+0x4e0], R8 ;  /* 0x0004e00801007387 */ /* 0x004fe20000100800 */
[----:B------:R-:W-:-:S03]  /*203b0*/  FADD R4, R25, R28 ;  /* 0x0000001c19047221 */ /* 0x000fc60000000000 */
[----:B---3--:R-:W-:Y:S01]  /*203c0*/  STL [R1+0x4dc], R11 ;  /* 0x0004dc0b01007387 */ /* 0x008fe20000100800 */
[----:B------:R-:W-:Y:S01]  /*203d0*/  FADD R7, R21, R24 ;  /* 0x0000001815077221 */ /* 0x000fe20000000000 */
[----:B-1----:R-:W-:Y:S02]  /*203e0*/  FADD R2, R11, R14 ;  /* 0x0000000e0b027221 */ /* 0x002fe40000000000 */
[----:B------:R1:W-:Y:S04]  /*203f0*/  STL [R1+0x4d8], R14 ;  /* 0x0004d80e01007387 */ /* 0x0003e80000100800 */
[----:B----4-:R-:W-:Y:S04]  /*20400*/  STL [R1+0x4d4], R9 ;  /* 0x0004d40901007387 */ /* 0x010fe80000100800 */
[----:B0-----:R-:W-:Y:S01]  /*20410*/  STL [R1+0x4d0], R6 ;  /* 0x0004d00601007387 */ /* 0x001fe20000100800 */
[----:B------:R-:W-:-:S03]  /*20420*/  FADD R4, R13, R4 ;  /* 0x000000040d047221 */ /* 0x000fc60000000000 */
[----:B-1----:R-:W2:Y:S01]  /*20430*/  LDL R14, [R1+0x1464] ;  /* 0x00146400010e7983 */ /* 0x002ea20000100800 */
[----:B------:R-:W-:-:S03]  /*20440*/  FADD R7, R12, R7 ;  /* 0x000000070c077221 */ /* 0x000fc60000000000 */
[----:B------:R-:W3:Y:S01]  /*20450*/  LDL R13, [R1+0x145c] ;  /* 0x00145c00010d7983 */ /* 0x000ee20000100800 */
[----:B------:R-:W-:-:S03]  /*20460*/  FADD R7, R23, R7 ;  /* 0x0000000717077221 */ /* 0x000fc60000000000 */
[----:B------:R-:W4:Y:S01]  /*20470*/  LDL R11, [R1+0x146c] ;  /* 0x00146c00010b7983 */ /* 0x000f220000100800 */
[----:B------:R-:W-:-:S03]  /*20480*/  FADD R5, R8, R5 ;  /* 0x0000000508057221 */ /* 0x000fc60000000000 */
[----:B------:R-:W0:Y:S04]  /*20490*/  SHFL.BFLY PT, R8, R7, 0x2, 0x1f ;  /* 0x0c401f0007087f89 */ /* 0x000e2800000e0000 */
[----:B------:R-:W5:Y:S04]  /*204a0*/  LDL R19, [R1+0x1468] ;  /* 0x0014680001137983 */ /* 0x000f680000100800 */
[----:B------:R-:W5:Y:S04]  /*204b0*/  LDL R18, [R1+0x1458] ;  /* 0x0014580001127983 */ /* 0x000f680000100800 */
[----:B------:R-:W5:Y:S04]  /*204c0*/  LDL R12, [R1+0x144c] ;  /* 0x00144c00010c7983 */ /* 0x000f680000100800 */
[----:B------:R-:W5:Y:S04]  /*204d0*/  LDL R17, [R1+0x1448] ;  /* 0x0014480001117983 */ /* 0x000f680000100800 */
[----:B------:R-:W5:Y:S01]  /*204e0*/  LDL R16, [R1+0x1450] ;  /* 0x0014500001107983 */ /* 0x000f620000100800 */
[----:B0-----:R-:W-:Y:S01]  /*204f0*/  FADD R7, R7, R8 ;  /* 0x0000000807077221 */ /* 0x001fe20000000000 */
[----:B------:R-:W-:Y:S01]  /*20500*/  FADD R2, R9, R2 ;  /* 0x0000000209027221 */ /* 0x000fe20000000000 */
[----:B------:R-:W-:Y:S01]  /*20510*/  USHF.R.S32.HI UR18, URZ, 0x1f, UR5 ;  /* 0x0000001fff127899 */ /* 0x000fe20008011405 */
[----:B------:R-:W5:Y:S04]  /*20520*/  LDL R15, [R1+0x1444] ;  /* 0x00144400010f7983 */ /* 0x000f680000100800 */
[----:B------:R-:W0:Y:S01]  /*20530*/  SHFL.BFLY PT, R8, R7, 0x1, 0x1f ;  /* 0x0c201f0007087f89 */ /* 0x000e2200000e0000 */
[----:B------:R-:W-:Y:S01]  /*20540*/  FADD R9, R27, R4 ;  /* 0x000000041b097221 */ /* 0x000fe20000000000 */
[----:B------:R-:W-:-:S02]  /*20550*/  FADD R4, R6, R2 ;  /* 0x0000000206047221 */ /* 0x000fc40000000000 */
[----:B------:R-:W1:Y:S01]  /*20560*/  SHFL.BFLY PT, R6, R5, 0x2, 0x1f ;  /* 0x0c401f0005067f89 */ /* 0x000e6200000e0000 */
[----:B0-----:R-:W-:Y:S01]  /*20570*/  FADD R7, R7, R8 ;  /* 0x0000000807077221 */ /* 0x001fe20000000000 */
[----:B------:R-:W-:Y:S06]  /*20580*/  BAR.SYNC.DEFER_BLOCKING 0x0 ;  /* 0x0000000000007b1d */ /* 0x000fec0000010000 */
[----:B------:R-:W5:Y:S04]  /*20590*/  LDL R8, [R1+0x1440] ;  /* 0x0014400001087983 */ /* 0x000f680000100800 */
[----:B------:R-:W0:Y:S04]  /*205a0*/  SHFL.BFLY PT, R10, R9, 0x2, 0x1f ;  /* 0x0c401f00090a7f89 */ /* 0x000e2800000e0000 */
[----:B------:R-:W0:Y:S01]  /*205b0*/  SHFL.BFLY PT, R2, R4, 0x2, 0x1f ;  /* 0x0c401f0004027f89 */ /* 0x000e2200000e0000 */
[----:B-1----:R-:W-:-:S05]  /*205c0*/  FADD R6, R5, R6 ;  /* 0x0000000605067221 */ /* 0x002fca0000000000 */
[----:B------:R-:W1:Y:S01]  /*205d0*/  SHFL.BFLY PT, R5, R6, 0x1, 0x1f ;  /* 0x0c201f0006057f89 */ /* 0x000e6200000e0000 */
[----:B0-----:R-:W-:Y:S01]  /*205e0*/  FADD R10, R9, R10 ;  /* 0x0000000a090a7221 */ /* 0x001fe20000000000 */
[----:B------:R-:W-:-:S04]  /*205f0*/  FADD R4, R4, R2 ;  /* 0x0000000204047221 */ /* 0x000fc80000000000 */
[----:B------:R-:W0:Y:S04]  /*20600*/  SHFL.BFLY PT, R9, R10, 0x1, 0x1f ;  /* 0x0c201f000a097f89 */ /* 0x000e2800000e0000 */
[----:B------:R-:W0:Y:S01]  /*20610*/  SHFL.BFLY PT, R2, R4, 0x1, 0x1f ;  /* 0x0c201f0004027f89 */ /* 0x000e2200000e0000 */
[----:B-1----:R-:W-:-:S03]  /*20620*/  FADD R5, R6, R5 ;  /* 0x0000000506057221 */ /* 0x002fc60000000000 */
[----:B------:R-:W-:Y:S04]  /*20630*/  @!P1 STS [R0+0x100], R7 ;  /* 0x0001000700009388 */ /* 0x000fe80000000800 */
[----:B------:R-:W-:Y:S01]  /*20640*/  @!P1 STS [R0+0x200], R5 ;  /* 0x0002000500009388 */ /* 0x000fe20000000800 */
[----:B0-----:R-:W-:-:S03]  /*20650*/  FADD R9, R10, R9 ;  /* 0x000000090a097221 */ /* 0x001fc60000000000 */
[----:B------:R-:W5:Y:S01]  /*20660*/  LDL R10, [R1+0x142c] ;  /* 0x00142c00010a7983 */ /* 0x000f620000100800 */
[----:B------:R-:W-:-:S03]  /*20670*/  FADD R2, R4, R2 ;  /* 0x0000000204027221 */ /* 0x000fc60000000000 */
[----:B------:R0:W-:Y:S04]  /*20680*/  @!P1 STS [R0], R9 ;  /* 0x0000000900009388 */ /* 0x0001e80000000800 */
[----:B------:R-:W-:Y:S01]  /*20690*/  @!P1 STS [R0+0x300], R2 ;  /* 0x0003000200009388 */ /* 0x000fe20000000800 */
[----:B------:R-:W-:Y:S06]  /*206a0*/  BAR.SYNC.DEFER_BLOCKING 0x0 ;  /* 0x0000000000007b1d */ /* 0x000fec0000010000 */
[----:B0-----:R-:W5:Y:S04]  /*206b0*/  LDL R9, [R1+0x143c] ;  /* 0x00143c0001097983 */ /* 0x001f680000100800 */
[----:B------:R-:W0:Y:S04]  /*206c0*/  LDS R0, [R3] ;  /* 0x0000000003007984 */ /* 0x000e280000000800 */
[----:B0-----:R-:W0:Y:S02]  /*206d0*/  SHFL.BFLY PT, R2, R0, 0x4, 0x1f ;  /* 0x0c801f0000027f89 */ /* 0x001e2400000e0000 */
[----:B0-----:R-:W-:-:S05]  /*206e0*/  FADD R0, R0, R2 ;  /* 0x0000000200007221 */ /* 0x001fca0000000000 */
[----:B------:R-:W0:Y:S02]  /*206f0*/  SHFL.BFLY PT, R2, R0, 0x2, 0x1f ;  /* 0x0c401f0000027f89 */ /* 0x000e2400000e0000 */
[----:B0-----:R-:W-:-:S05]  /*20700*/  FADD R0, R0, R2 ;  /* 0x0000000200007221 */ /* 0x001fca0000000000 */
[----:B------:R-:W0:Y:S02]  /*20710*/  SHFL.BFLY PT, R2, R0, 0x1, 0x1f ;  /* 0x0c201f0000027f89 */ /* 0x000e2400000e0000 */
[----:B0-----:R-:W-:-:S05]  /*20720*/  FADD R0, R0, R2 ;  /* 0x0000000200007221 */ /* 0x001fca0000000000 */
[----:B------:R0:W-:Y:S01]  /*20730*/  @!P0 STS [R3], R0 ;  /* 0x0000000003008388 */ /* 0x0001e20000000800 */
[----:B------:R-:W-:Y:S01]  /*20740*/  BAR.SYNC.DEFER_BLOCKING 0x0 ;  /* 0x0000000000007b1d */ /* 0x000fe20000010000 */
[----:B--2---:R-:W-:-:S04]  /*20750*/  IADD3 R4, P2, PT, R14, UR5, RZ ;  /* 0x000000050e047c10 */ /* 0x004fc8000ff5e0ff */
[----:B---3--:R-:W-:Y:S01]  /*20760*/  IADD3.X R5, PT, PT, R13, UR18, RZ, P2, !PT ;  /* 0x000000120d057c10 */ /* 0x008fe200097fe4ff */
[----:B------:R-:W2:Y:S01]  /*20770*/  LDL R14, [R1+0x1454] ;  /* 0x00145400010e7983 */ /* 0x000ea20000100800 */
[----:B----4-:R-:W-:-:S03]  /*20780*/  IADD3 R6, P2, PT, R11, UR5, RZ ;  /* 0x000000050b067c10 */ /* 0x010fc6000ff5e0ff */
[----:B------:R-:W3:Y:S04]  /*20790*/  LDL R13, [R1+0x1434] ;  /* 0x00143400010d7983 */ /* 0x000ee80000100800 */
[----:B------:R-:W4:Y:S01]  /*207a0*/  LDL R11, [R1+0x1430] ;  /* 0x00143000010b7983 */ /* 0x000f220000100800 */
[----:B-----5:R-:W-:-:S03]  /*207b0*/  IADD3 R2, P3, PT, R19, UR5, RZ ;  /* 0x0000000513027c10 */ /* 0x020fc6000ff7e0ff */
[----:B0-----:R-:W5:Y:S01]  /*207c0*/  LDL R0, [R1+0x1428] ;  /* 0x0014280001007983 */ /* 0x001f620000100800 */
[----:B------:R-:W-:-:S03]  /*207d0*/  IADD3.X R3, PT, PT, R18, UR18, RZ, P3, !PT ;  /* 0x0000001212037c10 */ /* 0x000fc60009ffe4ff */
[----:B------:R0:W5:Y:S01]  /*207e0*/  LDG.E.U8 R21, desc[UR12][R4.64] ;  /* 0x0000000c04157981 */ /* 0x000162000c1e1100 */
[----:B------:R-:W-:-:S03]  /*207f0*/  IADD3.X R7, PT, PT, R17, UR18, RZ, P2, !PT ;  /* 0x0000001211077c10 */ /* 0x000fc600097fe4ff */
[----:B------:R1:W5:Y:S04]  /*20800*/  LDG.E.U8 R20, desc[UR12][R2.64] ;  /* 0x0000000c02147981 */ /* 0x000368000c1e1100 */
[----:B------:R2:W5:Y:S01]  /*20810*/  LDG.E.U8 R22, desc[UR12][R6.64] ;  /* 0x0000000c06167981 */ /* 0x000562000c1e1100 */
[----:B0-----:R-:W-:-:S03]  /*20820*/  IADD3 R4, P3, PT, R12, UR5, RZ ;  /* 0x000000050c047c10 */ /* 0x001fc6000ff7e0ff */
[----:B------:R-:W5:Y:S01]  /*20830*/  LDL R12, [R1+0x1438] ;  /* 0x00143800010c7983 */ /* 0x000f620000100800 */
[----:B-1----:R-:W-:-:S04]  /*20840*/  IADD3 R2, P2, PT, R16, UR5, RZ ;  /* 0x0000000510027c10 */ /* 0x002fc8000ff5e0ff */
[----:B------:R-:W-:Y:S02]  /*20850*/  IADD3.X R3, PT, PT, R8, UR18, RZ, P2, !PT ;  /* 0x0000001208037c10 */ /* 0x000fe400097fe4ff */
[----:B------:R-:W5:Y:S01]  /*20860*/  LDL R8, [R1+0x1418] ;  /* 0x0014180001087983 */ /* 0x000f620000100800 */
[----:B------:R-:W-:-:S03]  /*20870*/  IADD3.X R5, PT, PT, R15, UR18, RZ, P3, !PT ;  /* 0x000000120f057c10 */ /* 0x000fc60009ffe4ff */
[----:B------:R-:W5:Y:S04]  /*20880*/  LDG.E.U8 R16, desc[UR12][R2.64] ;  /* 0x0000000c02107981 */ /* 0x000f68000c1e1100 */
[----:B------:R3:W5:Y:S01]  /*20890*/  LDG.E.U8 R19, desc[UR12][R4.64] ;  /* 0x0000000c04137981 */ /* 0x000762000c1e1100 */
[----:B--2---:R-:W-:-:S03]  /*208a0*/  IADD3 R6, P3, PT, R14, UR5, RZ ;  /* 0x000000050e067c10 */ /* 0x004fc6000ff7e0ff */
[----:B------:R-:W2:Y:S01]  /*208b0*/  LDL R14, [R1+0x141c] ;  /* 0x00141c00010e7983 */ /* 0x000ea20000100800 */
[----:B---3--:R-:W-:-:S03]  /*208c0*/  IADD3 R4, P2, PT, R13, UR5, RZ ;  /* 0x000000050d047c10 */ /* 0x008fc6000ff5e0ff */
[----:B------:R-:W3:Y:S01]  /*208d0*/  LDL R13, [R1+0x1420] ;  /* 0x00142000010d7983 */ /* 0x000ee20000100800 */
[----:B----4-:R-:W-:-:S03]  /*208e0*/  IADD3.X R7, PT, PT, R11, UR18, RZ, P3, !PT ;  /* 0x000000120b077c10 */ /* 0x010fc60009ffe4ff */
[----:B------:R-:W4:Y:S01]  /*208f0*/  LDL R11, [R1+0x1414] ;  /* 0x00141400010b7983 */ /* 0x000f220000100800 */
[----:B------:R-:W-:-:S03]  /*20900*/  IADD3.X R5, PT, PT, R10, UR18, RZ, P2, !PT ;  /* 0x000000120a057c10 */ /* 0x000fc600097fe4ff */
[----:B------:R-:W4:Y:S04]  /*20910*/  LDL R10, [R1+0x1410] ;  /* 0x00141000010a7983 */ /* 0x000f280000100800 */
[----:B------:R0:W4:Y:S04]  /*20920*/  LDG.E.U8 R17, desc[UR12][R6.64] ;  /* 0x0000000c06117981 */ /* 0x000128000c1e1100 */
[----:B------:R2:W4:Y:S01]  /*20930*/  LDG.E.U8 R18, desc[UR12][R4.64] ;  /* 0x0000000c04127981 */ /* 0x000522000c1e1100 */
[----:B-----5:R-:W-:-:S03]  /*20940*/  IADD3 R2, P3, PT, R12, UR5, RZ ;  /* 0x000000050c027c10 */ /* 0x020fc6000ff7e0ff */
[----:B------:R-:W5:Y:S01]  /*20950*/  LDL R12, [R1+0x1424] ;  /* 0x00142400010c7983 */ /* 0x000f620000100800 */
[----:B0-----:R-:W-:Y:S02]  /*20960*/  IADD3 R6, P2, PT, R9, UR5, RZ ;  /* 0x0000000509067c10 */ /* 0x001fe4000ff5e0ff */
[----:B------:R-:W-:Y:S01]  /*20970*/  IADD3.X R3, PT, PT, R0, UR18, RZ, P3, !PT ;  /* 0x0000001200037c10 */ /* 0x000fe20009ffe4ff */
[----:B------:R-:W5:Y:S04]  /*20980*/  LDL R9, [R1+0x1404] ;  /* 0x0014040001097983 */ /* 0x000f680000100800 */
[----:B------:R-:W5:Y:S04]  /*20990*/  LDL R0, [R1+0x1400] ;  /* 0x0014000001007983 */ /* 0x000f680000100800 */
[----:B------:R0:W-:Y:S04]  /*209a0*/  STL [R1+0x40c], R21 ;  /* 0x00040c1501007387 */ /* 0x0001e80000100800 */
[----:B------:R3:W5:Y:S01]  /*209b0*/  LDG.E.U8 R15, desc[UR12][R2.64] ;  /* 0x0000000c020f7981 */ /* 0x000762000c1e1100 */
[----:B------:R-:W-:-:S03]  /*209c0*/  IADD3.X R7, PT, PT, R8, UR18, RZ, P2, !PT ;  /* 0x0000001208077c10 */ /* 0x000fc600097fe4ff */
[----:B------:R-:W5:Y:S04]  /*209d0*/  LDL R8, [R1+0x13fc] ;  /* 0x0013fc0001087983 */ /* 0x000f680000100800 */
[----:B0-----:R5:W5:Y:S01]  /*209e0*/  LDG.E.U8 R21, desc[UR12][R6.64] ;  /* 0x0000000c06157981 */ /* 0x001b62000c1e1100 */
[----:B--2---:R-:W-:-:S03]  /*209f0*/  IADD3 R4, P3, PT, R14, UR5, RZ ;  /* 0x000000050e047c10 */ /* 0x004fc6000ff7e0ff */
[----:B------:R-:W2:Y:S01]  /*20a00*/  LDL R14, [R1+0x1408] ;  /* 0x00140800010e7983 */ /* 0x000ea20000100800 */
[----:B---3--:R-:W-:-:S03]  /*20a10*/  IADD3 R2, P2, PT, R13, UR5, RZ ;  /* 0x000000050d027c10 */ /* 0x008fc6000ff5e0ff */
[----:B------:R0:W-:Y:S01]  /*20a20*/  STL [R1+0x408], R20 ;  /* 0x0004081401007387 */ /* 0x0001e20000100800 */
[----:B----4-:R-:W-:-:S03]  /*20a30*/  IADD3.X R5, PT, PT, R11, UR18, RZ, P3, !PT ;  /* 0x000000120b057c10 */ /* 0x010fc60009ffe4ff */
[----:B------:R-:W3:Y:S04]  /*20a40*/  LDL R13, [R1+0x140c] ;  /* 0x00140c00010d7983 */ /* 0x000ee80000100800 */
[----:B------:R-:W4:Y:S01]  /*20a50*/  LDL R11, [R1+0x13f8] ;  /* 0x0013f800010b7983 */ /* 0x000f220000100800 */
[----:B------:R-:W-:-:S03]  /*20a60*/  IADD3.X R3, PT, PT, R10, UR18, RZ, P2, !PT ;  /* 0x000000120a037c10 */ /* 0x000fc600097fe4ff */
[----:B0-----:R0:W4:Y:S04]  /*20a70*/  LDG.E.U8 R20, desc[UR12][R4.64] ;  /* 0x0000000c04147981 */ /* 0x001128000c1e1100 */
[----:B------:R-:W4:Y:S04]  /*20a80*/  LDL R10, [R1+0x13e8] ;  /* 0x0013e800010a7983 */ /* 0x000f280000100800 */
[----:B------:R2:W4:Y:S01]  /*20a90*/  LDG.E.U8 R24, desc[UR12][R2.64] ;  /* 0x0000000c02187981 */ /* 0x000522000c1e1100 */
[----:B-----5:R-:W-:-:S03]  /*20aa0*/  IADD3 R6, P3, PT, R12, UR5, RZ ;  /* 0x000000050c067c10 */ /* 0x020fc6000ff7e0ff */
[----:B------:R-:W5:Y:S01]  /*20ab0*/  LDL R12, [R1+0x13ec] ;  /* 0x0013ec00010c7983 */ /* 0x000f620000100800 */
[----:B0-----:R-:W-:-:S03]  /*20ac0*/  IADD3 R4, P2, PT, R9, UR5, RZ ;  /* 0x0000000509047c10 */ /* 0x001fc6000ff5e0ff */
[----:B------:R-:W-:Y:S01]  /*20ad0*/  STL [R1+0x404], R19 ;  /* 0x0004041301007387 */ /* 0x000fe20000100800 */
[----:B------:R-:W-:-:S03]  /*20ae0*/  IADD3.X R7, PT, PT, R0, UR18, RZ, P3, !PT ;  /* 0x0000001200077c10 */ /* 0x000fc60009ffe4ff */
[----:B------:R-:W5:Y:S04]  /*20af0*/  LDL R9, [R1+0x13f0] ;  /* 0x0013f00001097983 */ /* 0x000f680000100800 */
[----:B------:R-:W5:Y:S04]  /*20b00*/  LDL R0, [R1+0x13e4] ;  /* 0x0013e40001007983 */ /* 0x000f680000100800 */
[----:B------:R0:W-:Y:S04]  /*20b10*/  STL [R1+0x400], R16 ;  /* 0x0004001001007387 */ /* 0x0001e80000100800 */
[----:B0-----:R3:W5:Y:S01]  /*20b20*/  LDG.E.U8 R16, desc[UR12][R6.64] ;  /* 0x0000000c06107981 */ /* 0x001762000c1e1100 */
[----:B------:R-:W-:-:S03]  /*20b30*/  IADD3.X R5, PT, PT, R8, UR18, RZ, P2, !PT ;  /* 0x0000001208057c10 */ /* 0x000fc600097fe4ff */
[----:B------:R-:W5:Y:S04]  /*20b40*/  LDL R8, [R1+0x13e0] ;  /* 0x0013e00001087983 */ /* 0x000f680000100800 */
[----:B------:R5:W5:Y:S01]  /*20b50*/  LDG.E.U8 R19, desc[UR12][R4.64] ;  /* 0x0000000c04137981 */ /* 0x000b62000c1e1100 */
[----:B--2---:R-:W-:-:S03]  /*20b60*/  IADD3 R2, P3, PT, R14, UR5, RZ ;  /* 0x000000050e027c10 */ /* 0x004fc6000ff7e0ff */
[----:B------:R-:W2:Y:S04]  /*20b70*/  LDL R14, [R1+0x13f4] ;  /* 0x0013f400010e7983 */ /* 0x000ea80000100800 */
[----:B------:R0:W-:Y:S01]  /*20b80*/  STL [R1+0x3ec], R17 ;  /* 0x0003ec1101007387 */ /* 0x0001e20000100800 */
[----:B---3--:R-:W-:-:S03]  /*20b90*/  IADD3 R6, P2, PT, R13, UR5, RZ ;  /* 0x000000050d067c10 */ /* 0x008fc6000ff5e0ff */
[----:B------:R-:W3:Y:S01]  /*20ba0*/  LDL R13, [R1+0x13d4] ;  /* 0x0013d400010d7983 */ /* 0x000ee20000100800 */
[----:B----4-:R-:W-:-:S03]  /*20bb0*/  IADD3.X R3, PT, PT, R11, UR18, RZ, P3, !PT ;  /* 0x000000120b037c10 */ /* 0x010fc60009ffe4ff */
[----:B------:R-:W4:Y:S04]  /*20bc0*/  LDL R11, [R1+0x13d0] ;  /* 0x0013d000010b7983 */ /* 0x000f280000100800 */
[----:B------:R1:W-:Y:S01]  /*20bd0*/  STL [R1+0x3e8], R15 ;  /* 0x0003e80f01007387 */ /* 0x0003e20000100800 */
[----:B------:R-:W-:-:S03]  /*20be0*/  IADD3.X R7, PT, PT, R10, UR18, RZ, P2, !PT ;  /* 0x000000120a077c10 */ /* 0x000fc600097fe4ff */
[----:B0-----:R0:W4:Y:S04]  /*20bf0*/  LDG.E.U8 R17, desc[UR12][R2.64] ;  /* 0x0000000c02117981 */ /* 0x001128000c1e1100 */
[----:B------:R-:W4:Y:S01]  /*20c00*/  LDL R10, [R1+0x13cc] ;  /* 0x0013cc00010a7983 */ /* 0x000f220000100800 */
[----:B-----5:R-:W-:-:S03]  /*20c10*/  IADD3 R4, P3, PT, R12, UR5, RZ ;  /* 0x000000050c047c10 */ /* 0x020fc6000ff7e0ff */
[----:B------:R-:W5:Y:S04]  /*20c20*/  LDL R12, [R1+0x13d8] ;  /* 0x0013d800010c7983 */ /* 0x000f680000100800 */
[----:B------:R1:W-:Y:S01]  /*20c30*/  STL [R1+0x3e4], R21 ;  /* 0x0003e41501007387 */ /* 0x0003e20000100800 */
[----:B0-----:R-:W-:-:S03]  /*20c40*/  IADD3 R2, P2, PT, R9, UR5, RZ ;  /* 0x0000000509027c10 */ /* 0x001fc6000ff5e0ff */
[----:B------:R-:W5:Y:S01]  /*20c50*/  LDL R9, [R1+0x13dc] ;  /* 0x0013dc0001097983 */ /* 0x000f620000100800 */
[----:B------:R-:W-:-:S03]  /*20c60*/  IADD3.X R5, PT, PT, R0, UR18, RZ, P3, !PT ;  /* 0x0000001200057c10 */ /* 0x000fc60009ffe4ff */
[----:B------:R-:W5:Y:S04]  /*20c70*/  LDL R0, [R1+0x13c8] ;  /* 0x0013c80001007983 */ /* 0x000f680000100800 */
[----:B------:R0:W-:Y:S04]  /*20c80*/  STL [R1+0x3e0], R20 ;  /* 0x0003e01401007387 */ /* 0x0001e80000100800 */
[----:B-1----:R2:W5:Y:S04]  /*20c90*/  LDG.E.U8 R15, desc[UR12][R6.64] ;  /* 0x0000000c060f7981 */ /* 0x002568000c1e1100 */
[----:B------:R3:W5:Y:S01]  /*20ca0*/  LDG.E.U8 R21, desc[UR12][R4.64] ;  /* 0x0000000c04157981 */ /* 0x000762000c1e1100 */
[----:B------:R-:W-:-:S03]  /*20cb0*/  IADD3.X R3, PT, PT, R8, UR18, RZ, P2, !PT ;  /* 0x0000001208037c10 */ /* 0x000fc600097fe4ff */
[----:B------:R-:W5:Y:S04]  /*20cc0*/  LDL R8, [R1+0x13b8] ;  /* 0x0013b80001087983 */ /* 0x000f680000100800 */
[----:B0-----:R5:W5:Y:S01]  /*20cd0*/  LDG.E.U8 R20, desc[UR12][R2.64] ;  /* 0x0000000c02147981 */ /* 0x001b62000c1e1100 */
[----:B--2---:R-:W-:-:S03]  /*20ce0*/  IADD3 R6, P3, PT, R14, UR5, RZ ;  /* 0x000000050e067c10 */ /* 0x004fc6000ff7e0ff */
[----:B------:R-:W2:Y:S04]  /*20cf0*/  LDL R14, [R1+0x13bc] ;  /* 0x0013bc00010e7983 */ /* 0x000ea80000100800 */
[----:B------:R0:W-:Y:S01]  /*20d00*/  STL [R1+0x3dc], R24 ;  /* 0x0003dc1801007387 */ /* 0x0001e20000100800 */
[----:B---3--:R-:W-:-:S03]  /*20d10*/  IADD3 R4, P2, PT, R13, UR5, RZ ;  /* 0x000000050d047c10 */ /* 0x008fc6000ff5e0ff */
[----:B------:R-:W3:Y:S01]  /*20d20*/  LDL R13, [R1+0x13c0] ;  /* 0x0013c000010d7983 */ /* 0x000ee20000100800 */
[----:B----4-:R-:W-:-:S03]  /*20d30*/  IADD3.X R7, PT, PT, R11, UR18, RZ, P3, !PT ;  /* 0x000000120b077c10 */ /* 0x010fc60009ffe4ff */
[----:B------:R-:W4:Y:S04]  /*20d40*/  LDL R11, [R1+0x13b4] ;  /* 0x0013b400010b7983 */ /* 0x000f280000100800 */
[----:B------:R1:W-:Y:S04]  /*20d50*/  STL [R1+0x3d8], R16 ;  /* 0x0003d81001007387 */ /* 0x0003e80000100800 */
[----:B0-----:R0:W4:Y:S01]  /*20d60*/  LDG.E.U8 R24, desc[UR12][R6.64] ;  /* 0x0000000c06187981 */ /* 0x001122000c1e1100 */
[----:B-----5:R-:W-:-:S03]  /*20d70*/  IADD3 R2, P3, PT, R12, UR5, RZ ;  /* 0x000000050c027c10 */ /* 0x020fc6000ff7e0ff */
[----:B------:R-:W5:Y:S01]  /*20d80*/  LDL R12, [R1+0x13c4] ;  /* 0x0013c400010c7983 */ /* 0x000f620000100800 */
[----:B------:R-:W-:-:S03]  /*20d90*/  IADD3.X R5, PT, PT, R10, UR18, RZ, P2, !PT ;  /* 0x000000120a057c10 */ /* 0x000fc600097fe4ff */
[----:B------:R-:W5:Y:S01]  /*20da0*/  LDL R10, [R1+0x13b0] ;  /* 0x0013b000010a7983 */ /* 0x000f620000100800 */
[----:B0-----:R-:W-:-:S03]  /*20db0*/  IADD3 R6, P2, PT, R9, UR5, RZ ;  /* 0x0000000509067c10 */ /* 0x001fc6000ff5e0ff */
[----:B------:R0:W-:Y:S01]  /*20dc0*/  STL [R1+0x3d4], R19 ;  /* 0x0003d41301007387 */ /* 0x0001e20000100800 */
[----:B------:R-:W-:-:S03]  /*20dd0*/  IADD3.X R3, PT, PT, R0, UR18, RZ, P3, !PT ;  /* 0x0000001200037c10 */ /* 0x000fc60009ffe4ff */
[----:B------:R-:W5:Y:S04]  /*20de0*/  LDL R9, [R1+0x13a4] ;  /* 0x0013a40001097983 */ /* 0x000f680000100800 */
[----:B------:R-:W5:Y:S04]  /*20df0*/  LDL R0, [R1+0x13a0] ;  /* 0x0013a00001007983 */ /* 0x000f680000100800 */
[----:B------:R0:W-:Y:S04]  /*20e00*/  STL [R1+0x3d0], R17 ;  /* 0x0003d01101007387 */ /* 0x0001e80000100800 */
[----:B-1----:R2:W5:Y:S04]  /*20e10*/  LDG.E.U8 R16, desc[UR12][R4.64] ;  /* 0x0000000c04107981 */ /* 0x002568000c1e1100 */
        /* <DEDUP_REMOVED lines=857> */
[----:B-1----:R2:W5:Y:S01]  /*243b0*/  LDG.E.U8 R21, desc[UR12][R4.64] ;  /* 0x0000000c04157981 */ /* 0x002562000c1e1100 */
[----:B0-----:R-:W-:-:S03]  /*243c0*/  IADD3 R6, P2, PT, R9, UR5, RZ ;  /* 0x0000000509067c10 */ /* 0x001fc6000ff5e0ff */
[----:B------:R-:W5:Y:S01]  /*243d0*/  LDL R9, [R1+0xf24] ;  /* 0x000f240001097983 */ /* 0x000f620000100800 */
[----:B------:R-:W-:-:S03]  /*243e0*/  IADD3.X R3, PT, PT, R0, UR18, RZ, P3, !PT ;  /* 0x0000001200037c10 */ /* 0x000fc60009ffe4ff */
[----:B------:R0:W-:Y:S04]  /*243f0*/  STL [R1+0x15c], R20 ;  /* 0x00015c1401007387 */ /* 0x0001e80000100800 */
[----:B------:R-:W5:Y:S04]  /*24400*/  LDL R0, [R1+0xf20] ;  /* 0x000f200001007983 */ /* 0x000f680000100800 */
[----:B------:R-:W-:Y:S04]  /*24410*/  STL [R1+0x158], R24 ;  /* 0x0001581801007387 */ /* 0x000fe80000100800 */
[----:B0-----:R3:W5:Y:S01]  /*24420*/  LDG.E.U8 R20, desc[UR12][R2.64] ;  /* 0x0000000c02147981 */ /* 0x001762000c1e1100 */
[----:B------:R-:W-:-:S03]  /*24430*/  IADD3.X R7, PT, PT, R8, UR18, RZ, P2, !PT ;  /* 0x0000001208077c10 */ /* 0x000fc600097fe4ff */
[----:B------:R-:W5:Y:S01]  /*24440*/  LDL R8, [R1+0xf1c] ;  /* 0x000f1c0001087983 */ /* 0x000f620000100800 */
[----:B--2---:R-:W-:-:S03]  /*24450*/  IADD3 R4, P3, PT, R14, UR5, RZ ;  /* 0x000000050e047c10 */ /* 0x004fc6000ff7e0ff */
[----:B------:R-:W2:Y:S01]  /*24460*/  LDL R14, [R1+0xf28] ;  /* 0x000f2800010e7983 */ /* 0x000ea20000100800 */
[----:B---3--:R-:W-:-:S03]  /*24470*/  IADD3 R2, P2, PT, R13, UR5, RZ ;  /* 0x000000050d027c10 */ /* 0x008fc6000ff5e0ff */
[----:B------:R-:W3:Y:S01]  /*24480*/  LDL R13, [R1+0xf2c] ;  /* 0x000f2c00010d7983 */ /* 0x000ee20000100800 */
[----:B----4-:R-:W-:-:S03]  /*24490*/  IADD3.X R5, PT, PT, R11, UR18, RZ, P3, !PT ;  /* 0x000000120b057c10 */ /* 0x010fc60009ffe4ff */
[----:B------:R0:W-:Y:S04]  /*244a0*/  STL [R1+0xa4], R16 ;  /* 0x0000a41001007387 */ /* 0x0001e80000100800 */
[----:B------:R-:W4:Y:S04]  /*244b0*/  LDL R11, [R1+0xf18] ;  /* 0x000f1800010b7983 */ /* 0x000f280000100800 */
[----:B0-----:R5:W3:Y:S02]  /*244c0*/  LDG.E.U8 R16, desc[UR12][R6.64] ;  /* 0x0000000c06107981 */ /* 0x001ae4000c1e1100 */
[----:B-----5:R-:W-:-:S02]  /*244d0*/  IADD3 R6, P3, PT, R12, UR5, RZ ;  /* 0x000000050c067c10 */ /* 0x020fc4000ff7e0ff */
[----:B------:R-:W5:Y:S01]  /*244e0*/  LDL R12, [R1+0xf0c] ;  /* 0x000f0c00010c7983 */ /* 0x000f620000100800 */
[----:B------:R-:W-:-:S03]  /*244f0*/  IADD3.X R3, PT, PT, R10, UR18, RZ, P2, !PT ;  /* 0x000000120a037c10 */ /* 0x000fc600097fe4ff */
[----:B------:R0:W-:Y:S04]  /*24500*/  STL [R1+0x150], R19 ;  /* 0x0001501301007387 */ /* 0x0001e80000100800 */
[----:B------:R-:W5:Y:S01]  /*24510*/  LDL R10, [R1+0xf08] ;  /* 0x000f0800010a7983 */ /* 0x000f620000100800 */
[----:B------:R-:W-:-:S03]  /*24520*/  IADD3.X R7, PT, PT, R0, UR18, RZ, P3, !PT ;  /* 0x0000001200077c10 */ /* 0x000fc60009ffe4ff */
[----:B------:R-:W5:Y:S04]  /*24530*/  LDL R0, [R1+0xf10] ;  /* 0x000f100001007983 */ /* 0x000f680000100800 */
[----:B0-----:R0:W5:Y:S04]  /*24540*/  LDG.E.U8 R19, desc[UR12][R4.64] ;  /* 0x0000000c04137981 */ /* 0x001168000c1e1100 */
[----:B------:R1:W-:Y:S04]  /*24550*/  STL [R1+0x14c], R17 ;  /* 0x00014c1101007387 */ /* 0x0003e80000100800 */
[----:B------:R-:W5:Y:S01]  /*24560*/  LDG.E.U8 R25, desc[UR12][R6.64] ;  /* 0x0000000c06197981 */ /* 0x000f62000c1e1100 */
[----:B0-----:R-:W-:-:S03]  /*24570*/  IADD3 R4, P2, PT, R9, UR5, RZ ;  /* 0x0000000509047c10 */ /* 0x001fc6000ff5e0ff */
[----:B------:R-:W5:Y:S01]  /*24580*/  LDL R9, [R1+0xf04] ;  /* 0x000f040001097983 */ /* 0x000f620000100800 */
[----:B------:R-:W-:-:S03]  /*24590*/  IADD3.X R5, PT, PT, R8, UR18, RZ, P2, !PT ;  /* 0x0000001208057c10 */ /* 0x000fc600097fe4ff */
[----:B------:R-:W5:Y:S04]  /*245a0*/  LDL R8, [R1+0xf00] ;  /* 0x000f000001087983 */ /* 0x000f680000100800 */
[----:B-1----:R2:W5:Y:S04]  /*245b0*/  LDG.E.U8 R17, desc[UR12][R2.64] ;  /* 0x0000000c02117981 */ /* 0x002568000c1e1100 */
[----:B------:R0:W-:Y:S04]  /*245c0*/  STL [R1+0x148], R15 ;  /* 0x0001480f01007387 */ /* 0x0001e80000100800 */
[----:B0-----:R5:W5:Y:S01]  /*245d0*/  LDG.E.U8 R15, desc[UR12][R4.64] ;  /* 0x0000000c040f7981 */ /* 0x001b62000c1e1100 */
[----:B--2---:R-:W-:-:S03]  /*245e0*/  IADD3 R2, P3, PT, R14, UR5, RZ ;  /* 0x000000050e027c10 */ /* 0x004fc6000ff7e0ff */
[----:B------:R-:W2:Y:S01]  /*245f0*/  LDL R14, [R1+0xf14] ;  /* 0x000f1400010e7983 */ /* 0x000ea20000100800 */
[----:B----4-:R-:W-:-:S03]  /*24600*/  IADD3.X R3, PT, PT, R11, UR18, RZ, P3, !PT ;  /* 0x000000120b037c10 */ /* 0x010fc60009ffe4ff */
[----:B------:R-:W4:Y:S01]  /*24610*/  LDL R11, [R1+0xef4] ;  /* 0x000ef400010b7983 */ /* 0x000f220000100800 */
[----:B---3--:R-:W-:-:S03]  /*24620*/  IADD3 R6, P2, PT, R13, UR5, RZ ;  /* 0x000000050d067c10 */ /* 0x008fc6000ff5e0ff */
[----:B------:R0:W-:Y:S04]  /*24630*/  STL [R1+0x94], R21 ;  /* 0x0000941501007387 */ /* 0x0001e80000100800 */
[----:B------:R-:W3:Y:S04]  /*24640*/  LDL R13, [R1+0xef0] ;  /* 0x000ef000010d7983 */ /* 0x000ee80000100800 */
[----:B------:R1:W3:Y:S01]  /*24650*/  LDG.E.U8 R24, desc[UR12][R2.64] ;  /* 0x0000000c02187981 */ /* 0x0002e2000c1e1100 */
[----:B-----5:R-:W-:-:S03]  /*24660*/  IADD3 R4, P3, PT, R12, UR5, RZ ;  /* 0x000000050c047c10 */ /* 0x020fc6000ff7e0ff */
[----:B------:R-:W5:Y:S04]  /*24670*/  LDL R12, [R1+0xeec] ;  /* 0x000eec00010c7983 */ /* 0x000f680000100800 */
[----:B------:R-:W-:Y:S01]  /*24680*/  STL [R1+0x140], R20 ;  /* 0x0001401401007387 */ /* 0x000fe20000100800 */
[----:B------:R-:W-:-:S03]  /*24690*/  IADD3.X R7, PT, PT, R10, UR18, RZ, P2, !PT ;  /* 0x000000120a077c10 */ /* 0x000fc600097fe4ff */
[----:B------:R-:W5:Y:S01]  /*246a0*/  LDL R10, [R1+0xee8] ;  /* 0x000ee800010a7983 */ /* 0x000f620000100800 */
[----:B-1----:R-:W-:-:S03]  /*246b0*/  IADD3 R2, P2, PT, R0, UR5, RZ ;  /* 0x0000000500027c10 */ /* 0x002fc6000ff5e0ff */
[----:B0-----:R-:W5:Y:S04]  /*246c0*/  LDG.E.U8 R21, desc[UR12][R6.64] ;  /* 0x0000000c06157981 */ /* 0x001f68000c1e1100 */
[----:B------:R-:W5:Y:S04]  /*246d0*/  LDL R0, [R1+0xef8] ;  /* 0x000ef80001007983 */ /* 0x000f680000100800 */
[----:B------:R0:W-:Y:S01]  /*246e0*/  STL [R1+0x13c], R16 ;  /* 0x00013c1001007387 */ /* 0x0001e20000100800 */
[----:B------:R-:W-:-:S03]  /*246f0*/  IADD3.X R5, PT, PT, R9, UR18, RZ, P3, !PT ;  /* 0x0000001209057c10 */ /* 0x000fc60009ffe4ff */
[----:B------:R-:W5:Y:S01]  /*24700*/  LDL R9, [R1+0xefc] ;  /* 0x000efc0001097983 */ /* 0x000f620000100800 */
[----:B------:R-:W-:-:S03]  /*24710*/  IADD3.X R3, PT, PT, R8, UR18, RZ, P2, !PT ;  /* 0x0000001208037c10 */ /* 0x000fc600097fe4ff */
[----:B------:R-:W5:Y:S04]  /*24720*/  LDL R8, [R1+0xed8] ;  /* 0x000ed80001087983 */ /* 0x000f680000100800 */
[----:B------:R1:W-:Y:S04]  /*24730*/  STL [R1+0x138], R19 ;  /* 0x0001381301007387 */ /* 0x0003e80000100800 */
[----:B------:R-:W5:Y:S04]  /*24740*/  LDL R7, [R1+0xedc] ;  /* 0x000edc0001077983 */ /* 0x000f680000100800 */
[----:B0-----:R2:W5:Y:S04]  /*24750*/  LDG.E.U8 R16, desc[UR12][R4.64] ;  /* 0x0000000c04107981 */ /* 0x001568000c1e1100 */
[----:B-1----:R4:W5:Y:S01]  /*24760*/  LDG.E.U8 R19, desc[UR12][R2.64] ;  /* 0x0000000c02137981 */ /* 0x002962000c1e1100 */
[----:B--2---:R-:W-:-:S02]  /*24770*/  IADD3 R4, P2, PT, R14, UR5, RZ ;  /* 0x000000050e047c10 */ /* 0x004fc4000ff5e0ff */
[----:B----4-:R-:W-:Y:S02]  /*24780*/  IADD3 R2, P3, PT, R11, UR5, RZ ;  /* 0x000000050b027c10 */ /* 0x010fe4000ff7e0ff */
[----:B------:R-:W2:Y:S04]  /*24790*/  LDL R11, [R1+0xed4] ;  /* 0x000ed400010b7983 */ /* 0x000ea80000100800 */
[----:B------:R0:W-:Y:S04]  /*247a0*/  STL [R1+0x84], R17 ;  /* 0x0000841101007387 */ /* 0x0001e80000100800 */
[----:B------:R-:W4:Y:S01]  /*247b0*/  LDL R6, [R1+0xee0] ;  /* 0x000ee00001067983 */ /* 0x000f220000100800 */
[----:B---3--:R-:W-:-:S05]  /*247c0*/  IADD3.X R5, PT, PT, R13, UR18, RZ, P2, !PT ;  /* 0x000000120d057c10 */ /* 0x008fca00097fe4ff */
[----:B------:R-:W3:Y:S01]  /*247d0*/  LDG.E.U8 R20, desc[UR12][R4.64] ;  /* 0x0000000c04147981 */ /* 0x000ee2000c1e1100 */
[----:B-----5:R-:W-:-:S03]  /*247e0*/  IADD3.X R3, PT, PT, R12, UR18, RZ, P3, !PT ;  /* 0x000000120c037c10 */ /* 0x020fc60009ffe4ff */
[----:B------:R-:W5:Y:S04]  /*247f0*/  LDL R12, [R1+0xed0] ;  /* 0x000ed000010c7983 */ /* 0x000f680000100800 */
[----:B------:R-:W-:Y:S04]  /*24800*/  STL [R1+0x130], R25 ;  /* 0x0001301901007387 */ /* 0x000fe80000100800 */
[----:B------:R-:W3:Y:S04]  /*24810*/  LDL R4, [R1+0xee4] ;  /* 0x000ee40001047983 */ /* 0x000ee80000100800 */
[----:B0-----:R0:W3:Y:S02]  /*24820*/  LDG.E.U8 R17, desc[UR12][R2.64] ;  /* 0x0000000c02117981 */ /* 0x0010e4000c1e1100 */
[----:B0-----:R-:W-:-:S02]  /*24830*/  IADD3 R2, P2, PT, R0, UR5, RZ ;  /* 0x0000000500027c10 */ /* 0x001fc4000ff5e0ff */
[----:B------:R-:W3:Y:S02]  /*24840*/  LDL R0, [R1+0xec0] ;  /* 0x000ec00001007983 */ /* 0x000ee40000100800 */
[----:B------:R-:W-:Y:S02]  /*24850*/  IADD3.X R3, PT, PT, R10, UR18, RZ, P2, !PT ;  /* 0x000000120a037c10 */ /* 0x000fe400097fe4ff */
[----:B------:R0:W-:Y:S04]  /*24860*/  STL [R1+0x12c], R15 ;  /* 0x00012c0f01007387 */ /* 0x0001e80000100800 */
[----:B------:R-:W3:Y:S04]  /*24870*/  LDL R10, [R1+0xec4] ;  /* 0x000ec400010a7983 */ /* 0x000ee80000100800 */
[----:B0-----:R0:W3:Y:S02]  /*24880*/  LDG.E.U8 R15, desc[UR12][R2.64] ;  /* 0x0000000c020f7981 */ /* 0x0010e4000c1e1100 */
[----:B0-----:R-:W-:-:S02]  /*24890*/  IADD3 R2, P2, PT, R9, UR5, RZ ;  /* 0x0000000509027c10 */ /* 0x001fc4000ff5e0ff */
[----:B------:R-:W3:Y:S02]  /*248a0*/  LDL R9, [R1+0xebc] ;  /* 0x000ebc0001097983 */ /* 0x000ee40000100800 */
[----:B------:R-:W-:Y:S02]  /*248b0*/  IADD3.X R3, PT, PT, R8, UR18, RZ, P2, !PT ;  /* 0x0000001208037c10 */ /* 0x000fe400097fe4ff */
[----:B------:R-:W-:Y:S04]  /*248c0*/  STL [R1+0x128], R24 ;  /* 0x0001281801007387 */ /* 0x000fe80000100800 */
[----:B------:R-:W3:Y:S04]  /*248d0*/  LDL R8, [R1+0xec8] ;  /* 0x000ec80001087983 */ /* 0x000ee80000100800 */
[----:B------:R0:W3:Y:S02]  /*248e0*/  LDG.E.U8 R14, desc[UR12][R2.64] ;  /* 0x0000000c020e7981 */ /* 0x0000e4000c1e1100 */
[----:B0-----:R-:W-:-:S02]  /*248f0*/  IADD3 R2, P2, PT, R7, UR5, RZ ;  /* 0x0000000507027c10 */ /* 0x001fc4000ff5e0ff */
[----:B------:R-:W3:Y:S04]  /*24900*/  LDL R7, [R1+0xeb8] ;  /* 0x000eb80001077983 */ /* 0x000ee80000100800 */
[----:B------:R-:W-:Y:S01]  /*24910*/  STL [R1+0x74], R21 ;  /* 0x0000741501007387 */ /* 0x000fe20000100800 */
[----:B--2---:R-:W-:-:S03]  /*24920*/  IADD3.X R3, PT, PT, R11, UR18, RZ, P2, !PT ;  /* 0x000000120b037c10 */ /* 0x004fc600097fe4ff */
[----:B------:R-:W2:Y:S04]  /*24930*/  LDL R11, [R1+0xecc] ;  /* 0x000ecc00010b7983 */ /* 0x000ea80000100800 */
[----:B------:R4:W2:Y:S02]  /*24940*/  LDG.E.U8 R13, desc[UR12][R2.64] ;  /* 0x0000000c020d7981 */ /* 0x0008a4000c1e1100 */
[----:B----4-:R-:W-:Y:S02]  /*24950*/  IADD3 R2, P2, PT, R6, UR5, RZ ;  /* 0x0000000506027c10 */ /* 0x010fe4000ff5e0ff */
[----:B------:R-:W4:Y:S02]  /*24960*/  LDL R6, [R1+0xea8] ;  /* 0x000ea80001067983 */ /* 0x000f240000100800 */
[----:B-----5:R-:W-:-:S02]  /*24970*/  IADD3.X R3, PT, PT, R12, UR18, RZ, P2, !PT ;  /* 0x000000120c037c10 */ /* 0x020fc400097fe4ff */
[----:B------:R0:W-:Y:S04]  /*24980*/  STL [R1+0x124], R16 ;  /* 0x0001241001007387 */ /* 0x0001e80000100800 */
[----:B------:R-:W5:Y:S04]  /*24990*/  LDL R5, [R1+0xeac] ;  /* 0x000eac0001057983 */ /* 0x000f680000100800 */
[----:B------:R1:W-:Y:S04]  /*249a0*/  STL [R1+0x120], R19 ;  /* 0x0001201301007387 */ /* 0x0003e80000100800 */
[----:B0-----:R3:W5:Y:S02]  /*249b0*/  LDG.E.U8 R16, desc[UR12][R2.64] ;  /* 0x0000000c02107981 */ /* 0x001764000c1e1100 */
[----:B---3--:R-:W-:-:S02]  /*249c0*/  IADD3 R2, P2, PT, R4, UR5, RZ ;  /* 0x0000000504027c10 */ /* 0x008fc4000ff5e0ff */
[----:B------:R-:W3:Y:S02]  /*249d0*/  LDL R4, [R1+0xea4] ;  /* 0x000ea40001047983 */ /* 0x000ee40000100800 */
[----:B------:R-:W-:Y:S02]  /*249e0*/  IADD3.X R3, PT, PT, R0, UR18, RZ, P2, !PT ;  /* 0x0000001200037c10 */ /* 0x000fe400097fe4ff */
[----:B------:R-:W3:Y:S04]  /*249f0*/  LDL R0, [R1+0xeb0] ;  /* 0x000eb00001007983 */ /* 0x000ee80000100800 */
[----:B-1----:R0:W3:Y:S02]  /*24a00*/  LDG.E.U8 R19, desc[UR12][R2.64] ;  /* 0x0000000c02137981 */ /* 0x0020e4000c1e1100 */
[----:B0-----:R-:W-:-:S02]  /*24a10*/  IADD3 R2, P2, PT, R10, UR5, RZ ;  /* 0x000000050a027c10 */ /* 0x001fc4000ff5e0ff */
[----:B------:R-:W3:Y:S02]  /*24a20*/  LDL R10, [R1+0xea0] ;  /* 0x000ea000010a7983 */ /* 0x000ee40000100800 */
[----:B------:R-:W-:Y:S02]  /*24a30*/  IADD3.X R3, PT, PT, R9, UR18, RZ, P2, !PT ;  /* 0x0000001209037c10 */ /* 0x000fe400097fe4ff */
[----:B------:R-:W-:Y:S04]  /*24a40*/  STL [R1+0x11c], R20 ;  /* 0x00011c1401007387 */ /* 0x000fe80000100800 */
[----:B------:R0:W-:Y:S04]  /*24a50*/  STL [R1+0x64], R17 ;  /* 0x0000641101007387 */ /* 0x0001e80000100800 */
[----:B------:R-:W3:Y:S04]  /*24a60*/  LDL R9, [R1+0xeb4] ;  /* 0x000eb40001097983 */ /* 0x000ee80000100800 */
[----:B------:R1:W3:Y:S02]  /*24a70*/  LDG.E.U8 R12, desc[UR12][R2.64] ;  /* 0x0000000c020c7981 */ /* 0x0002e4000c1e1100 */
[----:B-1----:R-:W-:-:S02]  /*24a80*/  IADD3 R2, P2, PT, R8, UR5, RZ ;  /* 0x0000000508027c10 */ /* 0x002fc4000ff5e0ff */
[----:B------:R-:W3:Y:S02]  /*24a90*/  LDL R8, [R1+0xe90] ;  /* 0x000e900001087983 */ /* 0x000ee40000100800 */
[----:B------:R-:W-:Y:S02]  /*24aa0*/  IADD3.X R3, PT, PT, R7, UR18, RZ, P2, !PT ;  /* 0x0000001207037c10 */ /* 0x000fe400097fe4ff */
[----:B------:R1:W-:Y:S04]  /*24ab0*/  STL [R1+0x118], R15 ;  /* 0x0001180f01007387 */ /* 0x0003e80000100800 */
[----:B------:R-:W3:Y:S04]  /*24ac0*/  LDL R7, [R1+0xe94] ;  /* 0x000e940001077983 */ /* 0x000ee80000100800 */
[----:B0-----:R2:W3:Y:S02]  /*24ad0*/  LDG.E.U8 R17, desc[UR12][R2.64] ;  /* 0x0000000c02117981 */ /* 0x0014e4000c1e1100 */
[----:B--2---:R-:W-:-:S02]  /*24ae0*/  IADD3 R2, P2, PT, R11, UR5, RZ ;  /* 0x000000050b027c10 */ /* 0x004fc4000ff5e0ff */
[----:B------:R-:W2:Y:S04]  /*24af0*/  LDL R11, [R1+0xe8c] ;  /* 0x000e8c00010b7983 */ /* 0x000ea80000100800 */
[----:B------:R0:W-:Y:S01]  /*24b00*/  STL [R1+0x114], R14 ;  /* 0x0001140e01007387 */ /* 0x0001e20000100800 */
[----:B----4-:R-:W-:-:S03]  /*24b10*/  IADD3.X R3, PT, PT, R6, UR18, RZ, P2, !PT ;  /* 0x0000001206037c10 */ /* 0x010fc600097fe4ff */
[----:B------:R-:W4:Y:S04]  /*24b20*/  LDL R6, [R1+0xe98] ;  /* 0x000e980001067983 */ /* 0x000f280000100800 */
[----:B-1----:R5:W4:Y:S02]  /*24b30*/  LDG.E.U8 R15, desc[UR12][R2.64] ;  /* 0x0000000c020f7981 */ /* 0x002b24000c1e1100 */
[----:B-----5:R-:W-:Y:S02]  /*24b40*/  IADD3 R2, P2, PT, R5, UR5, RZ ;  /* 0x0000000505027c10 */ /* 0x020fe4000ff5e0ff */
[----:B------:R-:W5:Y:S04]  /*24b50*/  LDL R5, [R1+0xe88] ;  /* 0x000e880001057983 */ /* 0x000f680000100800 */
[----:B------:R1:W-:Y:S01]  /*24b60*/  STL [R1+0x110], R13 ;  /* 0x0001100d01007387 */ /* 0x0003e20000100800 */
[----:B---3--:R-:W-:-:S03]  /*24b70*/  IADD3.X R3, PT, PT, R4, UR18, RZ, P2, !PT ;  /* 0x0000001204037c10 */ /* 0x008fc600097fe4ff */
[----:B------:R-:W3:Y:S04]  /*24b80*/  LDL R4, [R1+0xe9c] ;  /* 0x000e9c0001047983 */ /* 0x000ee80000100800 */
[----:B0-----:R0:W3:Y:S02]  /*24b90*/  LDG.E.U8 R14, desc[UR12][R2.64] ;  /* 0x0000000c020e7981 */ /* 0x0010e4000c1e1100 */
[----:B0-----:R-:W-:Y:S02]  /*24ba0*/  IADD3 R2, P2, PT, R0, UR5, RZ ;  /* 0x0000000500027c10 */ /* 0x001fe4000ff5e0ff */
[----:B------:R-:W3:Y:S02]  /*24bb0*/  LDL R0, [R1+0xe78] ;  /* 0x000e780001007983 */ /* 0x000ee40000100800 */
[----:B------:R-:W-:-:S02]  /*24bc0*/  IADD3.X R3, PT, PT, R10, UR18, RZ, P2, !PT ;  /* 0x000000120a037c10 */ /* 0x000fc400097fe4ff */
[----:B------:R0:W-:Y:S04]  /*24bd0*/  STL [R1+0x54], R16 ;  /* 0x0000541001007387 */ /* 0x0001e80000100800 */
[----:B------:R-:W3:Y:S04]  /*24be0*/  LDL R10, [R1+0xe7c] ;  /* 0x000e7c00010a7983 */ /* 0x000ee80000100800 */
[----:B-1----:R1:W3:Y:S02]  /*24bf0*/  LDG.E.U8 R13, desc[UR12][R2.64] ;  /* 0x0000000c020d7981 */ /* 0x0022e4000c1e1100 */
[----:B-1----:R-:W-:-:S02]  /*24c00*/  IADD3 R2, P2, PT, R9, UR5, RZ ;  /* 0x0000000509027c10 */ /* 0x002fc4000ff5e0ff */
[----:B------:R-:W3:Y:S04]  /*24c10*/  LDL R9, [R1+0xe74] ;  /* 0x000e740001097983 */ /* 0x000ee80000100800 */
[----:B------:R1:W-:Y:S01]  /*24c20*/  STL [R1+0x108], R19 ;  /* 0x0001081301007387 */ /* 0x0003e20000100800 */
[----:B------:R-:W-:-:S03]  /*24c30*/  IADD3.X R3, PT, PT, R8, UR18, RZ, P2, !PT ;  /* 0x0000001208037c10 */ /* 0x000fc600097fe4ff */
[----:B------:R-:W3:Y:S04]  /*24c40*/  LDL R8, [R1+0xe80] ;  /* 0x000e800001087983 */ /* 0x000ee80000100800 */
[----:B0-----:R0:W3:Y:S02]  /*24c50*/  LDG.E.U8 R16, desc[UR12][R2.64] ;  /* 0x0000000c02107981 */ /* 0x0010e4000c1e1100 */
[----:B0-----:R-:W-:Y:S02]  /*24c60*/  IADD3 R2, P2, PT, R7, UR5, RZ ;  /* 0x0000000507027c10 */ /* 0x001fe4000ff5e0ff */
[----:B------:R-:W3:Y:S04]  /*24c70*/  LDL R7, [R1+0xe70] ;  /* 0x000e700001077983 */ /* 0x000ee80000100800 */
[----:B------:R0:W-:Y:S01]  /*24c80*/  STL [R1+0x104], R12 ;  /* 0x0001040c01007387 */ /* 0x0001e20000100800 */
[----:B--2---:R-:W-:-:S03]  /*24c90*/  IADD3.X R3, PT, PT, R11, UR18, RZ, P2, !PT ;  /* 0x000000120b037c10 */ /* 0x004fc600097fe4ff */
[----:B------:R-:W2:Y:S04]  /*24ca0*/  LDL R11, [R1+0xe84] ;  /* 0x000e8400010b7983 */ /* 0x000ea80000100800 */
[----:B-1----:R4:W2:Y:S02]  /*24cb0*/  LDG.E.U8 R19, desc[UR12][R2.64] ;  /* 0x0000000c02137981 */ /* 0x0028a4000c1e1100 */
[----:B----4-:R-:W-:Y:S02]  /*24cc0*/  IADD3 R2, P2, PT, R6, UR5, RZ ;  /* 0x0000000506027c10 */ /* 0x010fe4000ff5e0ff */
[----:B------:R-:W4:Y:S04]  /*24cd0*/  LDL R6, [R1+0xe60] ;  /* 0x000e600001067983 */ /* 0x000f280000100800 */
[----:B------:R1:W-:Y:S01]  /*24ce0*/  STL [R1+0x100], R17 ;  /* 0x0001001101007387 */ /* 0x0003e20000100800 */
[----:B-----5:R-:W-:-:S03]  /*24cf0*/  IADD3.X R3, PT, PT, R5, UR18, RZ, P2, !PT ;  /* 0x0000001205037c10 */ /* 0x020fc600097fe4ff */
[----:B------:R-:W5:Y:S04]  /*24d00*/  LDL R5, [R1+0xe64] ;  /* 0x000e640001057983 */ /* 0x000f680000100800 */
[----:B0-----:R3:W5:Y:S02]  /*24d10*/  LDG.E.U8 R12, desc[UR12][R2.64] ;  /* 0x0000000c020c7981 */ /* 0x001764000c1e1100 */
[----:B---3--:R-:W-:Y:S02]  /*24d20*/  IADD3 R2, P2, PT, R4, UR5, RZ ;  /* 0x0000000504027c10 */ /* 0x008fe4000ff5e0ff */
[----:B------:R-:W3:Y:S04]  /*24d30*/  LDL R4, [R1+0xe5c] ;  /* 0x000e5c0001047983 */ /* 0x000ee80000100800 */
[----:B------:R0:W-:Y:S01]  /*24d40*/  STL [R1+0x4c], R15 ;  /* 0x00004c0f01007387 */ /* 0x0001e20000100800 */
[----:B------:R-:W-:-:S03]  /*24d50*/  IADD3.X R3, PT, PT, R0, UR18, RZ, P2, !PT ;  /* 0x0000001200037c10 */ /* 0x000fc600097fe4ff */
[----:B------:R-:W3:Y:S04]  /*24d60*/  LDL R0, [R1+0xe68] ;  /* 0x000e680001007983 */ /* 0x000ee80000100800 */
[----:B-1----:R1:W3:Y:S02]  /*24d70*/  LDG.E.U8 R17, desc[UR12][R2.64] ;  /* 0x0000000c02117981 */ /* 0x0022e4000c1e1100 */
[----:B-1----:R-:W-:Y:S02]  /*24d80*/  IADD3 R2, P2, PT, R10, UR5, RZ ;  /* 0x000000050a027c10 */ /* 0x002fe4000ff5e0ff */
        /* <DEDUP_REMOVED lines=8> */
[----:B------:R-:W-:-:S03]  /*24e10*/  IADD3.X R3, PT, PT, R7, UR18, RZ, P2, !PT ;  /* 0x0000001207037c10 */ /* 0x000fc600097fe4ff */
[----:B------:R-:W3:Y:S04]  /*24e20*/  LDL R7, [R1+0xe4c] ;  /* 0x000e4c0001077983 */ /* 0x000ee80000100800 */
[----:B-1----:R2:W3:Y:S02]  /*24e30*/  LDG.E.U8 R14, desc[UR12][R2.64] ;  /* 0x0000000c020e7981 */ /* 0x0024e4000c1e1100 */
[----:B--2---:R-:W-:Y:S02]  /*24e40*/  IADD3 R2, P2, PT, R11, UR5, RZ ;  /* 0x000000050b027c10 */ /* 0x004fe4000ff5e0ff */
[----:B------:R-:W2:Y:S04]  /*24e50*/  LDL R11, [R1+0xe44] ;  /* 0x000e4400010b7983 */ /* 0x000ea80000100800 */
[----:B------:R1:W-:Y:S01]  /*24e60*/  STL [R1+0xf0], R16 ;  /* 0x0000f01001007387 */ /* 0x0003e20000100800 */
[----:B----4-:R-:W-:-:S03]  /*24e70*/  IADD3.X R3, PT, PT, R6, UR18, RZ, P2, !PT ;  /* 0x0000001206037c10 */ /* 0x010fc600097fe4ff */
[----:B------:R-:W4:Y:S04]  /*24e80*/  LDL R6, [R1+0xe50] ;  /* 0x000e500001067983 */ /* 0x000f280000100800 */
[----:B0-----:R5:W4:Y:S02]  /*24e90*/  LDG.E.U8 R13, desc[UR12][R2.64] ;  /* 0x0000000c020d7981 */ /* 0x001b24000c1e1100 */
[----:B-----5:R-:W-:Y:S02]  /*24ea0*/  IADD3 R2, P2, PT, R5, UR5, RZ ;  /* 0x0000000505027c10 */ /* 0x020fe4000ff5e0ff */
[----:B------:R-:W5:Y:S04]  /*24eb0*/  LDL R5, [R1+0xe40] ;  /* 0x000e400001057983 */ /* 0x000f680000100800 */
[----:B------:R0:W-:Y:S01]  /*24ec0*/  STL [R1+0x44], R19 ;  /* 0x0000441301007387 */ /* 0x0001e20000100800 */
[----:B---3--:R-:W-:-:S03]  /*24ed0*/  IADD3.X R3, PT, PT, R4, UR18, RZ, P2, !PT ;  /* 0x0000001204037c10 */ /* 0x008fc600097fe4ff */
        /* <DEDUP_REMOVED lines=17> */
[----:B--2---:R-:W-:-:S03]  /*24ff0*/  IADD3.X R3, PT, PT, R11, UR18, RZ, P2, !PT ;  /* 0x000000120b037c10 */ /* 0x004fc600097fe4ff */
[----:B------:R-:W2:Y:S04]  /*25000*/  LDL R11, [R1+0xe3c] ;  /* 0x000e3c00010b7983 */ /* 0x000ea80000100800 */
[----:B0-----:R4:W2:Y:S02]  /*25010*/  LDG.E.U8 R17, desc[UR12][R2.64] ;  /* 0x0000000c02117981 */ /* 0x0018a4000c1e1100 */
[----:B----4-:R-:W-:Y:S02]  /*25020*/  IADD3 R2, P2, PT, R6, UR5, RZ ;  /* 0x0000000506027c10 */ /* 0x010fe4000ff5e0ff */
[----:B------:R-:W4:Y:S04]  /*25030*/  LDL R6, [R1+0xe18] ;  /* 0x000e180001067983 */ /* 0x000f280000100800 */
[----:B------:R0:W-:Y:S01]  /*25040*/  STL [R1+0x3c], R14 ;  /* 0x00003c0e01007387 */ /* 0x0001e20000100800 */
[----:B-----5:R-:W-:-:S03]  /*25050*/  IADD3.X R3, PT, PT, R5, UR18, RZ, P2, !PT ;  /* 0x0000001205037c10 */ /* 0x020fc600097fe4ff */
[----:B------:R-:W5:Y:S04]  /*25060*/  LDL R5, [R1+0xe1c] ;  /* 0x000e1c0001057983 */ /* 0x000f680000100800 */
[----:B-1----:R3:W5:Y:S02]  /*25070*/  LDG.E.U8 R15, desc[UR12][R2.64] ;  /* 0x0000000c020f7981 */ /* 0x002764000c1e1100 */
[----:B---3--:R-:W-:Y:S02]  /*25080*/  IADD3 R2, P2, PT, R4, UR5, RZ ;  /* 0x0000000504027c10 */ /* 0x008fe4000ff5e0ff */
        /* <DEDUP_REMOVED lines=17> */
[----:B--2---:R-:W-:Y:S02]  /*251a0*/  IADD3 R2, P2, PT, R11, UR5, RZ ;  /* 0x000000050b027c10 */ /* 0x004fe4000ff5e0ff */
        /* <DEDUP_REMOVED lines=37> */
[----:B------:R-:W-:Y:S01]  /*25400*/  STL [R1+0xb8], R19 ;  /* 0x0000b81301007387 */ /* 0x000fe20000100800 */
[----:B------:R-:W-:-:S03]  /*25410*/  IADD3.X R3, PT, PT, R0, UR18, RZ, P2, !PT ;  /* 0x0000001200037c10 */ /* 0x000fc600097fe4ff */
[----:B------:R-:W3:Y:S04]  /*25420*/  LDL R0, [R1+0xdd8] ;  /* 0x000dd80001007983 */ /* 0x000ee80000100800 */
[----:B-1----:R0:W3:Y:S02]  /*25430*/  LDG.E.U8 R16, desc[UR12][R2.64] ;  /* 0x0000000c02107981 */ /* 0x0020e4000c1e1100 */
[----:B0-----:R-:W-:Y:S02]  /*25440*/  IADD3 R2, P2, PT, R10, UR5, RZ ;  /* 0x000000050a027c10 */ /* 0x001fe4000ff5e0ff */
[----:B------:R-:W3:Y:S02]  /*25450*/  LDL R10, [R1+0xdc8] ;  /* 0x000dc800010a7983 */ /* 0x000ee40000100800 */
[----:B------:R-:W-:-:S02]  /*25460*/  IADD3.X R3, PT, PT, R9, UR18, RZ, P2, !PT ;  /* 0x0000001209037c10 */ /* 0x000fc400097fe4ff */
[----:B------:R-:W3:Y:S04]  /*25470*/  LDL R9, [R1+0xddc] ;  /* 0x000ddc0001097983 */ /* 0x000ee80000100800 */
[----:B------:R0:W-:Y:S04]  /*25480*/  STL [R1+0xb4], R12 ;  /* 0x0000b40c01007387 */ /* 0x0001e80000100800 */
[----:B0-----:R0:W3:Y:S02]  /*25490*/  LDG.E.U8 R12, desc[UR12][R2.64] ;  /* 0x0000000c020c7981 */ /* 0x0010e4000c1e1100 */
[----:B0-----:R-:W-:-:S02]  /*254a0*/  IADD3 R2, P2, PT, R8, UR5, RZ ;  /* 0x0000000508027c10 */ /* 0x001fc4000ff5e0ff */
[----:B------:R-:W3:Y:S02]  /*254b0*/  LDL R8, [R1+0xdb8] ;  /* 0x000db80001087983 */ /* 0x000ee40000100800 */
[----:B------:R-:W-:Y:S02]  /*254c0*/  IADD3.X R3, PT, PT, R7, UR18, RZ, P2, !PT ;  /* 0x0000001207037c10 */ /* 0x000fe400097fe4ff */
[----:B------:R-:W-:Y:S04]  /*254d0*/  STL [R1+0x2c], R17 ;  /* 0x00002c1101007387 */ /* 0x000fe80000100800 */
[----:B------:R-:W3:Y:S04]  /*254e0*/  LDL R7, [R1+0xdbc] ;  /* 0x000dbc0001077983 */ /* 0x000ee80000100800 */
[----:B------:R2:W3:Y:S02]  /*254f0*/  LDG.E.U8 R19, desc[UR12][R2.64] ;  /* 0x0000000c02137981 */ /* 0x0004e4000c1e1100 */
[----:B--2---:R-:W-:-:S02]  /*25500*/  IADD3 R2, P2, PT, R11, UR5, RZ ;  /* 0x000000050b027c10 */ /* 0x004fc4000ff5e0ff */
[----:B------:R-:W2:Y:S02]  /*25510*/  LDL R11, [R1+0xdb4] ;  /* 0x000db400010b7983 */ /* 0x000ea40000100800 */
[----:B----4-:R-:W-:Y:S02]  /*25520*/  IADD3.X R3, PT, PT, R6, UR18, RZ, P2, !PT ;  /* 0x0000001206037c10 */ /* 0x010fe400097fe4ff */
[----:B------:R-:W4:Y:S04]  /*25530*/  LDL R6, [R1+0xdc0] ;  /* 0x000dc00001067983 */ /* 0x000f280000100800 */
[----:B------:R5:W4:Y:S04]  /*25540*/  LDG.E.U8 R20, desc[UR12][R2.64] ;  /* 0x0000000c02147981 */ /* 0x000b28000c1e1100 */
[----:B------:R0:W-:Y:S01]  /*25550*/  STL [R1+0xb0], R15 ;  /* 0x0000b00f01007387 */ /* 0x0001e20000100800 */
[----:B-----5:R-:W-:-:S03]  /*25560*/  IADD3 R2, P2, PT, R5, UR5, RZ ;  /* 0x0000000505027c10 */ /* 0x020fc6000ff5e0ff */
        /* <DEDUP_REMOVED lines=13> */
[----:B------:R-:W-:Y:S01]  /*25640*/  STL [R1+0x28], R16 ;  /* 0x0000281001007387 */ /* 0x000fe20000100800 */
[----:B------:R-:W-:-:S03]  /*25650*/  IADD3.X R3, PT, PT, R8, UR18, RZ, P2, !PT ;  /* 0x0000001208037c10 */ /* 0x000fc600097fe4ff */
[----:B------:R-:W3:Y:S04]  /*25660*/  LDL R8, [R1+0xda8] ;  /* 0x000da80001087983 */ /* 0x000ee80000100800 */
[----:B0-----:R0:W3:Y:S02]  /*25670*/  LDG.E.U8 R13, desc[UR12][R2.64] ;  /* 0x0000000c020d7981 */ /* 0x0010e4000c1e1100 */
[----:B0-----:R-:W-:Y:S02]  /*25680*/  IADD3 R2, P2, PT, R7, UR5, RZ ;  /* 0x0000000507027c10 */ /* 0x001fe4000ff5e0ff */
[----:B------:R-:W3:Y:S04]  /*25690*/  LDL R7, [R1+0xd98] ;  /* 0x000d980001077983 */ /* 0x000ee80000100800 */
[----:B------:R0:W-:Y:S04]  /*256a0*/  STL [R1+0xa0], R12 ;  /* 0x0000a00c01007387 */ /* 0x0001e80000100800 */
[----:B0-----:R-:W3:Y:S01]  /*256b0*/  LDL R12, [R1+0xdac] ;  /* 0x000dac00010c7983 */ /* 0x001ee20000100800 */
[----:B--2---:R-:W-:-:S05]  /*256c0*/  IADD3.X R3, PT, PT, R11, UR18, RZ, P2, !PT ;  /* 0x000000120b037c10 */ /* 0x004fca00097fe4ff */
[----:B------:R4:W2:Y:S02]  /*256d0*/  LDG.E.U8 R17, desc[UR12][R2.64] ;  /* 0x0000000c02117981 */ /* 0x0008a4000c1e1100 */
[----:B----4-:R-:W-:Y:S02]  /*256e0*/  IADD3 R2, P2, PT, R6, UR5, RZ ;  /* 0x0000000506027c10 */ /* 0x010fe4000ff5e0ff */
[----:B------:R-:W4:Y:S04]  /*256f0*/  LDL R6, [R1+0xd88] ;  /* 0x000d880001067983 */ /* 0x000f280000100800 */
[----:B------:R0:W-:Y:S04]  /*25700*/  STL [R1+0x9c], R19 ;  /* 0x00009c1301007387 */ /* 0x0001e80000100800 */
[----:B------:R-:W2:Y:S01]  /*25710*/  LDL R11, [R1+0xd90] ;  /* 0x000d9000010b7983 */ /* 0x000ea20000100800 */
[----:B-----5:R-:W-:-:S03]  /*25720*/  IADD3.X R3, PT, PT, R5, UR18, RZ, P2, !PT ;  /* 0x0000001205037c10 */ /* 0x020fc600097fe4ff */
[----:B------:R-:W5:Y:S04]  /*25730*/  LDL R5, [R1+0xd8c] ;  /* 0x000d8c0001057983 */ /* 0x000f680000100800 */
[----:B------:R3:W2:Y:S02]  /*25740*/  LDG.E.U8 R16, desc[UR12][R2.64] ;  /* 0x0000000c02107981 */ /* 0x0006a4000c1e1100 */
[----:B---3--:R-:W-:Y:S02]  /*25750*/  IADD3 R2, P2, PT, R4, UR5, RZ ;  /* 0x0000000504027c10 */ /* 0x008fe4000ff5e0ff */
[----:B------:R-:W3:Y:S04]  /*25760*/  LDL R4, [R1+0xd84] ;  /* 0x000d840001047983 */ /* 0x000ee80000100800 */
[----:B------:R-:W-:Y:S01]  /*25770*/  STL [R1+0x98], R20 ;  /* 0x0000981401007387 */ /* 0x000fe20000100800 */
[----:B------:R-:W-:-:S03]  /*25780*/  IADD3.X R3, PT, PT, R0, UR18, RZ, P2, !PT ;  /* 0x0000001200037c10 */ /* 0x000fc600097fe4ff */
[----:B------:R-:W2:Y:S04]  /*25790*/  LDL R0, [R1+0xd80] ;  /* 0x000d800001007983 */ /* 0x000ea80000100800 */
[----:B0-----:R0:W2:Y:S02]  /*257a0*/  LDG.E.U8 R19, desc[UR12][R2.64] ;  /* 0x0000000c02137981 */ /* 0x0010a4000c1e1100 */
[----:B0-----:R-:W-:Y:S02]  /*257b0*/  IADD3 R2, P2, PT, R10, UR5, RZ ;  /* 0x000000050a027c10 */ /* 0x001fe4000ff5e0ff */
[----:B------:R-:W2:Y:S04]  /*257c0*/  LDL R10, [R1+0xd94] ;  /* 0x000d9400010a7983 */ /* 0x000ea80000100800 */
[----:B------:R0:W-:Y:S01]  /*257d0*/  STL [R1+0x18], R15 ;  /* 0x0000180f01007387 */ /* 0x0001e20000100800 */
        /* <DEDUP_REMOVED lines=9> */
[----:B0-----:R-:W-:-:S04]  /*25870*/  IADD3 R2, P2, PT, R12, UR5, RZ ;  /* 0x000000050c027c10 */ /* 0x001fc8000ff5e0ff */
[----:B----4-:R-:W-:Y:S02]  /*25880*/  IADD3.X R3, PT, PT, R6, UR18, RZ, P2, !PT ;  /* 0x0000001206037c10 */ /* 0x010fe400097fe4ff */
[----:B------:R-:W4:Y:S04]  /*25890*/  LDL R6, [R1+0xd78] ;  /* 0x000d780001067983 */ /* 0x000f280000100800 */
[----:B------:R0:W-:Y:S04]  /*258a0*/  STL [R1+0x8c], R13 ;  /* 0x00008c0d01007387 */ /* 0x0001e80000100800 */
[----:B0-----:R5:W4:Y:S02]  /*258b0*/  LDG.E.U8 R13, desc[UR12][R2.64] ;  /* 0x0000000c020d7981 */ /* 0x001b24000c1e1100 */
[----:B-----5:R-:W-:-:S02]  /*258c0*/  IADD3 R2, P2, PT, R5, UR5, RZ ;  /* 0x0000000505027c10 */ /* 0x020fc4000ff5e0ff */
[----:B------:R-:W5:Y:S02]  /*258d0*/  LDL R5, [R1+0xd68] ;  /* 0x000d680001057983 */ /* 0x000f640000100800 */
[----:B---3--:R-:W-:Y:S02]  /*258e0*/  IADD3.X R3, PT, PT, R4, UR18, RZ, P2, !PT ;  /* 0x0000001204037c10 */ /* 0x008fe400097fe4ff */
[----:B------:R-:W3:Y:S04]  /*258f0*/  LDL R4, [R1+0xd7c] ;  /* 0x000d7c0001047983 */ /* 0x000ee80000100800 */
[----:B------:R0:W3:Y:S04]  /*25900*/  LDG.E.U8 R21, desc[UR12][R2.64] ;  /* 0x0000000c02157981 */ /* 0x0000e8000c1e1100 */
[----:B--2---:R1:W-:Y:S01]  /*25910*/  STL [R1+0x88], R17 ;  /* 0x0000881101007387 */ /* 0x0043e20000100800 */
[----:B0-----:R-:W-:-:S04]  /*25920*/  IADD3 R2, P2, PT, R11, UR5, RZ ;  /* 0x000000050b027c10 */ /* 0x001fc8000ff5e0ff */
[----:B------:R-:W-:Y:S02]  /*25930*/  IADD3.X R3, PT, PT, R0, UR18, RZ, P2, !PT ;  /* 0x0000001200037c10 */ /* 0x000fe400097fe4ff */
[----:B------:R-:W2:Y:S04]  /*25940*/  LDL R0, [R1+0xd58] ;  /* 0x000d580001007983 */ /* 0x000ea80000100800 */
[----:B------:R0:W-:Y:S04]  /*25950*/  STL [R1+0x14], R16 ;  /* 0x0000141001007387 */ /* 0x0001e80000100800 */
[----:B------:R-:W2:Y:S04]  /*25960*/  LDL R12, [R1+0xd5c] ;  /* 0x000d5c00010c7983 */ /* 0x000ea80000100800 */
[----:B------:R-:W2:Y:S04]  /*25970*/  LDL R11, [R1+0xd54] ;  /* 0x000d5400010b7983 */ /* 0x000ea80000100800 */
[----:B-1----:R1:W2:Y:S04]  /*25980*/  LDG.E.U8 R17, desc[UR12][R2.64] ;  /* 0x0000000c02117981 */ /* 0x0022a8000c1e1100 */
[----:B------:R0:W-:Y:S01]  /*25990*/  STL [R1+0x80], R19 ;  /* 0x0000801301007387 */ /* 0x0001e20000100800 */
[----:B-1----:R-:W-:-:S03]  /*259a0*/  IADD3 R2, P2, PT, R10, UR5, RZ ;  /* 0x000000050a027c10 */ /* 0x002fc6000ff5e0ff */
[----:B------:R-:W2:Y:S01]  /*259b0*/  LDL R10, [R1+0xd60] ;  /* 0x000d6000010a7983 */ /* 0x000ea20000100800 */
[----:B------:R-:W-:-:S03]  /*259c0*/  IADD3.X R3, PT, PT, R9, UR18, RZ, P2, !PT ;  /* 0x0000001209037c10 */ /* 0x000fc600097fe4ff */
[----:B------:R-:W2:Y:S04]  /*259d0*/  LDL R9, [R1+0xd50] ;  /* 0x000d500001097983 */ /* 0x000ea80000100800 */
[----:B0-----:R0:W2:Y:S04]  /*259e0*/  LDG.E.U8 R16, desc[UR12][R2.64] ;  /* 0x0000000c02107981 */ /* 0x0010a8000c1e1100 */
[----:B------:R1:W-:Y:S01]  /*259f0*/  STL [R1+0x7c], R15 ;  /* 0x00007c0f01007387 */ /* 0x0003e20000100800 */
[----:B0-----:R-:W-:-:S03]  /*25a00*/  IADD3 R2, P2, PT, R8, UR5, RZ ;  /* 0x0000000508027c10 */ /* 0x001fc6000ff5e0ff */
[----:B------:R-:W2:Y:S01]  /*25a10*/  LDL R8, [R1+0xd64] ;  /* 0x000d640001087983 */ /* 0x000ea20000100800 */
[----:B------:R-:W-:-:S03]  /*25a20*/  IADD3.X R3, PT, PT, R7, UR18, RZ, P2, !PT ;  /* 0x0000001207037c10 */ /* 0x000fc600097fe4ff */
[----:B------:R-:W2:Y:S04]  /*25a30*/  LDL R7, [R1+0xd40] ;  /* 0x000d400001077983 */ /* 0x000ea80000100800 */
[----:B------:R4:W2:Y:S04]  /*25a40*/  LDG.E.U8 R20, desc[UR12][R2.64] ;  /* 0x0000000c02147981 */ /* 0x0008a8000c1e1100 */
[----:B------:R-:W-:Y:S01]  /*25a50*/  STL [R1+0x78], R14 ;  /* 0x0000780e01007387 */ /* 0x000fe20000100800 */
[----:B----4-:R-:W-:-:S03]  /*25a60*/  IADD3 R2, P2, PT, R6, UR5, RZ ;  /* 0x0000000506027c10 */ /* 0x010fc6000ff5e0ff */
[----:B------:R-:W4:Y:S01]  /*25a70*/  LDL R6, [R1+0x538] ;  /* 0x0005380001067983 */ /* 0x000f220000100800 */
[----:B-----5:R-:W-:-:S03]  /*25a80*/  IADD3.X R3, PT, PT, R5, UR18, RZ, P2, !PT ;  /* 0x0000001205037c10 */ /* 0x020fc600097fe4ff */
[----:B------:R-:W5:Y:S04]  /*25a90*/  LDL R5, [R1+0x1480] ;  /* 0x0014800001057983 */ /* 0x000f680000100800 */
[----:B------:R3:W5:Y:S02]  /*25aa0*/  LDG.E.U8 R19, desc[UR12][R2.64] ;  /* 0x0000000c02137981 */ /* 0x000764000c1e1100 */
[----:B---3--:R-:W-:Y:S02]  /*25ab0*/  IADD3 R2, P2, PT, R4, UR5, RZ ;  /* 0x0000000504027c10 */ /* 0x008fe4000ff5e0ff */
[----:B------:R-:W3:Y:S04]  /*25ac0*/  LDL R4, [R1+0x530] ;  /* 0x0005300001047983 */ /* 0x000ee80000100800 */
[----:B------:R0:W-:Y:S01]  /*25ad0*/  STL [R1+0x10], R13 ;  /* 0x0000100d01007387 */ /* 0x0001e20000100800 */
[----:B--2---:R-:W-:-:S03]  /*25ae0*/  IADD3.X R3, PT, PT, R0, UR18, RZ, P2, !PT ;  /* 0x0000001200037c10 */ /* 0x004fc600097fe4ff */
[----:B------:R-:W2:Y:S04]  /*25af0*/  LDL R0, [R1+0x1470] ;  /* 0x0014700001007983 */ /* 0x000ea80000100800 */
[----:B-1----:R1:W2:Y:S04]  /*25b00*/  LDG.E.U8 R15, desc[UR12][R2.64] ;  /* 0x0000000c020f7981 */ /* 0x0022a8000c1e1100 */
[----:B0-----:R-:W2:Y:S01]  /*25b10*/  LDL R13, [R1+0xd44] ;  /* 0x000d4400010d7983 */ /* 0x001ea20000100800 */
[----:B-1----:R-:W-:-:S04]  /*25b20*/  IADD3 R2, P2, PT, R12, UR5, RZ ;  /* 0x000000050c027c10 */ /* 0x002fc8000ff5e0ff */
[----:B------:R-:W-:Y:S01]  /*25b30*/  IADD3.X R3, PT, PT, R11, UR18, RZ, P2, !PT ;  /* 0x000000120b037c10 */ /* 0x000fe200097fe4ff */
[----:B------:R-:W-:Y:S04]  /*25b40*/  STL [R1+0x70], R21 ;  /* 0x0000701501007387 */ /* 0x000fe80000100800 */
[----:B------:R0:W2:Y:S04]  /*25b50*/  LDG.E.U8 R14, desc[UR12][R2.64] ;  /* 0x0000000c020e7981 */ /* 0x0000a8000c1e1100 */
[----:B------:R-:W2:Y:S04]  /*25b60*/  LDL R12, [R1+0xd3c] ;  /* 0x000d3c00010c7983 */ /* 0x000ea80000100800 */
[----:B------:R-:W2:Y:S01]  /*25b70*/  LDL R11, [R1+0xd48] ;  /* 0x000d4800010b7983 */ /* 0x000ea20000100800 */
[----:B0-----:R-:W-:-:S03]  /*25b80*/  IADD3 R2, P2, PT, R10, UR5, RZ ;  /* 0x000000050a027c10 */ /* 0x001fc6000ff5e0ff */
[----:B------:R-:W2:Y:S01]  /*25b90*/  LDL R10, [R1+0xd38] ;  /* 0x000d3800010a7983 */ /* 0x000ea20000100800 */
[----:B------:R-:W-:-:S03]  /*25ba0*/  IADD3.X R3, PT, PT, R9, UR18, RZ, P2, !PT ;  /* 0x0000001209037c10 */ /* 0x000fc600097fe4ff */
[----:B------:R0:W-:Y:S04]  /*25bb0*/  STL [R1+0x6c], R17 ;  /* 0x00006c1101007387 */ /* 0x0001e80000100800 */
[----:B------:R-:W2:Y:S04]  /*25bc0*/  LDL R9, [R1+0xd4c] ;  /* 0x000d4c0001097983 */ /* 0x000ea80000100800 */
[----:B0-----:R0:W2:Y:S04]  /*25bd0*/  LDG.E.U8 R17, desc[UR12][R2.64] ;  /* 0x0000000c02117981 */ /* 0x0010a8000c1e1100 */
[----:B------:R1:W-:Y:S01]  /*25be0*/  STL [R1+0x68], R16 ;  /* 0x0000681001007387 */ /* 0x0003e20000100800 */
[----:B0-----:R-:W-:-:S04]  /*25bf0*/  IADD3 R2, P2, PT, R8, UR5, RZ ;  /* 0x0000000508027c10 */ /* 0x001fc8000ff5e0ff */
[----:B------:R-:W-:Y:S02]  /*25c00*/  IADD3.X R3, PT, PT, R7, UR18, RZ, P2, !PT ;  /* 0x0000001207037c10 */ /* 0x000fe400097fe4ff */
[----:B------:R-:W2:Y:S01]  /*25c10*/  LDL R7, [R1+0xd28] ;  /* 0x000d280001077983 */ /* 0x000ea20000100800 */
[----:B------:R-:W-:-:S03]  /*25c20*/  USHF.R.S32.HI UR8, URZ, 0x1f, UR5 ;  /* 0x0000001fff087899 */ /* 0x000fc60008011405 */
[----:B------:R0:W-:Y:S04]  /*25c30*/  STL [R1+0xc], R20 ;  /* 0x00000c1401007387 */ /* 0x0001e80000100800 */
[----:B-1----:R1:W2:Y:S01]  /*25c40*/  LDG.E.U8 R16, desc[UR12][R2.64] ;  /* 0x0000000c02107981 */ /* 0x0022a2000c1e1100 */
[C---:B----4-:R-:W-:Y:S01]  /*25c50*/  IADD3 RZ, P2, PT, R6.reuse, UR5, RZ ;  /* 0x0000000506ff7c10 */ /* 0x050fe2000ff5e0ff */
[----:B-1----:R-:W-:-:S03]  /*25c60*/  VIADD R2, R6, UR5 ;  /* 0x0000000506027c36 */ /* 0x002fc60008000000 */
[----:B-----5:R-:W-:Y:S01]  /*25c70*/  IADD3.X R3, PT, PT, R5, UR8, RZ, P2, !PT ;  /* 0x0000000805037c10 */ /* 0x020fe200097fe4ff */
[----:B------:R-:W-:Y:S04]  /*25c80*/  STL [R1+0x60], R19 ;  /* 0x0000601301007387 */ /* 0x000fe80000100800 */
[----:B------:R-:W4:Y:S04]  /*25c90*/  LDL R8, [R1+0xd2c] ;  /* 0x000d2c0001087983 */ /* 0x000f280000100800 */
[----:B------:R-:W5:Y:S01]  /*25ca0*/  LDL R6, [R1+0xd24] ;  /* 0x000d240001067983 */ /* 0x000f620000100800 */
[C---:B---3--:R-:W-:Y:S01]  /*25cb0*/  IADD3 RZ, P2, PT, R4.reuse, UR5, RZ ;  /* 0x0000000504ff7c10 */ /* 0x048fe2000ff5e0ff */
[----:B------:R-:W-:-:S02]  /*25cc0*/  VIADD R4, R4, UR5 ;  /* 0x0000000504047c36 */ /* 0x000fc40008000000 */
[----:B------:R-:W3:Y:S01]  /*25cd0*/  LDG.E.U8 R2, desc[UR12][R2.64] ;  /* 0x0000000c02027981 */ /* 0x000ee2000c1e1100 */
[----:B--2---:R-:W-:-:S03]  /*25ce0*/  IADD3.X R5, PT, PT, R0, UR8, RZ, P2, !PT ;  /* 0x0000000800057c10 */ /* 0x004fc600097fe4ff */
[----:B------:R-:W-:Y:S04]  /*25cf0*/  STL [R1+0x5c], R15 ;  /* 0x00005c0f01007387 */ /* 0x000fe80000100800 */
[----:B------:R-:W2:Y:S04]  /*25d00*/  LDL R3, [R1+0xd14] ;  /* 0x000d140001037983 */ /* 0x000ea80000100800 */
[----:B------:R1:W3:Y:S02]  /*25d10*/  LDG.E.U8 R0, desc[UR12][R4.64] ;  /* 0x0000000c04007981 */ /* 0x0002e4000c1e1100 */
[----:B-1----:R-:W-:-:S02]  /*25d20*/  IADD3 R4, P2, PT, R13, UR5, RZ ;  /* 0x000000050d047c10 */ /* 0x002fc4000ff5e0ff */
[----:B------:R-:W3:Y:S04]  /*25d30*/  LDL R13, [R1+0xd0c] ;  /* 0x000d0c00010d7983 */ /* 0x000ee80000100800 */
[----:B------:R1:W-:Y:S01]  /*25d40*/  STL [R1+0x58], R14 ;  /* 0x0000580e01007387 */ /* 0x0003e20000100800 */
[----:B------:R-:W-:-:S03]  /*25d50*/  IADD3.X R5, PT, PT, R12, UR18, RZ, P2, !PT ;  /* 0x000000120c057c10 */ /* 0x000fc600097fe4ff */
[----:B------:R-:W3:Y:S04]  /*25d60*/  LDL R12, [R1+0xcb4] ;  /* 0x000cb400010c7983 */ /* 0x000ee80000100800 */
[----:B0-----:R0:W3:Y:S04]  /*25d70*/  LDG.E.U8 R20, desc[UR12][R4.64] ;  /* 0x0000000c04147981 */ /* 0x0010e8000c1e1100 */
[----:B-1----:R-:W3:Y:S04]  /*25d80*/  LDL R14, [R1+0xd00] ;  /* 0x000d0000010e7983 */ /* 0x002ee80000100800 */
[----:B------:R-:W3:Y:S01]  /*25d90*/  LDL R15, [R1+0xcd0] ;  /* 0x000cd000010f7983 */ /* 0x000ee20000100800 */
[----:B0-----:R-:W-:-:S03]  /*25da0*/  IADD3 R4, P2, PT, R11, UR5, RZ ;  /* 0x000000050b047c10 */ /* 0x001fc6000ff5e0ff */
[----:B------:R-:W3:Y:S01]  /*25db0*/  LDL R11, [R1+0xccc] ;  /* 0x000ccc00010b7983 */ /* 0x000ee20000100800 */
[----:B------:R-:W-:-:S03]  /*25dc0*/  IADD3.X R5, PT, PT, R10, UR18, RZ, P2, !PT ;  /* 0x000000120a057c10 */ /* 0x000fc600097fe4ff */
[----:B------:R0:W-:Y:S04]  /*25dd0*/  STL [R1+0x4], R17 ;  /* 0x0000041101007387 */ /* 0x0001e80000100800 */
[----:B------:R1:W3:Y:S04]  /*25de0*/  LDG.E.U8 R19, desc[UR12][R4.64] ;  /* 0x0000000c04137981 */ /* 0x0002e8000c1e1100 */
[----:B------:R-:W3:Y:S01]  /*25df0*/  LDL R10, [R1+0xce4] ;  /* 0x000ce400010a7983 */ /* 0x000ee20000100800 */
[----:B-1----:R-:W-:-:S04]  /*25e00*/  IADD3 R4, P2, PT, R9, UR5, RZ ;  /* 0x0000000509047c10 */ /* 0x002fc8000ff5e0ff */
[----:B------:R-:W-:Y:S02]  /*25e10*/  IADD3.X R5, PT, PT, R7, UR18, RZ, P2, !PT ;  /* 0x0000001207057c10 */ /* 0x000fe400097fe4ff */
[----:B------:R-:W3:Y:S04]  /*25e20*/  LDL R7, [R1+0xca0] ;  /* 0x000ca00001077983 */ /* 0x000ee80000100800 */
[----:B0-----:R4:W3:Y:S04]  /*25e30*/  LDG.E.U8 R17, desc[UR12][R4.64] ;  /* 0x0000000c04117981 */ /* 0x0018e8000c1e1100 */
[----:B------:R0:W-:Y:S04]  /*25e40*/  STL [R1+0x50], R16 ;  /* 0x0000501001007387 */ /* 0x0001e80000100800 */
[----:B------:R-:W3:Y:S01]  /*25e50*/  LDL R9, [R1+0x53c] ;  /* 0x00053c0001097983 */ /* 0x000ee20000100800 */
[----:B----4-:R-:W-:-:S03]  /*25e60*/  IADD3 R4, P2, PT, R8, UR5, RZ ;  /* 0x0000000508047c10 */ /* 0x010fc6000ff5e0ff */
[----:B------:R-:W4:Y:S01]  /*25e70*/  LDL R8, [R1+0x534] ;  /* 0x0005340001087983 */ /* 0x000f220000100800 */
[----:B-----5:R-:W-:-:S03]  /*25e80*/  IADD3.X R5, PT, PT, R6, UR18, RZ, P2, !PT ;  /* 0x0000001206057c10 */ /* 0x020fc600097fe4ff */
[----:B------:R-:W5:Y:S04]  /*25e90*/  LDL R6, [R1+0x147c] ;  /* 0x00147c0001067983 */ /* 0x000f680000100800 */
[----:B0-----:R2:W4:Y:S02]  /*25ea0*/  LDG.E.U8 R16, desc[UR12][R4.64] ;  /* 0x0000000c04107981 */ /* 0x001524000c1e1100 */
[----:B--2---:R-:W-:Y:S02]  /*25eb0*/  IADD3 R4, P2, PT, R3, UR5, RZ ;  /* 0x0000000503047c10 */ /* 0x004fe4000ff5e0ff */
[----:B------:R-:W2:Y:S02]  /*25ec0*/  LDL R3, [R1+0x1460] ;  /* 0x0014600001037983 */ /* 0x000ea40000100800 */
[----:B---3--:R-:W-:-:S05]  /*25ed0*/  IADD3.X R5, PT, PT, R13, UR18, RZ, P2, !PT ;  /* 0x000000120d057c10 */ /* 0x008fca00097fe4ff */
[----:B------:R0:W3:Y:S02]  /*25ee0*/  LDG.E.U8 R13, desc[UR12][R4.64] ;  /* 0x0000000c040d7981 */ /* 0x0000e4000c1e1100 */
[----:B0-----:R-:W-:-:S04]  /*25ef0*/  IADD3 R4, P2, PT, R14, UR5, RZ ;  /* 0x000000050e047c10 */ /* 0x001fc8000ff5e0ff */
[----:B------:R-:W-:-:S05]  /*25f00*/  IADD3.X R5, PT, PT, R12, UR18, RZ, P2, !PT ;  /* 0x000000120c057c10 */ /* 0x000fca00097fe4ff */
[----:B------:R0:W2:Y:S02]  /*25f10*/  LDG.E.U8 R12, desc[UR12][R4.64] ;  /* 0x0000000c040c7981 */ /* 0x0000a4000c1e1100 */
[----:B0-----:R-:W-:-:S04]  /*25f20*/  IADD3 R4, P2, PT, R15, UR5, RZ ;  /* 0x000000050f047c10 */ /* 0x001fc8000ff5e0ff */
[----:B------:R-:W-:-:S05]  /*25f30*/  IADD3.X R5, PT, PT, R11, UR18, RZ, P2, !PT ;  /* 0x000000120b057c10 */ /* 0x000fca00097fe4ff */
[----:B------:R0:W4:Y:S02]  /*25f40*/  LDG.E.U8 R11, desc[UR12][R4.64] ;  /* 0x0000000c040b7981 */ /* 0x000124000c1e1100 */
[----:B0-----:R-:W-:-:S04]  /*25f50*/  IADD3 R4, P2, PT, R10, UR5, RZ ;  /* 0x000000050a047c10 */ /* 0x001fc8000ff5e0ff */
[----:B------:R-:W-:-:S05]  /*25f60*/  IADD3.X R5, PT, PT, R7, UR18, RZ, P2, !PT ;  /* 0x0000001207057c10 */ /* 0x000fca00097fe4ff */
[----:B------:R0:W4:Y:S01]  /*25f70*/  LDG.E.U8 R10, desc[UR12][R4.64] ;  /* 0x0000000c040a7981 */ /* 0x000122000c1e1100 */
[C---:B------:R-:W-:Y:S01]  /*25f80*/  IADD3 RZ, P2, PT, R9.reuse, UR5, RZ ;  /* 0x0000000509ff7c10 */ /* 0x040fe2000ff5e0ff */
[----:B0-----:R-:W-:Y:S01]  /*25f90*/  VIADD R4, R9, UR5 ;  /* 0x0000000509047c36 */ /* 0x001fe20008000000 */
[----:B------:R-:W-:Y:S02]  /*25fa0*/  USHF.R.S32.HI UR17, URZ, 0x1f, UR5 ;  /* 0x0000001fff117899 */ /* 0x000fe40008011405 */
[----:B-----5:R-:W-:Y:S01]  /*25fb0*/  IADD3.X R5, PT, PT, R6, UR8, RZ, P2, !PT ;  /* 0x0000000806057c10 */ /* 0x020fe200097fe4ff */
[----:B---3--:R0:W-:Y:S04]  /*25fc0*/  STL [R1+0x15ac], R13 ;  /* 0x0015ac0d01007387 */ /* 0x0081e80000100800 */
[----:B------:R-:W3:Y:S04]  /*25fd0*/  LDL R14, [R1+0xd30] ;  /* 0x000d3000010e7983 */ /* 0x000ee80000100800 */
[----:B0-----:R-:W5:Y:S04]  /*25fe0*/  LDL R13, [R1+0xd20] ;  /* 0x000d2000010d7983 */ /* 0x001f680000100800 */
[----:B------:R0:W-:Y:S04]  /*25ff0*/  STL [R1+0x48], R20 ;  /* 0x0000481401007387 */ /* 0x0001e80000100800 */
[----:B--2---:R-:W-:Y:S01]  /*26000*/  STL [R1+0x15b0], R12 ;  /* 0x0015b00c01007387 */ /* 0x004fe20000100800 */
[----:B----4-:R-:W-:-:S03]  /*26010*/  IADD3 RZ, P2, PT, R8, UR5, RZ ;  /* 0x0000000508ff7c10 */ /* 0x010fc6000ff5e0ff */
[----:B0-----:R0:W2:Y:S04]  /*26020*/  LDG.E.U8 R20, desc[UR12][R4.64] ;  /* 0x0000000c04147981 */ /* 0x0010a8000c1e1100 */
[----:B------:R1:W-:Y:S04]  /*26030*/  STL [R1+0x15b4], R11 ;  /* 0x0015b40b01007387 */ /* 0x0003e80000100800 */
[----:B------:R4:W-:Y:S04]  /*26040*/  STL [R1+0x40], R19 ;  /* 0x0000401301007387 */ /* 0x0009e80000100800 */
[----:B------:R-:W2:Y:S04]  /*26050*/  LDL R7, [R1+0xd08] ;  /* 0x000d080001077983 */ /* 0x000ea80000100800 */
[----:B-1----:R-:W2:Y:S04]  /*26060*/  LDL R11, [R1+0xd18] ;  /* 0x000d1800010b7983 */ /* 0x002ea80000100800 */
[----:B------:R-:W-:Y:S04]  /*26070*/  STL [R1+0x15b8], R10 ;  /* 0x0015b80a01007387 */ /* 0x000fe80000100800 */
[----:B------:R-:W-:Y:S04]  /*26080*/  STL [R1], R17 ;  /* 0x0000001101007387 */ /* 0x000fe80000100800 */
[----:B------:R-:W2:Y:S04]  /*26090*/  LDL R6, [R1+0xd04] ;  /* 0x000d040001067983 */ /* 0x000ea80000100800 */
[----:B------:R1:W-:Y:S04]  /*260a0*/  STL [R1+0x38], R16 ;  /* 0x0000381001007387 */ /* 0x0003e80000100800 */
[----:B------:R-:W2:Y:S01]  /*260b0*/  LDL R9, [R1+0xcb8] ;  /* 0x000cb80001097983 */ /* 0x000ea20000100800 */
[----:B0-----:R-:W-:-:S03]  /*260c0*/  VIADD R4, R8, UR5 ;  /* 0x0000000508047c36 */ /* 0x001fc60008000000 */
[----:B------:R-:W2:Y:S01]  /*260d0*/  LDL R8, [R1+0xcd8] ;  /* 0x000cd80001087983 */ /* 0x000ea20000100800 */
[----:B------:R-:W-:-:S03]  /*260e0*/  IADD3.X R5, PT, PT, R3, UR17, RZ, P2, !PT ;  /* 0x0000001103057c10 */ /* 0x000fc600097fe4ff */
[----:B------:R-:W2:Y:S04]  /*260f0*/  LDL R3, [R1+0xcd4] ;  /* 0x000cd40001037983 */ /* 0x000ea80000100800 */
[----:B----4-:R3:W4:Y:S04]  /*26100*/  LDG.E.U8 R19, desc[UR12][R4.64] ;  /* 0x0000000c04137981 */ /* 0x010728000c1e1100 */
[----:B-1----:R-:W4:Y:S04]  /*26110*/  LDL R16, [R1+0xce8] ;  /* 0x000ce80001107983 */ /* 0x002f280000100800 */
[----:B------:R-:W4:Y:S04]  /*26120*/  LDL R15, [R1+0xca4] ;  /* 0x000ca400010f7983 */ /* 0x000f280000100800 */
[----:B------:R-:W4:Y:S01]  /*26130*/  LDL R12, [R1+0xd34] ;  /* 0x000d3400010c7983 */ /* 0x000f220000100800 */
[----:B---3--:R-:W-:-:S03]  /*26140*/  IADD3 R4, P2, PT, R14, UR5, RZ ;  /* 0x000000050e047c10 */ /* 0x008fc6000ff5e0ff */
[----:B------:R-:W3:Y:S01]  /*26150*/  LDL R14, [R1+0x540] ;  /* 0x00054000010e7983 */ /* 0x000ee20000100800 */
[----:B-----5:R-:W-:-:S03]  /*26160*/  IADD3.X R5, PT, PT, R13, UR18, RZ, P2, !PT ;  /* 0x000000120d057c10 */ /* 0x020fc600097fe4ff */
[----:B------:R-:W5:Y:S04]  /*26170*/  LDL R13, [R1+0x1478] ;  /* 0x00147800010d7983 */ /* 0x000f680000100800 */
[----:B------:R2:W3:Y:S02]  /*26180*/  LDG.E.U8 R17, desc[UR12][R4.64] ;  /* 0x0000000c04117981 */ /* 0x0004e4000c1e1100 */
[----:B--2---:R-:W-:Y:S02]  /*26190*/  IADD3 R4, P2, PT, R11, UR5, RZ ;  /* 0x000000050b047c10 */ /* 0x004fe4000ff5e0ff */
[----:B------:R-:W2:Y:S02]  /*261a0*/  LDL R11, [R1+0xd10] ;  /* 0x000d1000010b7983 */ /* 0x000ea40000100800 */
[----:B------:R-:W-:-:S05]  /*261b0*/  IADD3.X R5, PT, PT, R7, UR18, RZ, P2, !PT ;  /* 0x0000001207057c10 */ /* 0x000fca00097fe4ff */
[----:B------:R-:W2:Y:S01]  /*261c0*/  LDG.E.U8 R4, desc[UR12][R4.64] ;  /* 0x0000000c04047981 */ /* 0x000ea2000c1e1100 */
[----:B------:R-:W-:-:S04]  /*261d0*/  IADD3 R6, P2, PT, R6, UR5, RZ ;  /* 0x0000000506067c10 */ /* 0x000fc8000ff5e0ff */
[----:B------:R-:W-:-:S05]  /*261e0*/  IADD3.X R7, PT, PT, R9, UR18, RZ, P2, !PT ;  /* 0x0000001209077c10 */ /* 0x000fca00097fe4ff */
[----:B------:R0:W3:Y:S02]  /*261f0*/  LDG.E.U8 R9, desc[UR12][R6.64] ;  /* 0x0000000c06097981 */ /* 0x0000e4000c1e1100 */
[----:B0-----:R-:W-:-:S04]  /*26200*/  IADD3 R6, P2, PT, R8, UR5, RZ ;  /* 0x0000000508067c10 */ /* 0x001fc8000ff5e0ff */
[----:B------:R-:W-:-:S05]  /*26210*/  IADD3.X R7, PT, PT, R3, UR18, RZ, P2, !PT ;  /* 0x0000001203077c10 */ /* 0x000fca00097fe4ff */
[----:B------:R4:W5:Y:S02]  /*26220*/  LDG.E.U8 R8, desc[UR12][R6.64] ;  /* 0x0000000c06087981 */ /* 0x000964000c1e1100 */
[----:B----4-:R-:W-:-:S04]  /*26230*/  IADD3 R6, P2, PT, R16, UR5, RZ ;  /* 0x0000000510067c10 */ /* 0x010fc8000ff5e0ff */
[----:B------:R-:W-:-:S06]  /*26240*/  IADD3.X R7, PT, PT, R15, UR18, RZ, P2, !PT ;  /* 0x000000120f077c10 */ /* 0x000fcc00097fe4ff */
[----:B------:R-:W4:Y:S04]  /*26250*/  LDG.E.U8 R7, desc[UR12][R6.64] ;  /* 0x0000000c06077981 */ /* 0x000f28000c1e1100 */
[----:B--2---:R-:W-:Y:S04]  /*26260*/  STL [R1+0x1584], R4 ;  /* 0x0015840401007387 */ /* 0x004fe80000100800 */
[----:B------:R-:W2:Y:S04]  /*26270*/  LDL R10, [R1+0xd1c] ;  /* 0x000d1c00010a7983 */ /* 0x000ea80000100800 */
[----:B---3--:R0:W-:Y:S04]  /*26280*/  STL [R1+0x1588], R9 ;  /* 0x0015880901007387 */ /* 0x0081e80000100800 */
[----:B------:R-:W3:Y:S04]  /*26290*/  LDL R3, [R1+0xcf8] ;  /* 0x000cf80001037983 */ /* 0x000ee80000100800 */
[----:B------:R-:W-:Y:S04]  /*262a0*/  STL [R1+0x24], R20 ;  /* 0x0000241401007387 */ /* 0x000fe80000100800 */
[----:B-----5:R1:W-:Y:S04]  /*262b0*/  STL [R1+0x158c], R8 ;  /* 0x00158c0801007387 */ /* 0x0203e80000100800 */
[----:B0-----:R-:W5:Y:S04]  /*262c0*/  LDL R9, [R1+0xcc0] ;  /* 0x000cc00001097983 */ /* 0x001f680000100800 */
[----:B-1----:R-:W5:Y:S01]  /*262d0*/  LDL R8, [R1+0xcbc] ;  /* 0x000cbc0001087983 */ /* 0x002f620000100800 */
[C---:B------:R-:W-:Y:S01]  /*262e0*/  IADD3 RZ, P2, PT, R14.reuse, UR5, RZ ;  /* 0x000000050eff7c10 */ /* 0x040fe2000ff5e0ff */
[----:B------:R-:W-:-:S03]  /*262f0*/  VIADD R14, R14, UR5 ;  /* 0x000000050e0e7c36 */ /* 0x000fc60008000000 */
[----:B------:R-:W-:-:S05]  /*26300*/  IADD3.X R15, PT, PT, R13, UR8, RZ, P2, !PT ;  /* 0x000000080d0f7c10 */ /* 0x000fca00097fe4ff */
[----:B------:R0:W5:Y:S02]  /*26310*/  LDG.E.U8 R20, desc[UR12][R14.64] ;  /* 0x0000000c0e147981 */ /* 0x000164000c1e1100 */
[----:B0-----:R-:W-:-:S04]  /*26320*/  IADD3 R14, P2, PT, R12, UR5, RZ ;  /* 0x000000050c0e7c10 */ /* 0x001fc8000ff5e0ff */
[----:B------:R-:W-:-:S05]  /*26330*/  IADD3.X R15, PT, PT, R11, UR18, RZ, P2, !PT ;  /* 0x000000120b0f7c10 */ /* 0x000fca00097fe4ff */
[----:B------:R2:W5:Y:S04]  /*26340*/  LDG.E.U8 R29, desc[UR12][R14.64] ;  /* 0x0000000c0e1d7981 */ /* 0x000568000c1e1100 */
[----:B------:R0:W-:Y:S04]  /*26350*/  STL [R1+0x20], R19 ;  /* 0x0000201301007387 */ /* 0x0001e80000100800 */
[----:B----4-:R-:W-:Y:S04]  /*26360*/  STL [R1+0x1590], R7 ;  /* 0x0015900701007387 */ /* 0x010fe80000100800 */
[----:B------:R-:W4:Y:S04]  /*26370*/  LDL R5, [R1+0xcf0] ;  /* 0x000cf00001057983 */ /* 0x000f280000100800 */
[----:B------:R1:W-:Y:S04]  /*26380*/  STL [R1+0x1c], R17 ;  /* 0x00001c1101007387 */ /* 0x0003e80000100800 */
[----:B------:R-:W4:Y:S01]  /*26390*/  LDL R4, [R1+0xcdc] ;  /* 0x000cdc0001047983 */ /* 0x000f220000100800 */
[----:B--2---:R-:W-:-:S04]  /*263a0*/  IADD3 R14, P2, PT, R10, UR5, RZ ;  /* 0x000000050a0e7c10 */ /* 0x004fc8000ff5e0ff */
[----:B---3--:R-:W-:-:S05]  /*263b0*/  IADD3.X R15, PT, PT, R3, UR18, RZ, P2, !PT ;  /* 0x00000012030f7c10 */ /* 0x008fca00097fe4ff */
[----:B------:R5:W2:Y:S02]  /*263c0*/  LDG.E.U8 R3, desc[UR12][R14.64] ;  /* 0x0000000c0e037981 */ /* 0x000aa4000c1e1100 */
[----:B-----5:R-:W-:-:S04]  /*263d0*/  IADD3 R14, P2, PT, R9, UR5, RZ ;  /* 0x00000005090e7c10 */ /* 0x020fc8000ff5e0ff */
[----:B------:R-:W-:-:S05]  /*263e0*/  IADD3.X R15, PT, PT, R8, UR18, RZ, P2, !PT ;  /* 0x00000012080f7c10 */ /* 0x000fca00097fe4ff */
[----:B------:R4:W3:Y:S04]  /*263f0*/  LDG.E.U8 R6, desc[UR12][R14.64] ;  /* 0x0000000c0e067981 */ /* 0x0008e8000c1e1100 */
[----:B------:R-:W-:Y:S04]  /*26400*/  STL [R1+0x1510], R29 ;  /* 0x0015101d01007387 */ /* 0x000fe80000100800 */
[----:B0-----:R-:W5:Y:S04]  /*26410*/  LDL R19, [R1+0xcec] ;  /* 0x000cec0001137983 */ /* 0x001f680000100800 */
[----:B-1----:R-:W5:Y:S04]  /*26420*/  LDL R17, [R1+0xca8] ;  /* 0x000ca80001117983 */ /* 0x002f680000100800 */
[----:B------:R-:W5:Y:S01]  /*26430*/  LDL R16, [R1+0x52c] ;  /* 0x00052c0001107983 */ /* 0x000f620000100800 */
[----:B----4-:R-:W-:-:S04]  /*26440*/  IADD3 R14, P2, PT, R5, UR5, RZ ;  /* 0x00000005050e7c10 */ /* 0x010fc8000ff5e0ff */
[----:B------:R-:W-:-:S05]  /*26450*/  IADD3.X R15, PT, PT, R4, UR18, RZ, P2, !PT ;  /* 0x00000012040f7c10 */ /* 0x000fca00097fe4ff */
[----:B------:R5:W4:Y:S04]  /*26460*/  LDG.E.U8 R5, desc[UR12][R14.64] ;  /* 0x0000000c0e057981 */ /* 0x000b28000c1e1100 */
[----:B--2---:R0:W-:Y:S04]  /*26470*/  STL [R1+0x155c], R3 ;  /* 0x00155c0301007387 */ /* 0x0041e80000100800 */
[----:B------:R-:W2:Y:S04]  /*26480*/  LDL R13, [R1+0x1474] ;  /* 0x00147400010d7983 */ /* 0x000ea80000100800 */
[----:B------:R-:W2:Y:S04]  /*26490*/  LDL R12, [R1+0xcfc] ;  /* 0x000cfc00010c7983 */ /* 0x000ea80000100800 */
[----:B------:R-:W2:Y:S04]  /*264a0*/  LDL R11, [R1+0xcb0] ;  /* 0x000cb000010b7983 */ /* 0x000ea80000100800 */
[----:B------:R-:W2:Y:S04]  /*264b0*/  LDL R10, [R1+0xcc8] ;  /* 0x000cc800010a7983 */ /* 0x000ea80000100800 */
[----:B------:R-:W2:Y:S04]  /*264c0*/  LDL R9, [R1+0xcc4] ;  /* 0x000cc40001097983 */ /* 0x000ea80000100800 */
[----:B------:R-:W2:Y:S04]  /*264d0*/  LDL R8, [R1+0xcf4] ;  /* 0x000cf40001087983 */ /* 0x000ea80000100800 */
[----:B------:R-:W2:Y:S04]  /*264e0*/  LDL R7, [R1+0xce0] ;  /* 0x000ce00001077983 */ /* 0x000ea80000100800 */
[----:B---3--:R-:W-:Y:S04]  /*264f0*/  STL [R1+0x1560], R6 ;  /* 0x0015600601007387 */ /* 0x008fe80000100800 */
[----:B------:R-:W3:Y:S04]  /*26500*/  LDL R4, [R1+0xcac] ;  /* 0x000cac0001047983 */ /* 0x000ee80000100800 */
[----:B0-----:R-:W3:Y:S01]  /*26510*/  LDL R3, [R1+0xc9c] ;  /* 0x000c9c0001037983 */ /* 0x001ee20000100800 */
[----:B-----5:R-:W-:-:S04]  /*26520*/  IADD3 R14, P2, PT, R19, UR5, RZ ;  /* 0x00000005130e7c10 */ /* 0x020fc8000ff5e0ff */
[----:B------:R-:W-:Y:S02]  /*26530*/  IADD3.X R15, PT, PT, R17, UR18, RZ, P2, !PT ;  /* 0x00000012110f7c10 */ /* 0x000fe400097fe4ff */
[C---:B------:R-:W-:Y:S01]  /*26540*/  IADD3 RZ, P2, PT, R16.reuse, UR5, RZ ;  /* 0x0000000510ff7c10 */ /* 0x040fe2000ff5e0ff */
[----:B------:R-:W-:Y:S02]  /*26550*/  VIADD R16, R16, UR5 ;  /* 0x0000000510107c36 */ /* 0x000fe40008000000 */
[----:B------:R-:W5:Y:S01]  /*26560*/  LDG.E.U8 R14, desc[UR12][R14.64] ;  /* 0x0000000c0e0e7981 */ /* 0x000f62000c1e1100 */
[----:B------:R-:W0:Y:S03]  /*26570*/  S2R R24, SR_TID.X ;  /* 0x0000000000187919 */ /* 0x000e260000002100 */
[----:B----4-:R-:W-:Y:S04]  /*26580*/  STL [R1+0x1564], R5 ;  /* 0x0015640501007387 */ /* 0x010fe80000100800 */
[----:B------:R1:W-:Y:S04]  /*26590*/  STL [R1+0x8], R20 ;  /* 0x0000081401007387 */ /* 0x0003e80000100800 */
[----:B------:R-:W-:Y:S01]  /*265a0*/  LDS R5, [R26+0x100] ;  /* 0x000100001a057984 */ /* 0x000fe20000000800 */
[----:B--2---:R-:W-:-:S05]  /*265b0*/  IADD3.X R17, PT, PT, R13, UR8, RZ, P2, !PT ;  /* 0x000000080d117c10 */ /* 0x004fca00097fe4ff */
[----:B------:R2:W4:Y:S02]  /*265c0*/  LDG.E.U8 R15, desc[UR12][R16.64] ;  /* 0x0000000c100f7981 */ /* 0x000524000c1e1100 */
[----:B--2---:R-:W-:-:S04]  /*265d0*/  IADD3 R16, P2, PT, R12, UR5, RZ ;  /* 0x000000050c107c10 */ /* 0x004fc8000ff5e0ff */
[----:B------:R-:W-:-:S05]  /*265e0*/  IADD3.X R17, PT, PT, R11, UR18, RZ, P2, !PT ;  /* 0x000000120b117c10 */ /* 0x000fca00097fe4ff */
[----:B------:R2:W4:Y:S02]  /*265f0*/  LDG.E.U8 R19, desc[UR12][R16.64] ;  /* 0x0000000c10137981 */ /* 0x000524000c1e1100 */
[----:B--2---:R-:W-:-:S04]  /*26600*/  IADD3 R16, P2, PT, R10, UR5, RZ ;  /* 0x000000050a107c10 */ /* 0x004fc8000ff5e0ff */
[----:B------:R-:W-:-:S05]  /*26610*/  IADD3.X R17, PT, PT, R9, UR18, RZ, P2, !PT ;  /* 0x0000001209117c10 */ /* 0x000fca00097fe4ff */
[----:B-1----:R1:W2:Y:S02]  /*26620*/  LDG.E.U8 R20, desc[UR12][R16.64] ;  /* 0x0000000c10147981 */ /* 0x0022a4000c1e1100 */
[----:B-1----:R-:W-:-:S04]  /*26630*/  IADD3 R16, P2, PT, R8, UR5, RZ ;  /* 0x0000000508107c10 */ /* 0x002fc8000ff5e0ff */
[----:B------:R-:W-:-:S05]  /*26640*/  IADD3.X R17, PT, PT, R7, UR18, RZ, P2, !PT ;  /* 0x0000001207117c10 */ /* 0x000fca00097fe4ff */
[----:B------:R3:W2:Y:S02]  /*26650*/  LDG.E.U8 R21, desc[UR12][R16.64] ;  /* 0x0000000c10157981 */ /* 0x0006a4000c1e1100 */
[----:B---3--:R-:W-:Y:S02]  /*26660*/  IADD3 R16, P2, PT, R4, UR5, RZ ;  /* 0x0000000504107c10 */ /* 0x008fe4000ff5e0ff */
[----:B-----5:R-:W-:Y:S02]  /*26670*/  STL [R1+0x1568], R14 ;  /* 0x0015680e01007387 */ /* 0x020fe40000100800 */
[----:B------:R-:W-:Y:S02]  /*26680*/  IADD3.X R17, PT, PT, R3, UR18, RZ, P2, !PT ;  /* 0x0000001203117c10 */ /* 0x000fe400097fe4ff */
[----:B------:R-:W-:Y:S01]  /*26690*/  LDS R4, [R26+0x200] ;  /* 0x000200001a047984 */ /* 0x000fe20000000800 */
[----:B0-----:R-:W-:-:S03]  /*266a0*/  LOP3.LUT P2, RZ, R24, 0x80, RZ, 0xc0, !PT ;  /* 0x0000008018ff7812 */ /* 0x001fc6000784c0ff */
[----:B------:R-:W3:Y:S04]  /*266b0*/  LDG.E.U8 R24, desc[UR12][R16.64] ;  /* 0x0000000c10187981 */ /* 0x000ee8000c1e1100 */
[----:B------:R-:W0:Y:S04]  /*266c0*/  LDS R3, [R26] ;  /* 0x000000001a037984 */ /* 0x000e280000000800 */
[----:B----4-:R-:W-:Y:S04]  /*266d0*/  STL [R1+0x156c], R15 ;  /* 0x00156c0f01007387 */ /* 0x010fe80000100800 */
[----:B------:R-:W-:Y:S04]  /*266e0*/  STL [R1+0x1514], R19 ;  /* 0x0015141301007387 */ /* 0x000fe80000100800 */
[----:B--2---:R-:W-:Y:S04]  /*266f0*/  STL [R1+0x1518], R20 ;  /* 0x0015181401007387 */ /* 0x004fe80000100800 */
[----:B------:R-:W-:Y:S04]  /*26700*/  STL [R1+0x151c], R21 ;  /* 0x00151c1501007387 */ /* 0x000fe80000100800 */
[----:B---3--:R-:W-:Y:S04]  /*26710*/  STL [R1+0x1520], R24 ;  /* 0x0015201801007387 */ /* 0x008fe80000100800 */
[----:B0-----:R-:W-:Y:S04]  /*26720*/  STL [R1+0x320], R3 ;  /* 0x0003200301007387 */ /* 0x001fe80000100800 */
[----:B------:R-:W0:Y:S04]  /*26730*/  LDS R3, [R26+0x300] ;  /* 0x000300001a037984 */ /* 0x000e280000000800 */
[----:B------:R-:W-:Y:S04]  /*26740*/  STL [R1+0x324], R5 ;  /* 0x0003240501007387 */ /* 0x000fe80000100800 */
[----:B------:R-:W2:Y:S04]  /*26750*/  LDL.LU R13, [R1+0x508] ;  /* 0x00050800010d7983 */ /* 0x000ea80000300800 */
[----:B------:R1:W-:Y:S04]  /*26760*/  STL [R1+0x318], R4 ;  /* 0x0003180401007387 */ /* 0x0003e80000100800 */
[----:B------:R-:W3:Y:S04]  /*26770*/  LDL.LU R7, [R1+0x504] ;  /* 0x0005040001077983 */ /* 0x000ee80000300800 */
[----:B0-----:R-:W-:Y:S04]  /*26780*/  STL [R1+0x31c], R3 ;  /* 0x00031c0301007387 */ /* 0x001fe80000100800 */
[----:B------:R-:W4:Y:S04]  /*26790*/  LDL.LU R8, [R1+0x500] ;  /* 0x0005000001087983 */ /* 0x000f280000300800 */
[----:B------:R-:W4:Y:S04]  /*267a0*/  LDL.LU R9, [R1+0x4fc] ;  /* 0x0004fc0001097983 */ /* 0x000f280000300800 */
[----:B-1----:R-:W5:Y:S01]  /*267b0*/  LDL.LU R4, [R1+0x4f8] ;  /* 0x0004f80001047983 */ /* 0x002f620000300800 */
[----:B------:R-:W0:Y:S01]  /*267c0*/  S2R R24, SR_TID.X ;  /* 0x0000000000187919 */ /* 0x000e220000002100 */
[----:B------:R-:W-:-:S02]  /*267d0*/  SEL R16, RZ, 0x90, !P2 ;  /* 0x00000090ff107807 */ /* 0x000fc40005000000 */
[----:B------:R-:W5:Y:S04]  /*267e0*/  LDL.LU R10, [R1+0x4f4] ;  /* 0x0004f400010a7983 */ /* 0x000f680000300800 */
[----:B------:R-:W5:Y:S01]  /*267f0*/  LDL.LU R11, [R1+0x4f0] ;  /* 0x0004f000010b7983 */ /* 0x000f620000300800 */
[----:B0-----:R-:W-:Y:S01]  /*26800*/  LOP3.LUT R25, R16, 0x7f, R24, 0x78, !PT ;  /* 0x0000007f10197812 */ /* 0x001fe200078e7818 */
[----:B------:R-:W-:Y:S01]  /*26810*/  BAR.SYNC.DEFER_BLOCKING 0x0 ;  /* 0x0000000000007b1d */ /* 0x000fe20000010000 */
[----:B------:R-:W-:-:S05]  /*26820*/  LOP3.LUT R21, R24, 0xf, RZ, 0xc0, !PT ;  /* 0x0000000f18157812 */ /* 0x000fca00078ec0ff */
[----:B------:R0:W-:Y:S04]  /*26830*/  STS.U8 [R25+UR7], R2 ;  /* 0x0000000219007988 */ /* 0x0001e80008000007 */
[----:B------:R1:W-:Y:S01]  /*26840*/  STS.U8 [R25+UR7+0x400], R0 ;  /* 0x0004000019007988 */ /* 0x0003e20008000007 */
[----:B0-----:R-:W-:-:S05]  /*26850*/  IMAD.SHL.U32 R2, R24, 0x20, RZ ;  /* 0x0000002018027824 */ /* 0x001fca00078e00ff */
[----:B------:R-:W-:Y:S02]  /*26860*/  LOP3.LUT R2, R2, 0x60, RZ, 0xc0, !PT ;  /* 0x0000006002027812 */ /* 0x000fe400078ec0ff */
[----:B-1----:R-:W-:-:S03]  /*26870*/  LOP3.LUT R0, R24, 0xe0, RZ, 0xc0, !PT ;  /* 0x000000e018007812 */ /* 0x002fc600078ec0ff */
[----:B------:R-:W-:Y:S01]  /*26880*/  IMAD R2, R21, 0x100, R2 ;  /* 0x0000010015027824 */ /* 0x000fe200078e0202 */
[----:B------:R-:W-:-:S04]  /*26890*/  SHF.R.U32.HI R16, RZ, 0x1, R0 ;  /* 0x00000001ff107819 */ /* 0x000fc80000011600 */
[----:B------:R-:W-:Y:S02]  /*268a0*/  LOP3.LUT R2, R2, R16, RZ, 0x3c, !PT ;  /* 0x0000001002027212 */ /* 0x000fe400078e3cff */
[C---:B------:R-:W-:Y:S01]  /*268b0*/  LOP3.LUT R16, R24.reuse, 0x7, RZ, 0xc0, !PT ;  /* 0x0000000718107812 */ /* 0x040fe200078ec0ff */
[----:B------:R-:W-:-:S04]  /*268c0*/  IMAD.SHL.U32 R17, R24, 0x2, RZ ;  /* 0x0000000218117824 */ /* 0x000fc800078e00ff */
[C---:B------:R-:W-:Y:S02]  /*268d0*/  IMAD R0, R16.reuse, 0x4, R0 ;  /* 0x0000000410007824 */ /* 0x040fe400078e0200 */
[----:B------:R-:W-:-:S05]  /*268e0*/  IMAD.SHL.U32 R16, R16, 0x10, RZ ;  /* 0x0000001010107824 */ /* 0x000fca00078e00ff */
[----:B------:R-:W-:-:S05]  /*268f0*/  LOP3.LUT R16, R16, 0x30, R17, 0x78, !PT ;  /* 0x0000003010107812 */ /* 0x000fca00078e7811 */
[----:B------:R-:W-:Y:S01]  /*26900*/  IMAD.U32 R0, R0, 0x20, R16 ;  /* 0x0000002000007824 */ /* 0x000fe200078e0010 */
[----:B------:R-:W-:-:S04]  /*26910*/  LOP3.LUT R16, R24, 0x10, RZ, 0xc0, !PT ;  /* 0x0000001018107812 */ /* 0x000fc800078ec0ff */
[----:B------:R-:W-:Y:S01]  /*26920*/  LEA R16, R16, UR7, 0x3 ;  /* 0x0000000710107c11 */ /* 0x000fe2000f8e18ff */
[----:B------:R-:W-:Y:S04]  /*26930*/  STL [R1+0x15c4], R25 ;  /* 0x0015c41901007387 */ /* 0x000fe80000100800 */
[----:B------:R-:W-:Y:S01]  /*26940*/  IMAD.IADD R2, R2, 0x1, R16 ;  /* 0x0000000102027824 */ /* 0x000fe200078e0210 */
[----:B------:R-:W-:Y:S04]  /*26950*/  STL [R1+0x15a4], R21 ;  /* 0x0015a41501007387 */ /* 0x000fe80000100800 */
[----:B------:R-:W-:Y:S04]  /*26960*/  STL [R1+0x1524], R0 ;  /* 0x0015240001007387 */ /* 0x000fe80000100800 */
[----:B------:R-:W-:Y:S04]  /*26970*/  STL [R1+0x15a8], R24 ;  /* 0x0015a81801007387 */ /* 0x000fe80000100800 */
[----:B------:R-:W-:Y:S04]  /*26980*/  STL [R1+0x1528], R2 ;  /* 0x0015280201007387 */ /* 0x000fe80000100800 */
[----:B------:R-:W5:Y:S04]  /*26990*/  LDL.LU R12, [R1+0x4ec] ;  /* 0x0004ec00010c7983 */ /* 0x000f680000300800 */
[----:B------:R-:W-:Y:S04]  /*269a0*/  STS.U8 [R25+UR7+0x800], R22 ;  /* 0x0008001619007988 */ /* 0x000fe80008000007 */
[----:B------:R0:W-:Y:S01]  /*269b0*/  STS.U8 [R25+UR7+0xc00], R18 ;  /* 0x000c001219007988 */ /* 0x0001e20008000007 */
[----:B--2---:R-:W-:-:S03]  /*269c0*/  F2FP.SATFINITE.E4M3.F32.PACK_AB_MERGE_C R28, R28, R13, RZ ;  /* 0x0000000d1c1c723e */ /* 0x004fc600048070ff */
[----:B------:R-:W2:Y:S01]  /*269d0*/  LDL.LU R13, [R1+0x4e0] ;  /* 0x0004e000010d7983 */ /* 0x000ea20000300800 */
[----:B---3--:R-:W-:-:S03]  /*269e0*/  F2FP.SATFINITE.E4M3.F32.PACK_AB_MERGE_C R27, R27, R7, RZ ;  /* 0x000000071b1b723e */ /* 0x008fc600048070ff */
[----:B------:R-:W-:Y:S04]  /*269f0*/  STL [R1+0x152c], R28 ;  /* 0x00152c1c01007387 */ /* 0x000fe80000100800 */
[----:B------:R-:W-:Y:S01]  /*26a00*/  STL [R1+0x1530], R27 ;  /* 0x0015301b01007387 */ /* 0x000fe20000100800 */
[----:B----4-:R-:W-:Y:S02]  /*26a10*/  F2FP.SATFINITE.E4M3.F32.PACK_AB_MERGE_C R26, R9, R8, RZ ;  /* 0x00000008091a723e */ /* 0x010fe400048070ff */
[----:B-----5:R-:W-:-:S03]  /*26a20*/  F2FP.SATFINITE.E4M3.F32.PACK_AB_MERGE_C R23, R23, R4, RZ ;  /* 0x000000041717723e */ /* 0x020fc600048070ff */
[----:B------:R-:W-:Y:S04]  /*26a30*/  STL [R1+0x1534], R26 ;  /* 0x0015341a01007387 */ /* 0x000fe80000100800 */
[----:B------:R1:W-:Y:S04]  /*26a40*/  STL [R1+0x1538], R23 ;  /* 0x0015381701007387 */ /* 0x0003e80000100800 */
[----:B0-----:R-:W3:Y:S04]  /*26a50*/  LDL.LU R25, [R1+0x4dc] ;  /* 0x0004dc0001197983 */ /* 0x001ee80000300800 */
[----:B------:R-:W3:Y:S04]  /*26a60*/  LDL.LU R17, [R1+0x4d8] ;  /* 0x0004d80001117983 */ /* 0x000ee80000300800 */
[----:B------:R-:W4:Y:S04]  /*26a70*/  LDL.LU R16, [R1+0x4d0] ;  /* 0x0004d00001107983 */ /* 0x000f280000300800 */
[----:B-1----:R-:W5:Y:S04]  /*26a80*/  LDL.LU R23, [R1+0x3bc] ;  /* 0x0003bc0001177983 */ /* 0x002f680000300800 */
        /* <DEDUP_REMOVED lines=8> */
[----:B------:R-:W4:Y:S01]  /*26b10*/  LDL.LU R19, [R1+0x288] ;  /* 0x0002880001137983 */ /* 0x000f220000300800 */
[----:B------:R-:W-:-:S03]  /*26b20*/  F2FP.SATFINITE.E4M3.F32.PACK_AB_MERGE_C R22, R11, R10, RZ ;  /* 0x0000000a0b16723e */ /* 0x000fc600048070ff */
        /* <DEDUP_REMOVED lines=8> */
[----:B------:R0:W-:Y:S04]  /*26bb0*/  STL [R1+0x153c], R22 ;  /* 0x00153c1601007387 */ /* 0x0001e80000100800 */
[----:B0-----:R-:W4:Y:S04]  /*26bc0*/  LDL.LU R22, [R1+0x3dc] ;  /* 0x0003dc0001167983 */ /* 0x001f280000300800 */
[----:B------:R-:W4:Y:S04]  /*26bd0*/  LDL.LU R8, [R1+0x1f4] ;  /* 0x0001f40001087983 */ /* 0x000f280000300800 */
[----:B------:R-:W4:Y:S04]  /*26be0*/  LDL.LU R4, [R1+0x1e4] ;  /* 0x0001e40001047983 */ /* 0x000f280000300800 */
[----:B------:R-:W4:Y:S04]  /*26bf0*/  LDL.LU R10, [R1+0x1d4] ;  /* 0x0001d400010a7983 */ /* 0x000f280000300800 */
[----:B------:R-:W4:Y:S01]  /*26c00*/  LDL.LU R11, [R1+0x1c4] ;  /* 0x0001c400010b7983 */ /* 0x000f220000300800 */
[----:B--2---:R-:W-:-:S03]  /*26c10*/  F2FP.SATFINITE.E4M3.F32.PACK_AB_MERGE_C R18, R13, R12, RZ ;  /* 0x0000000c0d12723e */ /* 0x004fc600048070ff */
[----:B------:R-:W2:Y:S04]  /*26c20*/  LDL.LU R12, [R1+0x1b4] ;  /* 0x0001b400010c7983 */ /* 0x000ea80000300800 */
[----:B------:R-:W2:Y:S04]  /*26c30*/  LDL.LU R13, [R1+0x1a4] ;  /* 0x0001a400010d7983 */ /* 0x000ea80000300800 */
[----:B------:R0:W-:Y:S04]  /*26c40*/  STL [R1+0x1540], R18 ;  /* 0x0015401201007387 */ /* 0x0001e80000100800 */
[----:B0-----:R-:W4:Y:S01]  /*26c50*/  LDL.LU R18, [R1+0x4d4] ;  /* 0x0004d40001127983 */ /* 0x001f220000300800 */
[----:B---3--:R-:W-:-:S03]  /*26c60*/  F2FP.SATFINITE.E4M3.F32.PACK_AB_MERGE_C R17, R17, R25, RZ ;  /* 0x000000191111723e */ /* 0x008fc600048070ff */
[----:B------:R-:W3:Y:S04]  /*26c70*/  LDL.LU R25, [R1+0x15c4] ;  /* 0x0015c40001197983 */ /* 0x000ee80000300800 */
[----:B------:R-:W-:Y:S01]  /*26c80*/  STL [R1+0x1544], R17 ;  /* 0x0015441101007387 */ /* 0x000fe20000100800 */
[----:B----4-:R-:W-:-:S05]  /*26c90*/  F2FP.SATFINITE.E4M3.F32.PACK_AB_MERGE_C R16, R16, R18, RZ ;  /* 0x000000121010723e */ /* 0x010fca00048070ff */
[----:B------:R-:W-:Y:S04]  /*26ca0*/  STL [R1+0x1548], R16 ;  /* 0x0015481001007387 */ /* 0x000fe80000100800 */
[----:B---3--:R0:W-:Y:S04]  /*26cb0*/  STS.U8 [R25+UR7+0x5800], R9 ;  /* 0x0058000919007988 */ /* 0x0081e80008000007 */
[----:B------:R1:W-:Y:S04]  /*26cc0*/  STS.U8 [R25+UR7+0x6400], R10 ;  /* 0x0064000a19007988 */ /* 0x0003e80008000007 */
[----:B0-----:R-:W3:Y:S04]  /*26cd0*/  LDL.LU R9, [R1+0x194] ;  /* 0x0001940001097983 */ /* 0x001ee80000300800 */
[----:B-1----:R-:W4:Y:S04]  /*26ce0*/  LDL.LU R10, [R1+0x164] ;  /* 0x00016400010a7983 */ /* 0x002f280000300800 */
[----:B----4-:R0:W-:Y:S04]  /*26cf0*/  STL [R1+0x15bc], R10 ;  /* 0x0015bc0a01007387 */ /* 0x0101e80000100800 */
[----:B0-----:R-:W4:Y:S04]  /*26d00*/  LDL.LU R10, [R1+0x174] ;  /* 0x00017400010a7983 */ /* 0x001f280000300800 */
[----:B------:R-:W-:Y:S04]  /*26d10*/  STS.U8 [R25+UR7+0x6800], R11 ;  /* 0x0068000b19007988 */ /* 0x000fe80008000007 */
[----:B--2---:R-:W-:Y:S04]  /*26d20*/  STS.U8 [R25+UR7+0x6c00], R12 ;  /* 0x006c000c19007988 */ /* 0x004fe80008000007 */
[----:B------:R-:W-:Y:S04]  /*26d30*/  STS.U8 [R25+UR7+0x7000], R13 ;  /* 0x0070000d19007988 */ /* 0x000fe80008000007 */
[----:B------:R-:W-:Y:S04]  /*26d40*/  STS.U8 [R25+UR7+0x1000], R22 ;  /* 0x0010001619007988 */ /* 0x000fe80008000007 */
[----:B----4-:R0:W-:Y:S04]  /*26d50*/  STL [R1+0x15c0], R10 ;  /* 0x0015c00a01007387 */ /* 0x0101e80000100800 */
[----:B0-----:R-:W2:Y:S04]  /*26d60*/  LDL.LU R10, [R1+0x184] ;  /* 0x00018400010a7983 */ /* 0x001ea80000300800 */
        /* <DEDUP_REMOVED lines=8> */
[----:B------:R1:W-:Y:S04]  /*26df0*/  STS.U8 [R25+UR7+0x1800], R26 ;  /* 0x0018001a19007988 */ /* 0x0003e80008000007 */
[----:B0-----:R-:W4:Y:S04]  /*26e00*/  LDL.LU R23, [R1+0xc0] ;  /* 0x0000c00001177983 */ /* 0x001f280000300800 */
[----:B------:R0:W-:Y:S04]  /*26e10*/  STS.U8 [R25+UR7+0x1c00], R27 ;  /* 0x001c001b19007988 */ /* 0x0001e80008000007 */
[----:B-1----:R-:W4:Y:S04]  /*26e20*/  LDL.LU R26, [R1+0xa4] ;  /* 0x0000a400011a7983 */ /* 0x002f280000300800 */
        /* <DEDUP_REMOVED lines=32> */
[----:B---3--:R1:W-:Y:S04]  /*27030*/  STS.U8 [R25+UR7+0x7400], R9 ;  /* 0x0074000919007988 */ /* 0x0083e80008000007 */
[----:B0-----:R-:W3:Y:S04]  /*27040*/  LDL.LU R8, [R1+0x4] ;  /* 0x0000040001087983 */ /* 0x001ee80000300800 */
[----:B-1----:R-:W3:Y:S04]  /*27050*/  LDL.LU R9, [R1] ;  /* 0x0000000001097983 */ /* 0x002ee80000300800 */
[----:B--2---:R0:W-:Y:S04]  /*27060*/  STS.U8 [R25+UR7+0x7800], R10 ;  /* 0x0078000a19007988 */ /* 0x0041e80008000007 */
[----:B0-----:R-:W2:Y:S04]  /*27070*/  LDL.LU R10, [R1+0x15c0] ;  /* 0x0015c000010a7983 */ /* 0x001ea80000300800 */
[----:B--2---:R0:W-:Y:S04]  /*27080*/  STS.U8 [R25+UR7+0x7c00], R10 ;  /* 0x007c000a19007988 */ /* 0x0041e80008000007 */
[----:B0-----:R-:W2:Y:S04]  /*27090*/  LDL.LU R10, [R1+0x15bc] ;  /* 0x0015bc00010a7983 */ /* 0x001ea80000300800 */
[----:B----4-:R-:W-:Y:S04]  /*270a0*/  STS.U8 [R25+UR7+0x8400], R11 ;  /* 0x0084000b19007988 */ /* 0x010fe80008000007 */
[----:B------:R-:W-:Y:S04]  /*270b0*/  STS.U8 [R25+UR7+0x8800], R12 ;  /* 0x0088000c19007988 */ /* 0x000fe80008000007 */
[----:B------:R-:W-:Y:S04]  /*270c0*/  STS.U8 [R25+UR7+0x8c00], R13 ;  /* 0x008c000d19007988 */ /* 0x000fe80008000007 */
[----:B------:R-:W-:Y:S04]  /*270d0*/  STS.U8 [R25+UR7+0xcc00], R4 ;  /* 0x00cc000419007988 */ /* 0x000fe80008000007 */
[----:B------:R-:W-:Y:S04]  /*270e0*/  STS.U8 [R25+UR7+0xb400], R24 ;  /* 0x00b4001819007988 */ /* 0x000fe80008000007 */
[----:B------:R-:W-:Y:S04]  /*270f0*/  STS.U8 [R25+UR7+0xbc00], R21 ;  /* 0x00bc001519007988 */ /* 0x000fe80008000007 */
[----:B--2---:R0:W-:Y:S04]  /*27100*/  STS.U8 [R25+UR7+0x8000], R10 ;  /* 0x0080000a19007988 */ /* 0x0041e80008000007 */
[----:B0-----:R-:W2:Y:S04]  /*27110*/  LDL.LU R10, [R1+0x15b8] ;  /* 0x0015b800010a7983 */ /* 0x001ea80000300800 */
[----:B------:R-:W4:Y:S04]  /*27120*/  LDL.LU R11, [R1+0x15b4] ;  /* 0x0015b400010b7983 */ /* 0x000f280000300800 */
[----:B------:R-:W4:Y:S04]  /*27130*/  LDL.LU R12, [R1+0x15b0] ;  /* 0x0015b000010c7983 */ /* 0x000f280000300800 */
[----:B------:R-:W4:Y:S04]  /*27140*/  LDL.LU R13, [R1+0x15ac] ;  /* 0x0015ac00010d7983 */ /* 0x000f280000300800 */
[----:B------:R-:W4:Y:S04]  /*27150*/  LDL.LU R4, [R1+0x24] ;  /* 0x0000240001047983 */ /* 0x000f280000300800 */
[----:B------:R-:W4:Y:S04]  /*27160*/  LDL.LU R24, [R1+0x20] ;  /* 0x0000200001187983 */ /* 0x000f280000300800 */
[----:B------:R-:W4:Y:S04]  /*27170*/  LDL.LU R21, [R1+0x404] ;  /* 0x0004040001157983 */ /* 0x000f280000300800 */
[----:B------:R0:W-:Y:S04]  /*27180*/  STS.U8 [R25+UR7+0x9000], R16 ;  /* 0x0090001019007988 */ /* 0x0001e80008000007 */
[----:B------:R1:W-:Y:S04]  /*27190*/  STS.U8 [R25+UR7+0x9400], R17 ;  /* 0x0094001119007988 */ /* 0x0003e80008000007 */
[----:B------:R3:W-:Y:S04]  /*271a0*/  STS.U8 [R25+UR7+0x9800], R18 ;  /* 0x0098001219007988 */ /* 0x0007e80008000007 */
[----:B0-----:R-:W4:Y:S04]  /*271b0*/  LDL.LU R16, [R1+0x390] ;  /* 0x0003900001107983 */ /* 0x001f280000300800 */
[----:B-1----:R-:W4:Y:S04]  /*271c0*/  LDL.LU R17, [R1+0x380] ;  /* 0x0003800001117983 */ /* 0x002f280000300800 */
[----:B-----5:R0:W-:Y:S04]  /*271d0*/  STS.U8 [R25+UR7+0x9c00], R22 ;  /* 0x009c001619007988 */ /* 0x0201e80008000007 */
[----:B---3--:R-:W3:Y:S04]  /*271e0*/  LDL.LU R18, [R1+0x35c] ;  /* 0x00035c0001127983 */ /* 0x008ee80000300800 */
[----:B------:R1:W-:Y:S04]  /*271f0*/  STS.U8 [R25+UR7+0xa000], R23 ;  /* 0x00a0001719007988 */ /* 0x0003e80008000007 */
[----:B0-----:R-:W5:Y:S04]  /*27200*/  LDL.LU R22, [R1+0x358] ;  /* 0x0003580001167983 */ /* 0x001f680000300800 */
[----:B------:R0:W-:Y:S04]  /*27210*/  STS.U8 [R25+UR7+0xa400], R26 ;  /* 0x00a4001a19007988 */ /* 0x0001e80008000007 */
[----:B-1----:R-:W3:Y:S04]  /*27220*/  LDL.LU R23, [R1+0x348] ;  /* 0x0003480001177983 */ /* 0x002ee80000300800 */
[----:B------:R1:W-:Y:S04]  /*27230*/  STS.U8 [R25+UR7+0xa800], R27 ;  /* 0x00a8001b19007988 */ /* 0x0003e80008000007 */
[----:B0-----:R-:W3:Y:S04]  /*27240*/  LDL.LU R26, [R1+0x338] ;  /* 0x00033800011a7983 */ /* 0x001ee80000300800 */
[----:B------:R0:W-:Y:S04]  /*27250*/  STS.U8 [R25+UR7+0xac00], R28 ;  /* 0x00ac001c19007988 */ /* 0x0001e80008000007 */
[----:B-1----:R-:W3:Y:S04]  /*27260*/  LDL.LU R27, [R1+0x304] ;  /* 0x00030400011b7983 */ /* 0x002ee80000300800 */
[----:B------:R1:W-:Y:S04]  /*27270*/  STS.U8 [R25+UR7+0xb000], R2 ;  /* 0x00b0000219007988 */ /* 0x0003e80008000007 */
[----:B0-----:R-:W3:Y:S04]  /*27280*/  LDL.LU R28, [R1+0x2f4] ;  /* 0x0002f400011c7983 */ /* 0x001ee80000300800 */
[----:B------:R0:W-:Y:S04]  /*27290*/  STS.U8 [R25+UR7+0xb800], R0 ;  /* 0x00b8000019007988 */ /* 0x0001e80008000007 */
[----:B-1----:R-:W3:Y:S04]  /*272a0*/  LDL.LU R2, [R1+0x2e4] ;  /* 0x0002e40001027983 */ /* 0x002ee80000300800 */
[----:B0-----:R-:W3:Y:S04]  /*272b0*/  LDL.LU R0, [R1+0x2d4] ;  /* 0x0002d40001007983 */ /* 0x001ee80000300800 */
        /* <DEDUP_REMOVED lines=12> */
[----:B----4-:R-:W-:Y:S04]  /*27380*/  STS.U8 [R25+UR7+0xf800], R11 ;  /* 0x00f8000b19007988 */ /* 0x010fe80008000007 */
[----:B------:R-:W-:Y:S04]  /*27390*/  STS.U8 [R25+UR7+0xf400], R12 ;  /* 0x00f4000c19007988 */ /* 0x000fe80008000007 */
[----:B------:R1:W-:Y:S01]  /*273a0*/  STS.U8 [R25+UR7+0xf000], R13 ;  /* 0x00f0000d19007988 */ /* 0x0003e20008000007 */
[----:B0-----:R-:W-:-:S03]  /*273b0*/  LOP3.LUT R10, R25, 0x20, RZ, 0x3c, !PT ;  /* 0x00000020190a7812 */ /* 0x001fc600078e3cff */
[----:B-1----:R-:W2:Y:S04]  /*273c0*/  LDL.LU R13, [R1+0x394] ;  /* 0x00039400010d7983 */ /* 0x002ea80000300800 */
[----:B------:R-:W4:Y:S04]  /*273d0*/  LDL.LU R12, [R1+0x3b8] ;  /* 0x0003b800010c7983 */ /* 0x000f280000300800 */
[----:B------:R-:W2:Y:S04]  /*273e0*/  LDL.LU R11, [R1+0x3d8] ;  /* 0x0003d800010b7983 */ /* 0x000ea80000300800 */
[----:B------:R0:W-:Y:S04]  /*273f0*/  STL [R1+0x1594], R25 ;  /* 0x0015941901007387 */ /* 0x0001e80000100800 */
[----:B0-----:R-:W3:Y:S04]  /*27400*/  LDL.LU R25, [R1+0x3e8] ;  /* 0x0003e80001197983 */ /* 0x001ee80000300800 */
        /* <DEDUP_REMOVED lines=10> */
[----:B------:R0:W-:Y:S04]  /*274b0*/  STS.U8 [R10+UR7+0x100], R4 ;  /* 0x000100040a007988 */ /* 0x0001e80008000007 */
[----:B------:R-:W4:Y:S04]  /*274c0*/  LDL.LU R9, [R1+0x230] ;  /* 0x0002300001097983 */ /* 0x000f280000300800 */
[----:B------:R1:W-:Y:S04]  /*274d0*/  STS.U8 [R10+UR7+0x500], R24 ;  /* 0x000500180a007988 */ /* 0x0003e80008000007 */
[----:B0-----:R-:W4:Y:S04]  /*274e0*/  LDL.LU R4, [R1+0x220] ;  /* 0x0002200001047983 */ /* 0x001f280000300800 */
[----:B-1----:R-:W4:Y:S04]  /*274f0*/  LDL.LU R24, [R1+0x15a8] ;  /* 0x0015a80001187983 */ /* 0x002f280000300800 */
[----:B------:R0:W-:Y:S04]  /*27500*/  STS.U8 [R10+UR7+0x900], R21 ;  /* 0x000900150a007988 */ /* 0x0001e80008000007 */
[----:B0-----:R-:W5:Y:S04]  /*27510*/  LDL.LU R21, [R1+0x15a4] ;  /* 0x0015a40001157983 */ /* 0x001f680000300800 */
[----:B--2---:R4:W-:Y:S04]  /*27520*/  STS.U8 [R10+UR7+0x1100], R11 ;  /* 0x0011000b0a007988 */ /* 0x0049e80008000007 */
[----:B---3--:R0:W-:Y:S01]  /*27530*/  STS.U8 [R10+UR7+0xd00], R25 ;  /* 0x000d00190a007988 */ /* 0x0081e20008000007 */
[----:B----4-:R-:W-:-:S05]  /*27540*/  LOP3.LUT R11, R24, 0x1c, RZ, 0xc0, !PT ;  /* 0x0000001c180b7812 */ /* 0x010fca00078ec0ff */
[----:B-----5:R-:W-:-:S05]  /*27550*/  IMAD R11, R11, 0x8, R21 ;  /* 0x000000080b0b7824 */ /* 0x020fca00078e0215 */
[----:B------:R-:W-:Y:S04]  /*27560*/  STL [R1+0x154c], R11 ;  /* 0x00154c0b01007387 */ /* 0x000fe80000100800 */
[----:B0-----:R-:W2:Y:S04]  /*27570*/  LDL.LU R25, [R1+0x1e0] ;  /* 0x0001e00001197983 */ /* 0x001ea80000300800 */
[----:B--2---:R0:W-:Y:S04]  /*27580*/  STL [R1+0x1598], R25 ;  /* 0x0015981901007387 */ /* 0x0041e80000100800 */
[----:B0-----:R-:W2:Y:S04]  /*27590*/  LDL.LU R25, [R1+0x1f0] ;  /* 0x0001f00001197983 */ /* 0x001ea80000300800 */
[----:B--2---:R0:W-:Y:S04]  /*275a0*/  STL [R1+0x159c], R25 ;  /* 0x00159c1901007387 */ /* 0x0041e80000100800 */
[----:B0-----:R-:W2:Y:S04]  /*275b0*/  LDL.LU R25, [R1+0x200] ;  /* 0x0002000001197983 */ /* 0x001ea80000300800 */
[----:B------:R-:W-:Y:S04]  /*275c0*/  STS.U8 [R10+UR7+0x6500], R7 ;  /* 0x006500070a007988 */ /* 0x000fe80008000007 */
[----:B------:R-:W-:Y:S04]  /*275d0*/  STS.U8 [R10+UR7+0x6900], R8 ;  /* 0x006900080a007988 */ /* 0x000fe80008000007 */
[----:B------:R-:W-:Y:S04]  /*275e0*/  STS.U8 [R10+UR7+0x6d00], R9 ;  /* 0x006d00090a007988 */ /* 0x000fe80008000007 */
[----:B------:R-:W-:Y:S04]  /*275f0*/  STS.U8 [R10+UR7+0x7100], R4 ;  /* 0x007100040a007988 */ /* 0x000fe80008000007 */
[----:B------:R-:W-:Y:S04]  /*27600*/  STS.U8 [R10+UR7+0x1500], R12 ;  /* 0x0015000c0a007988 */ /* 0x000fe80008000007 */
[----:B--2---:R0:W-:Y:S04]  /*27610*/  STL [R1+0x15a0], R25 ;  /* 0x0015a01901007387 */ /* 0x0041e80000100800 */
[----:B0-----:R-:W2:Y:S04]  /*27620*/  LDL.LU R25, [R1+0x210] ;  /* 0x0002100001197983 */ /* 0x001ea80000300800 */
[----:B------:R-:W3:Y:S04]  /*27630*/  LDL.LU R7, [R1+0x1d0] ;  /* 0x0001d00001077983 */ /* 0x000ee80000300800 */
[----:B------:R-:W4:Y:S04]  /*27640*/  LDL.LU R8, [R1+0x1c0] ;  /* 0x0001c00001087983 */ /* 0x000f280000300800 */
[----:B------:R-:W5:Y:S04]  /*27650*/  LDL.LU R9, [R1+0x1b0] ;  /* 0x0001b00001097983 */ /* 0x000f680000300800 */
[----:B------:R-:W3:Y:S04]  /*27660*/  LDL.LU R4, [R1+0x1a0] ;  /* 0x0001a00001047983 */ /* 0x000ee80000300800 */
[----:B------:R-:W3:Y:S04]  /*27670*/  LDL.LU R11, [R1+0x190] ;  /* 0x00019000010b7983 */ /* 0x000ee80000300800 */
[----:B------:R0:W-:Y:S04]  /*27680*/  STS.U8 [R10+UR7+0x1900], R13 ;  /* 0x0019000d0a007988 */ /* 0x0001e80008000007 */
[----:B------:R-:W3:Y:S04]  /*27690*/  LDL.LU R12, [R1+0x180] ;  /* 0x00018000010c7983 */ /* 0x000ee80000300800 */
        /* <DEDUP_REMOVED lines=22> */
[----:B------:R-:W3:Y:S04]  /*27800*/  LDL.LU R24, [R1+0xcc] ;  /* 0x0000cc0001187983 */ /* 0x000ee80000300800 */
[----:B------:R-:W3:Y:S04]  /*27810*/  LDL.LU R21, [R1+0xbc] ;  /* 0x0000bc0001157983 */ /* 0x000ee80000300800 */
        /* <DEDUP_REMOVED lines=15> */
[----:B--2---:R0:W-:Y:S04]  /*27910*/  STS.U8 [R10+UR7+0x7500], R25 ;  /* 0x007500190a007988 */ /* 0x0041e80008000007 */
[----:B0-----:R-:W2:Y:S04]  /*27920*/  LDL.LU R25, [R1+0x15a0] ;  /* 0x0015a00001197983 */ /* 0x001ea80000300800 */
[----:B--2---:R0:W-:Y:S04]  /*27930*/  STS.U8 [R10+UR7+0x7900], R25 ;  /* 0x007900190a007988 */ /* 0x0041e80008000007 */
[----:B0-----:R-:W2:Y:S04]  /*27940*/  LDL.LU R25, [R1+0x159c] ;  /* 0x00159c0001197983 */ /* 0x001ea80000300800 */
[----:B--2---:R0:W-:Y:S04]  /*27950*/  STS.U8 [R10+UR7+0x7d00], R25 ;  /* 0x007d00190a007988 */ /* 0x0041e80008000007 */
[----:B0-----:R-:W2:Y:S04]  /*27960*/  LDL.LU R25, [R1+0x1598] ;  /* 0x0015980001197983 */ /* 0x001ea80000300800 */
[----:B---3--:R-:W-:Y:S04]  /*27970*/  STS.U8 [R10+UR7+0x8500], R7 ;  /* 0x008500070a007988 */ /* 0x008fe80008000007 */
[----:B----4-:R-:W-:Y:S04]  /*27980*/  STS.U8 [R10+UR7+0x8900], R8 ;  /* 0x008900080a007988 */ /* 0x010fe80008000007 */
[----:B-----5:R-:W-:Y:S04]  /*27990*/  STS.U8 [R10+UR7+0x8d00], R9 ;  /* 0x008d00090a007988 */ /* 0x020fe80008000007 */
[----:B------:R-:W-:Y:S04]  /*279a0*/  STS.U8 [R10+UR7+0x9100], R4 ;  /* 0x009100040a007988 */ /* 0x000fe80008000007 */
[----:B------:R-:W-:Y:S04]  /*279b0*/  STS.U8 [R10+UR7+0x9500], R11 ;  /* 0x0095000b0a007988 */ /* 0x000fe80008000007 */
[----:B--2---:R0:W-:Y:S04]  /*279c0*/  STS.U8 [R10+UR7+0x8100], R25 ;  /* 0x008100190a007988 */ /* 0x0041e80008000007 */
[----:B0-----:R-:W2:Y:S04]  /*279d0*/  LDL.LU R25, [R1+0x1594] ;  /* 0x0015940001197983 */ /* 0x001ea80000300800 */
[----:B------:R-:W3:Y:S04]  /*279e0*/  LDL.LU R7, [R1+0x1590] ;  /* 0x0015900001077983 */ /* 0x000ee80000300800 */
[----:B------:R-:W4:Y:S04]  /*279f0*/  LDL.LU R8, [R1+0x158c] ;  /* 0x00158c0001087983 */ /* 0x000f280000300800 */
[----:B------:R-:W5:Y:S04]  /*27a00*/  LDL.LU R9, [R1+0x1588] ;  /* 0x0015880001097983 */ /* 0x000f680000300800 */
[----:B------:R-:W2:Y:S04]  /*27a10*/  LDL.LU R4, [R1+0x1584] ;  /* 0x0015840001047983 */ /* 0x000ea80000300800 */
[----:B------:R-:W2:Y:S04]  /*27a20*/  LDL.LU R11, [R1+0x38c] ;  /* 0x00038c00010b7983 */ /* 0x000ea80000300800 */
        /* <DEDUP_REMOVED lines=22> */
[----:B--2---:R0:W-:Y:S04]  /*27b90*/  STL [R1+0x1580], R11 ;  /* 0x0015800b01007387 */ /* 0x0041e80000100800 */
[----:B0-----:R-:W2:Y:S04]  /*27ba0*/  LDL.LU R11, [R1+0x8] ;  /* 0x00000800010b7983 */ /* 0x001ea80000300800 */
[----:B------:R-:W2:Y:S04]  /*27bb0*/  LDL.LU R13, [R1+0x36c] ;  /* 0x00036c00010d7983 */ /* 0x000ea80000300800 */
[----:B------:R-:W2:Y:S04]  /*27bc0*/  LDL.LU R16, [R1+0x364] ;  /* 0x0003640001107983 */ /* 0x000ea80000300800 */
[----:B------:R-:W2:Y:S04]  /*27bd0*/  LDL.LU R17, [R1+0x354] ;  /* 0x0003540001117983 */ /* 0x000ea80000300800 */
[----:B------:R-:W2:Y:S04]  /*27be0*/  LDL.LU R18, [R1+0x344] ;  /* 0x0003440001127983 */ /* 0x000ea80000300800 */
[----:B------:R-:W2:Y:S04]  /*27bf0*/  LDL R22, [R1+0x334] ;  /* 0x0003340001167983 */ /* 0x000ea80000100800 */
        /* <DEDUP_REMOVED lines=13> */
[----:B------:R-:W-:-:S03]  /*27cd0*/  LOP3.LUT R12, R25, 0x40, RZ, 0x3c, !PT ;  /* 0x00000040190c7812 */ /* 0x000fc600078e3cff */
[----:B------:R-:W2:Y:S04]  /*27ce0*/  LDL.LU R6, [R1+0x23c] ;  /* 0x00023c0001067983 */ /* 0x000ea80000300800 */
[----:B------:R-:W2:Y:S04]  /*27cf0*/  LDL.LU R3, [R1+0x22c] ;  /* 0x00022c0001037983 */ /* 0x000ea80000300800 */
[----:B------:R-:W2:Y:S04]  /*27d00*/  LDL.LU R29, [R1+0x21c] ;  /* 0x00021c00011d7983 */ /* 0x000ea80000300800 */
[----:B------:R0:W-:Y:S04]  /*27d10*/  STL [R1+0x1570], R25 ;  /* 0x0015701901007387 */ /* 0x0001e80000100800 */
[----:B0-----:R-:W2:Y:S04]  /*27d20*/  LDL.LU R25, [R1+0x39c] ;  /* 0x00039c0001197983 */ /* 0x001ea80000300800 */
[----:B------:R0:W-:Y:S04]  /*27d30*/  STS.U8 [R10+UR7+0xf100], R4 ;  /* 0x00f100040a007988 */ /* 0x0001e80008000007 */
[----:B-----5:R1:W-:Y:S04]  /*27d40*/  STS.U8 [R10+UR7+0xf500], R9 ;  /* 0x00f500090a007988 */ /* 0x0203e80008000007 */
[----:B----4-:R4:W-:Y:S04]  /*27d50*/  STS.U8 [R10+UR7+0xf900], R8 ;  /* 0x00f900080a007988 */ /* 0x0109e80008000007 */
[----:B0-----:R-:W5:Y:S04]  /*27d60*/  LDL.LU R4, [R1+0x3b4] ;  /* 0x0003b40001047983 */ /* 0x001f680000300800 */
[----:B-1----:R-:W5:Y:S04]  /*27d70*/  LDL.LU R9, [R1+0x3d4] ;  /* 0x0003d40001097983 */ /* 0x002f680000300800 */
[----:B----4-:R-:W4:Y:S04]  /*27d80*/  LDL.LU R8, [R1+0x3e4] ;  /* 0x0003e40001087983 */ /* 0x010f280000300800 */
[----:B---3--:R0:W-:Y:S04]  /*27d90*/  STS.U8 [R10+UR7+0xfd00], R7 ;  /* 0x00fd00070a007988 */ /* 0x0081e80008000007 */
[----:B0-----:R-:W3:Y:S04]  /*27da0*/  LDL.LU R7, [R1+0x40c] ;  /* 0x00040c0001077983 */ /* 0x001ee80000300800 */
[----:B------:R-:W3:Y:S04]  /*27db0*/  LDL.LU R10, [R1+0x400] ;  /* 0x00040000010a7983 */ /* 0x000ee80000300800 */
[----:B--2---:R0:W-:Y:S04]  /*27dc0*/  STS.U8 [R12+UR7+0x200], R11 ;  /* 0x0002000b0c007988 */ /* 0x0041e80008000007 */
[----:B0-----:R-:W2:Y:S04]  /*27dd0*/  LDL.LU R11, [R1+0x1580] ;  /* 0x00158000010b7983 */ /* 0x001ea80000300800 */
[----:B------:R0:W-:Y:S04]  /*27de0*/  STS.U8 [R12+UR7+0x1a00], R25 ;  /* 0x001a00190c007988 */ /* 0x0001e80008000007 */
        /* <DEDUP_REMOVED lines=16> */
[----:B---3--:R0:W-:Y:S04]  /*27ef0*/  STS.U8 [R12+UR7+0x600], R7 ;  /* 0x000600070c007988 */ /* 0x0081e80008000007 */
[----:B------:R-:W3:Y:S04]  /*27f00*/  LDL.LU R3, [R1+0x18c] ;  /* 0x00018c0001037983 */ /* 0x000ee80000300800 */
[----:B------:R1:W-:Y:S04]  /*27f10*/  STS.U8 [R12+UR7+0xa00], R10 ;  /* 0x000a000a0c007988 */ /* 0x0003e80008000007 */
[----:B0-----:R-:W3:Y:S04]  /*27f20*/  LDL.LU R7, [R1+0x17c] ;  /* 0x00017c0001077983 */ /* 0x001ee80000300800 */
[----:B----4-:R0:W-:Y:S04]  /*27f30*/  STS.U8 [R12+UR7+0xe00], R8 ;  /* 0x000e00080c007988 */ /* 0x0101e80008000007 */
[----:B-1----:R-:W4:Y:S04]  /*27f40*/  LDL.LU R10, [R1+0x16c] ;  /* 0x00016c00010a7983 */ /* 0x002f280000300800 */
[----:B-----5:R1:W-:Y:S04]  /*27f50*/  STS.U8 [R12+UR7+0x1200], R9 ;  /* 0x001200090c007988 */ /* 0x0203e80008000007 */
        /* <DEDUP_REMOVED lines=37> */
[----:B-1----:R-:W3:Y:S04]  /*281b0*/  LDL.LU R29, [R1+0x1c] ;  /* 0x00001c00011d7983 */ /* 0x002ee80000300800 */
[----:B--2---:R0:W-:Y:S04]  /*281c0*/  STS.U8 [R12+UR7+0x7600], R25 ;  /* 0x007600190c007988 */ /* 0x0041e80008000007 */
[----:B0-----:R-:W2:Y:S04]  /*281d0*/  LDL.LU R25, [R1+0x157c] ;  /* 0x00157c0001197983 */ /* 0x001ea80000300800 */
[----:B--2---:R0:W-:Y:S04]  /*281e0*/  STS.U8 [R12+UR7+0x7a00], R25 ;  /* 0x007a00190c007988 */ /* 0x0041e80008000007 */
[----:B0-----:R-:W2:Y:S04]  /*281f0*/  LDL.LU R25, [R1+0x1578] ;  /* 0x0015780001197983 */ /* 0x001ea80000300800 */
[----:B--2---:R0:W-:Y:S04]  /*28200*/  STS.U8 [R12+UR7+0x7e00], R25 ;  /* 0x007e00190c007988 */ /* 0x0041e80008000007 */
[----:B0-----:R-:W2:Y:S04]  /*28210*/  LDL.LU R25, [R1+0x1574] ;  /* 0x0015740001197983 */ /* 0x001ea80000300800 */
[----:B------:R-:W-:Y:S04]  /*28220*/  STS.U8 [R12+UR7+0x8600], R15 ;  /* 0x0086000f0c007988 */ /* 0x000fe80008000007 */
[----:B------:R-:W-:Y:S04]  /*28230*/  STS.U8 [R12+UR7+0x8a00], R14 ;  /* 0x008a000e0c007988 */ /* 0x000fe80008000007 */
[----:B------:R-:W-:Y:S04]  /*28240*/  STS.U8 [R12+UR7+0x8e00], R5 ;  /* 0x008e00050c007988 */ /* 0x000fe80008000007 */
[----:B------:R-:W-:Y:S04]  /*28250*/  STS.U8 [R12+UR7+0x9200], R6 ;  /* 0x009200060c007988 */ /* 0x000fe80008000007 */
[----:B---3--:R-:W-:Y:S04]  /*28260*/  STS.U8 [R12+UR7+0x9600], R3 ;  /* 0x009600030c007988 */ /* 0x008fe80008000007 */
[----:B--2---:R0:W-:Y:S04]  /*28270*/  STS.U8 [R12+UR7+0x8200], R25 ;  /* 0x008200190c007988 */ /* 0x0041e80008000007 */
[----:B0-----:R-:W2:Y:S04]  /*28280*/  LDL.LU R25, [R1+0x1570] ;  /* 0x0015700001197983 */ /* 0x001ea80000300800 */
[----:B------:R-:W3:Y:S04]  /*28290*/  LDL.LU R15, [R1+0x156c] ;  /* 0x00156c00010f7983 */ /* 0x000ee80000300800 */
[----:B------:R-:W3:Y:S04]  /*282a0*/  LDL.LU R14, [R1+0x1568] ;  /* 0x00156800010e7983 */ /* 0x000ee80000300800 */
[----:B------:R-:W3:Y:S04]  /*282b0*/  LDL.LU R5, [R1+0x1564] ;  /* 0x0015640001057983 */ /* 0x000ee80000300800 */
[----:B------:R-:W3:Y:S04]  /*282c0*/  LDL.LU R6, [R1+0x1560] ;  /* 0x0015600001067983 */ /* 0x000ee80000300800 */
[----:B------:R-:W3:Y:S04]  /*282d0*/  LDL.LU R3, [R1+0x155c] ;  /* 0x00155c0001037983 */ /* 0x000ee80000300800 */
[----:B------:R0:W-:Y:S04]  /*282e0*/  STS.U8 [R12+UR7+0x9a00], R7 ;  /* 0x009a00070c007988 */ /* 0x0001e80008000007 */
[----:B----4-:R1:W-:Y:S04]  /*282f0*/  STS.U8 [R12+UR7+0x9e00], R10 ;  /* 0x009e000a0c007988 */ /* 0x0103e80008000007 */
[----:B-----5:R4:W-:Y:S04]  /*28300*/  STS.U8 [R12+UR7+0xa200], R8 ;  /* 0x00a200080c007988 */ /* 0x0209e80008000007 */
[----:B0-----:R-:W5:Y:S04]  /*28310*/  LDL.LU R7, [R1+0x388] ;  /* 0x0003880001077983 */ /* 0x001f680000300800 */
[----:B-1----:R-:W5:Y:S04]  /*28320*/  LDL.LU R10, [R1+0x368] ;  /* 0x00036800010a7983 */ /* 0x002f680000300800 */
[----:B------:R0:W-:Y:S04]  /*28330*/  STS.U8 [R12+UR7+0xa600], R9 ;  /* 0x00a600090c007988 */ /* 0x0001e80008000007 */
[----:B----4-:R-:W4:Y:S04]  /*28340*/  LDL.LU R8, [R1+0x360] ;  /* 0x0003600001087983 */ /* 0x010f280000300800 */
        /* <DEDUP_REMOVED lines=25> */
[----:B0-----:R-:W4:Y:S04]  /*284e0*/  LDL R0, [R1+0x278] ;  /* 0x0002780001007983 */ /* 0x001f280000100800 */
[----:B------:R0:W-:Y:S04]  /*284f0*/  STS.U8 [R12+UR7+0xe200], R21 ;  /* 0x00e200150c007988 */ /* 0x0001e80008000007 */
[----:B-1----:R-:W4:Y:S04]  /*28500*/  LDL.LU R24, [R1+0x268] ;  /* 0x0002680001187983 */ /* 0x002f280000300800 */
[----:B------:R1:W-:Y:S04]  /*28510*/  STS.U8 [R12+UR7+0xe600], R20 ;  /* 0x00e600140c007988 */ /* 0x0003e80008000007 */
[----:B0-----:R-:W4:Y:S04]  /*28520*/  LDL.LU R21, [R1+0x258] ;  /* 0x0002580001157983 */ /* 0x001f280000300800 */
[----:B------:R0:W-:Y:S04]  /*28530*/  STS.U8 [R12+UR7+0xea00], R19 ;  /* 0x00ea00130c007988 */ /* 0x0001e80008000007 */
[----:B-1----:R-:W4:Y:S04]  /*28540*/  LDL.LU R20, [R1+0x248] ;  /* 0x0002480001147983 */ /* 0x002f280000300800 */
[----:B------:R-:W-:Y:S04]  /*28550*/  STS.U8 [R12+UR7+0xb200], R13 ;  /* 0x00b2000d0c007988 */ /* 0x000fe80008000007 */
[----:B------:R1:W-:Y:S04]  /*28560*/  STS.U8 [R12+UR7+0xee00], R29 ;  /* 0x00ee001d0c007988 */ /* 0x0003e80008000007 */
[----:B0-----:R-:W4:Y:S04]  /*28570*/  LDL.LU R19, [R1+0x238] ;  /* 0x0002380001137983 */ /* 0x001f280000300800 */
[----:B-1----:R-:W4:Y:S01]  /*28580*/  LDL.LU R29, [R1+0x228] ;  /* 0x00022800011d7983 */ /* 0x002f220000300800 */
[----:B--2---:R-:W-:-:S03]  /*28590*/  LOP3.LUT R13, R25, 0x60, RZ, 0x3c, !PT ;  /* 0x00000060190d7812 */ /* 0x004fc600078e3cff */
[----:B------:R-:W2:Y:S04]  /*285a0*/  LDL.LU R25, [R1+0x398] ;  /* 0x0003980001197983 */ /* 0x000ea80000300800 */
[----:B---3--:R-:W-:Y:S04]  /*285b0*/  STS.U8 [R12+UR7+0xfe00], R14 ;  /* 0x00fe000e0c007988 */ /* 0x008fe80008000007 */
[----:B------:R-:W-:Y:S04]  /*285c0*/  STS.U8 [R12+UR7+0xfa00], R5 ;  /* 0x00fa00050c007988 */ /* 0x000fe80008000007 */
[----:B------:R-:W-:Y:S04]  /*285d0*/  STS.U8 [R12+UR7+0xf600], R6 ;  /* 0x00f600060c007988 */ /* 0x000fe80008000007 */
[----:B------:R0:W-:Y:S04]  /*285e0*/  STS.U8 [R12+UR7+0xf200], R3 ;  /* 0x00f200030c007988 */ /* 0x0001e80008000007 */
[----:B0-----:R-:W3:Y:S04]  /*285f0*/  LDL.LU R3, [R1+0x3b0] ;  /* 0x0003b00001037983 */ /* 0x001ee80000300800 */
[----:B------:R-:W4:Y:S04]  /*28600*/  LDL.LU R6, [R1+0x3d0] ;  /* 0x0003d00001067983 */ /* 0x000f280000300800 */
[----:B------:R-:W5:Y:S04]  /*28610*/  LDL.LU R5, [R1+0x3e0] ;  /* 0x0003e00001057983 */ /* 0x000f680000300800 */
[----:B------:R-:W5:Y:S04]  /*28620*/  LDL.LU R14, [R1+0x408] ;  /* 0x00040800010e7983 */ /* 0x000f680000300800 */
[----:B------:R-:W5:Y:S04]  /*28630*/  LDL.LU R12, [R1+0x3ec] ;  /* 0x0003ec00010c7983 */ /* 0x000f680000300800 */
[----:B------:R-:W-:Y:S04]  /*28640*/  STS.U8 [R13+UR7+0x300], R15 ;  /* 0x0003000f0d007988 */ /* 0x000fe80008000007 */
[----:B--2---:R-:W-:Y:S04]  /*28650*/  STS.U8 [R13+UR7+0x1b00], R25 ;  /* 0x001b00190d007988 */ /* 0x004fe80008000007 */
[----:B---3--:R-:W-:Y:S04]  /*28660*/  STS.U8 [R13+UR7+0x1700], R3 ;  /* 0x001700030d007988 */ /* 0x008fe80008000007 */
[----:B----4-:R-:W-:Y:S04]  /*28670*/  STS.U8 [R13+UR7+0x1300], R6 ;  /* 0x001300060d007988 */ /* 0x010fe80008000007 */
[----:B-----5:R-:W-:Y:S04]  /*28680*/  STS.U8 [R13+UR7+0xf00], R5 ;  /* 0x000f00050d007988 */ /* 0x020fe80008000007 */
[----:B------:R-:W-:Y:S04]  /*28690*/  STS.U8 [R13+UR7+0x700], R14 ;  /* 0x0007000e0d007988 */ /* 0x000fe80008000007 */
[----:B------:R-:W-:Y:S04]  /*286a0*/  STS.U8 [R13+UR7+0xb00], R12 ;  /* 0x000b000c0d007988 */ /* 0x000fe80008000007 */
[----:B------:R-:W-:Y:S04]  /*286b0*/  STS.U8 [R13+UR7+0x1f00], R7 ;  /* 0x001f00070d007988 */ /* 0x000fe80008000007 */
        /* <DEDUP_REMOVED lines=103> */
[----:B------:R0:W-:Y:S01]  /*28d30*/  STS.U8 [R13+UR7+0xeb00], R4 ;  /* 0x00eb00040d007988 */ /* 0x0001e20008000007 */
[----:B----4-:R-:W-:-:S02]  /*28d40*/  F2FP.F16.E4M3.UNPACK_B R9, R17 ;  /* 0x00000011ff09723e */ /* 0x010fc400020006ff */
[----:B-----5:R-:W-:Y:S02]  /*28d50*/  F2FP.F16.E4M3.UNPACK_B R10, R18 ;  /* 0x00000012ff0a723e */ /* 0x020fe400020006ff */
[----:B--2---:R-:W-:Y:S01]  /*28d60*/  F2FP.F16.E4M3.UNPACK_B R7, R23 ;  /* 0x00000017ff07723e */ /* 0x004fe200020006ff */
[----:B---3--:R-:W-:Y:S04]  /*28d70*/  STS.U8 [R13+UR7+0xff00], R24 ;  /* 0x00ff00180d007988 */ /* 0x008fe80008000007 */
[----:B------:R-:W-:Y:S04]  /*28d80*/  STS.U8 [R13+UR7+0xfb00], R21 ;  /* 0x00fb00150d007988 */ /* 0x000fe80008000007 */
[----:B------:R-:W-:Y:S04]  /*28d90*/  STS.U8 [R13+UR7+0xf700], R20 ;  /* 0x00f700140d007988 */ /* 0x000fe80008000007 */
[----:B------:R-:W-:Y:S04]  /*28da0*/  STS.U8 [R13+UR7+0xf300], R19 ;  /* 0x00f300130d007988 */ /* 0x000fe80008000007 */
[----:B------:R1:W-:Y:S01]  /*28db0*/  STS.U8 [R13+UR7+0xef00], R29 ;  /* 0x00ef001d0d007988 */ /* 0x0003e20008000007 */
[----:B------:R-:W-:Y:S01]  /*28dc0*/  BAR.SYNC.DEFER_BLOCKING 0x0 ;  /* 0x0000000000007b1d */ /* 0x000fe20000010000 */
[----:B------:R-:W-:-:S02]  /*28dd0*/  F2FP.F16.E4M3.UNPACK_B R6, R27 ;  /* 0x0000001bff06723e */ /* 0x000fc400020006ff */
[----:B0-----:R-:W-:Y:S02]  /*28de0*/  F2FP.F16.E4M3.UNPACK_B R4, R28 ;  /* 0x0000001cff04723e */ /* 0x001fe400020006ff */
[----:B------:R-:W-:Y:S01]  /*28df0*/  F2FP.F16.E4M3.UNPACK_B R5, R26 ;  /* 0x0000001aff05723e */ /* 0x000fe200020006ff */
[----:B-1----:R-:W-:Y:S01]  /*28e00*/  IMAD.SHL.U32 R29, R11, 0x8, RZ ;  /* 0x000000080b1d7824 */ /* 0x002fe200078e00ff */
[----:B------:R-:W-:Y:S01]  /*28e10*/  F2FP.F16.E4M3.UNPACK_B R11, R16 ;  /* 0x00000010ff0b723e */ /* 0x000fe200020006ff */
[----:B------:R-:W-:Y:S04]  /*28e20*/  STL.64 [R1+0x1508], R6 ;  /* 0x0015080601007387 */ /* 0x000fe80000100a00 */
[----:B------:R-:W-:Y:S04]  /*28e30*/  STL.64 [R1+0x1500], R4 ;  /* 0x0015000401007387 */ /* 0x000fe80000100a00 */
[----:B------:R-:W0:Y:S04]  /*28e40*/  LDSM.16.M88.4 R12, [R0+UR7] ;  /* 0x00000007000c783b */ /* 0x000e280008000200 */
[----:B------:R-:W1:Y:S04]  /*28e50*/  LDSM.16.M88.4 R16, [R0+UR7+0x2000] ;  /* 0x002000070010783b */ /* 0x000e680008000200 */
[----:B------:R-:W2:Y:S04]  /*28e60*/  LDSM.16.M88.4 R4, [R0+UR7+0x4000] ;  /* 0x004000070004783b */ /* 0x000ea80008000200 */
[----:B0-----:R-:W-:Y:S04]  /*28e70*/  STL.64 [R1+0xa0], R12 ;  /* 0x0000a00c01007387 */ /* 0x001fe80000100a00 */
[----:B------:R0:W-:Y:S04]  /*28e80*/  STL.64 [R1+0xa8], R14 ;  /* 0x0000a80e01007387 */ /* 0x0001e80000100a00 */
[----:B-1----:R-:W-:Y:S04]  /*28e90*/  STL.64 [R1+0xe0], R16 ;  /* 0x0000e01001007387 */ /* 0x002fe80000100a00 */
[----:B------:R-:W-:Y:S04]  /*28ea0*/  STL.64 [R1+0xe8], R18 ;  /* 0x0000e81201007387 */ /* 0x000fe80000100a00 */
[----:B--2---:R-:W-:Y:S01]  /*28eb0*/  STL.64 [R1+0xf0], R4 ;  /* 0x0000f00401007387 */ /* 0x004fe20000100a00 */
[----:B0-----:R-:W-:-:S02]  /*28ec0*/  IMAD.MOV.U32 R14, RZ, RZ, R4 ;  /* 0x000000ffff0e7224 */ /* 0x001fc400078e0004 */
[----:B------:R-:W-:Y:S01]  /*28ed0*/  IMAD.MOV.U32 R15, RZ, RZ, R5 ;  /* 0x000000ffff0f7224 */ /* 0x000fe200078e0005 */
[----:B------:R-:W-:Y:S04]  /*28ee0*/  STL.64 [R1+0xf8], R6 ;  /* 0x0000f80601007387 */ /* 0x000fe80000100a00 */
[----:B------:R-:W0:Y:S01]  /*28ef0*/  LDSM.16.M88.4 R4, [R0+UR7+0x6000] ;  /* 0x006000070004783b */ /* 0x000e220008000200 */
[----:B------:R-:W-:Y:S02]  /*28f00*/  IMAD.MOV.U32 R24, RZ, RZ, R12 ;  /* 0x000000ffff187224 */ /* 0x000fe400078e000c */
[----:B------:R-:W-:Y:S01]  /*28f10*/  IMAD.MOV.U32 R25, RZ, RZ, R13 ;  /* 0x000000ffff197224 */ /* 0x000fe200078e000d */
[----:B0-----:R-:W-:Y:S01]  /*28f20*/  STL.64 [R1+0x100], R4 ;  /* 0x0001000401007387 */ /* 0x001fe20000100a00 */
[----:B------:R-:W-:-:S02]  /*28f30*/  IMAD.MOV.U32 R13, RZ, RZ, R4 ;  /* 0x000000ffff0d7224 */ /* 0x000fc400078e0004 */
[----:B------:R-:W-:Y:S01]  /*28f40*/  IMAD.MOV.U32 R12, RZ, RZ, R5 ;  /* 0x000000ffff0c7224 */ /* 0x000fe200078e0005 */
[----:B------:R-:W-:Y:S04]  /*28f50*/  STL.64 [R1+0x108], R6 ;  /* 0x0001080601007387 */ /* 0x000fe80000100a00 */
[----:B------:R-:W0:Y:S04]  /*28f60*/  LDSM.16.M88.4 R4, [R0+UR7+0x8000] ;  /* 0x008000070004783b */ /* 0x000e280008000200 */
[----:B0-----:R-:W-:Y:S01]  /*28f70*/  STL.64 [R1+0x160], R4 ;  /* 0x0001600401007387 */ /* 0x001fe20000100a00 */
[----:B------:R-:W-:-:S02]  /*28f80*/  IMAD.MOV.U32 R21, RZ, RZ, R4 ;  /* 0x000000ffff157224 */ /* 0x000fc400078e0004 */
[----:B------:R-:W-:Y:S01]  /*28f90*/  IMAD.MOV.U32 R20, RZ, RZ, R5 ;  /* 0x000000ffff147224 */ /* 0x000fe200078e0005 */
[----:B------:R-:W-:Y:S04]  /*28fa0*/  STL.64 [R1+0x168], R6 ;  /* 0x0001680601007387 */ /* 0x000fe80000100a00 */
[----:B------:R-:W0:Y:S04]  /*28fb0*/  LDSM.16.M88.4 R4, [R0+UR7+0xa000] ;  /* 0x00a000070004783b */ /* 0x000e280008000200 */
[----:B------:R-:W2:Y:S04]  /*28fc0*/  LDL.LU R23, [R1+0x50c] ;  /* 0x00050c0001177983 */ /* 0x000ea80000300800 */
[----:B------:R-:W2:Y:S04]  /*28fd0*/  LDL R26, [R1+0x330] ;  /* 0x00033000011a7983 */ /* 0x000ea80000100800 */
[----:B0-----:R-:W-:Y:S04]  /*28fe0*/  STL.64 [R1+0x170], R4 ;  /* 0x0001700401007387 */ /* 0x001fe80000100a00 */
[----:B------:R-:W-:Y:S04]  /*28ff0*/  STL.64 [R1+0x178], R6 ;  /* 0x0001780601007387 */ /* 0x000fe80000100a00 */
[----:B------:R-:W0:Y:S04]  /*29000*/  LDSM.16.M88.4 R4, [R0+UR7+0xc000] ;  /* 0x00c000070004783b */ /* 0x000e280008000200 */
[----:B------:R-:W3:Y:S04]  /*29010*/  LDL.LU R27, [R1+0x510] ;  /* 0x00051000011b7983 */ /* 0x000ee80000300800 */
[----:B------:R-:W3:Y:S04]  /*29020*/  LDL R19, [R1+0x32c] ;  /* 0x00032c0001137983 */ /* 0x000ee80000100800 */
[----:B0-----:R-:W-:Y:S04]  /*29030*/  STL.64 [R1+0x180], R4 ;  /* 0x0001800401007387 */ /* 0x001fe80000100a00 */
[----:B------:R-:W-:Y:S04]  /*29040*/  STL.64 [R1+0x188], R6 ;  /* 0x0001880601007387 */ /* 0x000fe80000100a00 */
[----:B------:R-:W0:Y:S01]  /*29050*/  LDSM.16.M88.4 R4, [R0+UR7+0xe000] ;  /* 0x00e000070004783b */ /* 0x000e220008000200 */
[----:B------:R-:W-:-:S03]  /*29060*/  LOP3.LUT R3, R0, 0x40, RZ, 0x3c, !PT ;  /* 0x0000004000037812 */ /* 0x000fc600078e3cff */
[----:B0-----:R-:W-:Y:S04]  /*29070*/  STL.64 [R1+0x190], R4 ;  /* 0x0001900401007387 */ /* 0x001fe80000100a00 */
[----:B------:R-:W-:Y:S04]  /*29080*/  STL.64 [R1+0x198], R6 ;  /* 0x0001980601007387 */ /* 0x000fe80000100a00 */
[----:B------:R-:W0:Y:S04]  /*29090*/  LDSM.16.M88.4 R4, [R3+UR7] ;  /* 0x000000070304783b */ /* 0x000e280008000200 */
[----:B0-----:R-:W-:Y:S04]  /*290a0*/  STL.64 [R1+0x1a0], R4 ;  /* 0x0001a00401007387 */ /* 0x001fe80000100a00 */
[----:B------:R-:W-:Y:S04]  /*290b0*/  STL.64 [R1+0x1a8], R6 ;  /* 0x0001a80601007387 */ /* 0x000fe80000100a00 */
[----:B------:R-:W0:Y:S04]  /*290c0*/  LDSM.16.M88.4 R4, [R3+UR7+0x2000] ;  /* 0x002000070304783b */ /* 0x000e280008000200 */
        /* <DEDUP_REMOVED lines=19> */
[----:B------:R0:W-:Y:S04]  /*29200*/  STL.64 [R1+0x218], R6 ;  /* 0x0002180601007387 */ /* 0x0001e80000100a00 */
[----:B0-----:R-:W4:Y:S04]  /*29210*/  LDL.LU.64 R6, [R1+0x1508] ;  /* 0x0015080001067983 */ /* 0x001f280000300a00 */
[----:B------:R-:W4:Y:S01]  /*29220*/  LDL.LU.64 R4, [R1+0x1500] ;  /* 0x0015000001047983 */ /* 0x000f220000300a00 */
[----:B------:R-:W-:Y:S01]  /*29230*/  BAR.SYNC.DEFER_BLOCKING 0x0 ;  /* 0x0000000000007b1d */ /* 0x000fe20000010000 */
[----:B------:R-:W-:-:S02]  /*29240*/  F2FP.F16.E4M3.UNPACK_B R8, R22 ;  /* 0x00000016ff08723e */ /* 0x000fc400020006ff */
[----:B------:R-:W-:-:S03]  /*29250*/  LOP3.LUT R0, R29, 0x20, RZ, 0x3c, !PT ;  /* 0x000000201d007812 */ /* 0x000fc600078e3cff */
[----:B------:R-:W5:Y:S04]  /*29260*/  LDL.LU R3, [R1+0xe4] ;  /* 0x0000e40001037983 */ /* 0x000f680000300800 */
[----:B----4-:R-:W-:Y:S04]  /*29270*/  STSM.16.M88.4 [R2], R4 ;  /* 0x0000000402007844 */ /* 0x010fe80000000200 */
[----:B------:R-:W-:Y:S01]  /*29280*/  STSM.16.M88.4 [R2+0x1000], R8 ;  /* 0x0010000802007844 */ /* 0x000fe20000000200 */
[----:B------:R-:W-:Y:S06]  /*29290*/  BAR.SYNC.DEFER_BLOCKING 0x0 ;  /* 0x0000000000007b1d */ /* 0x000fec0000010000 */
[----:B------:R-:W0:Y:S04]  /*292a0*/  LDS.64 R16, [R29+UR7] ;  /* 0x000000071d107984 */ /* 0x000e280008000a00 */
[----:B------:R-:W1:Y:S04]  /*292b0*/  LDS.64 R28, [R29+UR7+0x800] ;  /* 0x000800071d1c7984 */ /* 0x000e680008000a00 */
[----:B------:R-:W4:Y:S04]  /*292c0*/  LDS.64 R6, [R0+UR7] ;  /* 0x0000000700067984 */ /* 0x000f280008000a00 */
[----:B------:R-:W1:Y:S04]  /*292d0*/  LDS.64 R10, [R0+UR7+0x800] ;  /* 0x00080007000a7984 */ /* 0x000e680008000a00 */
[----:B0-----:R-:W-:Y:S04]  /*292e0*/  STL.64 [R1+0x48], R16 ;  /* 0x0000481001007387 */ /* 0x001fe80000100a00 */
[----:B------:R-:W5:Y:S04]  /*292f0*/  LDL.LU R4, [R1+0x4b0] ;  /* 0x0004b00001047983 */ /* 0x000f680000300800 */
[----:B------:R-:W5:Y:S04]  /*29300*/  LDL.LU R5, [R1+0x4b4] ;  /* 0x0004b40001057983 */ /* 0x000f680000300800 */
[----:B-1----:R0:W-:Y:S04]  /*29310*/  STL [R1+0x14ec], R29 ;  /* 0x0014ec1d01007387 */ /* 0x0021e80000100800 */
[----:B----4-:R1:W-:Y:S01]  /*29320*/  STL [R1+0x84], R7 ;  /* 0x0000840701007387 */ /* 0x0103e20000100800 */
[----:B0-----:R-:W-:-:S03]  /*29330*/  IMAD.MOV.U32 R29, RZ, RZ, R6 ;  /* 0x000000ffff1d7224 */ /* 0x001fc600078e0006 */
[----:B------:R-:W4:Y:S04]  /*29340*/  LDL.LU R6, [R1+0x4b8] ;  /* 0x0004b80001067983 */ /* 0x000f280000300800 */
[----:B-1----:R-:W4:Y:S01]  /*29350*/  LDL.LU R7, [R1+0x4bc] ;  /* 0x0004bc0001077983 */ /* 0x002f220000300800 */
[----:B--2---:R-:W-:-:S04]  /*29360*/  FADD R0, -R26, R23 ;  /* 0x000000171a007221 */ /* 0x004fc80000000100 */
[----:B------:R-:W-:Y:S01]  /*29370*/  FMUL R2, R0, 1.4426950216293334961 ;  /* 0x3fb8aa3b00027820 */ /* 0x000fe20000400000 */
[----:B---3--:R-:W-:-:S04]  /*29380*/  FADD R0, -R19, R27 ;  /* 0x0000001b13007221 */ /* 0x008fc80000000100 */
[----:B------:R-:W-:Y:S01]  /*29390*/  FMUL R0, R0, 1.4426950216293334961 ;  /* 0x3fb8aa3b00007820 */ /* 0x000fe20000400000 */
[----:B------:R0:W1:Y:S08]  /*293a0*/  MUFU.EX2 R23, R2 ;  /* 0x0000000200177308 */ /* 0x0000700000000800 */
[----:B------:R-:W2:Y:S01]  /*293b0*/  MUFU.EX2 R19, R0 ;  /* 0x0000000000137308 */ /* 0x000ea20000000800 */
[----:B------:R3:W-:Y:S01]  /*293c0*/  STL.64 [R1+0x40], R10 ;  /* 0x0000400a01007387 */ /* 0x0007e20000100a00 */
[----:B------:R-:W-:Y:S01]  /*293d0*/  IMAD.MOV.U32 R8, RZ, RZ, R16 ;  /* 0x000000ffff087224 */ /* 0x000fe200078e0010 */
[----:B------:R-:W-:Y:S01]  /*293e0*/  F2FP.F16.E4M3.UNPACK_B R24, R24 ;  /* 0x00000018ff18723e */ /* 0x000fe200020006ff */
[----:B------:R-:W-:Y:S01]  /*293f0*/  IMAD.MOV.U32 R9, RZ, RZ, R28 ;  /* 0x000000ffff097224 */ /* 0x000fe200078e001c */
[----:B------:R-:W-:Y:S01]  /*29400*/  F2FP.F16.E4M3.UNPACK_B R25, R25 ;  /* 0x00000019ff19723e */ /* 0x000fe200020006ff */
[----:B------:R-:W4:Y:S04]  /*29410*/  LDL.LU R16, [R1+0x4c0] ;  /* 0x0004c00001107983 */ /* 0x000f280000300800 */
[----:B------:R-:W4:Y:S01]  /*29420*/  LDL.LU R17, [R1+0x4c4] ;  /* 0x0004c40001117983 */ /* 0x000f220000300800 */
[----:B---3--:R-:W-:-:S03]  /*29430*/  IMAD.MOV.U32 R11, RZ, RZ, R10 ;  /* 0x000000ffff0b7224 */ /* 0x008fc600078e000a */
[----:B0-----:R-:W3:Y:S01]  /*29440*/  LDL.LU R2, [R1+0xe0] ;  /* 0x0000e00001027983 */ /* 0x001ee20000300800 */
[----:B------:R-:W-:-:S03]  /*29450*/  IMAD.MOV.U32 R10, RZ, RZ, R29 ;  /* 0x000000ffff0a7224 */ /* 0x000fc600078e001d */
[----:B-1----:R-:W-:Y:S04]  /*29460*/  STL [R1+0x308], R23 ;  /* 0x0003081701007387 */ /* 0x002fe80000100800 */
[----:B--2---:R-:W-:Y:S04]  /*29470*/  STL [R1+0x30c], R19 ;  /* 0x00030c1301007387 */ /* 0x004fe80000100800 */
[----:B------:R-:W2:Y:S04]  /*29480*/  LDL.LU R18, [R1+0x4c8] ;  /* 0x0004c80001127983 */ /* 0x000ea80000300800 */
[----:B------:R-:W2:Y:S04]  /*29490*/  LDL.LU R22, [R1+0x4cc] ;  /* 0x0004cc0001167983 */ /* 0x000ea80000300800 */
[----:B------:R-:W-:Y:S04]  /*294a0*/  STL [R1], R24 ;  /* 0x0000001801007387 */ /* 0x000fe80000100800 */
[----:B------:R-:W-:Y:S04]  /*294b0*/  STL [R1+0x4], R25 ;  /* 0x0000041901007387 */ /* 0x000fe80000100800 */
[----:B------:R-:W3:Y:S01]  /*294c0*/  LDL.LU R0, [R1+0x450] ;  /* 0x0004500001007983 */ /* 0x000ee20000300800 */
[C---:B-----5:R-:W-:Y:S01]  /*294d0*/  FMUL R4, R23.reuse, R4 ;  /* 0x0000000417047220 */ /* 0x060fe20000400000 */
[----:B------:R-:W-:Y:S01]  /*294e0*/  FMUL R5, R23, R5 ;  /* 0x0000000517057220 */ /* 0x000fe20000400000 */
[C---:B----4-:R-:W-:Y:S01]  /*294f0*/  FMUL R6, R19.reuse, R6 ;  /* 0x0000000613067220 */ /* 0x050fe20000400000 */
[----:B------:R-:W-:-:S07]  /*29500*/  FMUL R7, R19, R7 ;  /* 0x0000000713077220 */ /* 0x000fce0000400000 */
[----:B------:R-:W-:-:S15]  /*29510*/  HMMA.16816.F32 R4, R8, R24, R4 ;  /* 0x000000180804723c */ /* 0x000fde0000001804 */
[----:B------:R-:W-:-:S04]  /*29520*/  NOP ;  /* 0x0000000000007918 */ /* 0x000fc80000000000 */
[----:B------:R0:W-:Y:S04]  /*29530*/  STL [R1+0x14f0], R4 ;  /* 0x0014f00401007387 */ /* 0x0001e80000100800 */
[----:B0-----:R-:W4:Y:S04]  /*29540*/  LDL.LU R4, [R1+0x48] ;  /* 0x0000480001047983 */ /* 0x001f280000300800 */
[----:B------:R0:W-:Y:S04]  /*29550*/  STL [R1+0x14e8], R5 ;  /* 0x0014e80501007387 */ /* 0x0001e80000100800 */
[----:B0-----:R-:W5:Y:S01]  /*29560*/  LDL.LU R5, [R1+0x40] ;  /* 0x0000400001057983 */ /* 0x001f620000300800 */
[----:B--2---:R-:W-:Y:S01]  /*29570*/  FMUL R18, R19, R18 ;  /* 0x0000001213127220 */ /* 0x004fe20000400000 */
[C---:B------:R-:W-:Y:S01]  /*29580*/  FMUL R16, R23.reuse, R16 ;  /* 0x0000001017107220 */ /* 0x040fe20000400000 */
[----:B------:R-:W-:Y:S01]  /*29590*/  FMUL R17, R23, R17 ;  /* 0x0000001117117220 */ /* 0x000fe20000400000 */
[----:B------:R-:W-:Y:S01]  /*295a0*/  FMUL R19, R19, R22 ;  /* 0x0000001613137220 */ /* 0x000fe20000400000 */
[----:B---3--:R-:W-:-:S02]  /*295b0*/  F2FP.F16.E4M3.UNPACK_B R26, R2 ;  /* 0x00000002ff1a723e */ /* 0x008fc400020006ff */
[----:B------:R-:W-:Y:S01]  /*295c0*/  F2FP.F16.E4M3.UNPACK_B R27, R3 ;  /* 0x00000003ff1b723e */ /* 0x000fe200020006ff */
[----:B------:R0:W-:Y:S04]  /*295d0*/  STL.64 [R1+0x14e0], R6 ;  /* 0x0014e00601007387 */ /* 0x0001e80000100a00 */
[----:B------:R-:W2:Y:S04]  /*295e0*/  LDL.LU R25, [R1+0x454] ;  /* 0x0004540001197983 */ /* 0x000ea80000300800 */
[----:B------:R-:W3:Y:S04]  /*295f0*/  LDL.LU R22, [R1+0x458] ;  /* 0x0004580001167983 */ /* 0x000ee80000300800 */
[----:B0-----:R-:W2:Y:S04]  /*29600*/  LDL.LU R6, [R1+0x45c] ;  /* 0x00045c0001067983 */ /* 0x001ea80000300800 */
[----:B------:R0:W-:Y:S04]  /*29610*/  STL.64 [R1+0x14d8], R2 ;  /* 0x0014d80201007387 */ /* 0x0001e80000100a00 */
[----:B------:R-:W-:Y:S01]  /*29620*/  STL [R1+0x8], R26 ;  /* 0x0000081a01007387 */ /* 0x000fe20000100800 */
[----:B------:R-:W-:-:S03]  /*29630*/  FMUL R24, R23, R0 ;  /* 0x0000000017187220 */ /* 0x000fc60000400000 */
[----:B------:R-:W-:Y:S04]  /*29640*/  STL [R1+0xc], R27 ;  /* 0x00000c1b01007387 */ /* 0x000fe80000100800 */
[----:B------:R-:W2:Y:S04]  /*29650*/  LDL.LU R7, [R1+0x460] ;  /* 0x0004600001077983 */ /* 0x000ea80000300800 */
[----:B0-----:R-:W3:Y:S04]  /*29660*/  LDL.LU R3, [R1+0x464] ;  /* 0x0004640001037983 */ /* 0x001ee80000300800 */
[----:B------:R-:W3:Y:S04]  /*29670*/  LDL.LU R2, [R1+0x468] ;  /* 0x0004680001027983 */ /* 0x000ee80000300800 */
[----:B------:R-:W3:Y:S01]  /*29680*/  LDL.LU R0, [R1+0x46c] ;  /* 0x00046c0001007983 */ /* 0x000ee20000300800 */
[----:B----4-:R-:W-:-:S02]  /*29690*/  IMAD.MOV.U32 R8, RZ, RZ, R4 ;  /* 0x000000ffff087224 */ /* 0x010fc400078e0004 */
[----:B-----5:R-:W-:-:S07]  /*296a0*/  IMAD.MOV.U32 R11, RZ, RZ, R5 ;  /* 0x000000ffff0b7224 */ /* 0x020fce00078e0005 */
[----:B------:R-:W-:-:S15]  /*296b0*/  HMMA.16816.F32 R16, R8, R26, R16 ;  /* 0x0000001a0810723c */ /* 0x000fde0000001810 */
[----:B------:R-:W-:-:S04]  /*296c0*/  NOP ;  /* 0x0000000000007918 */ /* 0x000fc80000000000 */
[----:B------:R0:W-:Y:S04]  /*296d0*/  STL [R1+0x14f4], R17 ;  /* 0x0014f41101007387 */ /* 0x0001e80000100800 */
[----:B0-----:R-:W3:Y:S01]  /*296e0*/  LDL R17, [R1+0x30c] ;  /* 0x00030c0001117983 */ /* 0x001ee20000100800 */
[----:B--2---:R-:W-:Y:S01]  /*296f0*/  FMUL R25, R23, R25 ;  /* 0x0000001917197220 */ /* 0x004fe20000400000 */
[----:B------:R-:W-:Y:S02]  /*29700*/  F2FP.F16.E4M3.UNPACK_B R14, R14 ;  /* 0x0000000eff0e723e */ /* 0x000fe400020006ff */
[----:B------:R-:W-:Y:S01]  /*29710*/  F2FP.F16.E4M3.UNPACK_B R15, R15 ;  /* 0x0000000fff0f723e */ /* 0x000fe200020006ff */
[----:B------:R-:W-:Y:S04]  /*29720*/  STL [R1+0x14d4], R18 ;  /* 0x0014d41201007387 */ /* 0x000fe80000100800 */
[----:B------:R-:W-:Y:S04]  /*29730*/  STL [R1+0x14d0], R19 ;  /* 0x0014d01301007387 */ /* 0x000fe80000100800 */
[----:B------:R-:W-:Y:S04]  /*29740*/  STL [R1+0x10], R14 ;  /* 0x0000100e01007387 */ /* 0x000fe80000100800 */
[----:B------:R-:W-:Y:S01]  /*29750*/  STL [R1+0x14], R15 ;  /* 0x0000140f01007387 */ /* 0x000fe20000100800 */
[C---:B---3--:R-:W-:Y:S01]  /*29760*/  FMUL R26, R17.reuse, R22 ;  /* 0x00000016111a7220 */ /* 0x048fe20000400000 */
[----:B------:R-:W-:-:S02]  /*29770*/  FMUL R27, R17, R6 ;  /* 0x00000006111b7220 */ /* 0x000fc40000400000 */
[----:B------:R-:W2:Y:S05]  /*29780*/  LDL.LU R6, [R1+0x47c] ;  /* 0x00047c0001067983 */ /* 0x000eaa0000300800 */
[----:B------:R-:W-:-:S15]  /*29790*/  HMMA.16816.F32 R24, R8, R14, R24 ;  /* 0x0000000e0818723c */ /* 0x000fde0000001818 */
[----:B------:R-:W-:-:S04]  /*297a0*/  NOP ;  /* 0x0000000000007918 */ /* 0x000fc80000000000 */
[----:B------:R-:W-:Y:S04]  /*297b0*/  STL.64 [R1+0x14f8], R24 ;  /* 0x0014f81801007387 */ /* 0x000fe80000100a00 */
[----:B------:R0:W-:Y:S04]  /*297c0*/  STL.64 [R1+0x14c8], R26 ;  /* 0x0014c81a01007387 */ /* 0x0001e80000100a00 */
[----:B0-----:R-:W3:Y:S04]  /*297d0*/  LDL R26, [R1+0x308] ;  /* 0x00030800011a7983 */ /* 0x001ee80000100800 */
[----:B------:R-:W4:Y:S04]  /*297e0*/  LDL.LU R23, [R1+0x470] ;  /* 0x0004700001177983 */ /* 0x000f280000300800 */
[----:B------:R-:W5:Y:S01]  /*297f0*/  LDL.LU R22, [R1+0x474] ;  /* 0x0004740001167983 */ /* 0x000f620000300800 */
[----:B------:R-:W-:Y:S01]  /*29800*/  F2FP.F16.E4M3.UNPACK_B R18, R13 ;  /* 0x0000000dff12723e */ /* 0x000fe200020006ff */
[C---:B------:R-:W-:Y:S01]  /*29810*/  FMUL R10, R17.reuse, R2 ;  /* 0x00000002110a7220 */ /* 0x040fe20000400000 */
[----:B------:R-:W-:Y:S01]  /*29820*/  F2FP.F16.E4M3.UNPACK_B R19, R12 ;  /* 0x0000000cff13723e */ /* 0x000fe200020006ff */
[----:B------:R-:W-:Y:S01]  /*29830*/  FMUL R11, R17, R0 ;  /* 0x00000000110b7220 */ /* 0x000fe20000400000 */
[----:B------:R-:W-:-:S02]  /*29840*/  IMAD.MOV.U32 R12, RZ, RZ, R4 ;  /* 0x000000ffff0c7224 */ /* 0x000fc400078e0004 */
[----:B------:R-:W-:Y:S02]  /*29850*/  IMAD.MOV.U32 R13, RZ, RZ, R28 ;  /* 0x000000ffff0d7224 */ /* 0x000fe400078e001c */
[----:B------:R-:W-:Y:S02]  /*29860*/  IMAD.MOV.U32 R14, RZ, RZ, R29 ;  /* 0x000000ffff0e7224 */ /* 0x000fe400078e001d */
[----:B------:R-:W-:Y:S02]  /*29870*/  IMAD.MOV.U32 R15, RZ, RZ, R5 ;  /* 0x000000ffff0f7224 */ /* 0x000fe400078e0005 */
[C---:B---3--:R-:W-:Y:S02]  /*29880*/  FMUL R8, R26.reuse, R7 ;  /* 0x000000071a087220 */ /* 0x048fe40000400000 */
[----:B------:R-:W3:Y:S01]  /*29890*/  LDL.LU R7, [R1+0x478] ;  /* 0x0004780001077983 */ /* 0x000ee20000300800 */
[----:B------:R-:W-:-:S03]  /*298a0*/  FMUL R9, R26, R3 ;  /* 0x000000031a097220 */ /* 0x000fc60000400000 */
[----:B------:R-:W3:Y:S04]  /*298b0*/  LDL R2, [R1+0x170] ;  /* 0x0001700001027983 */ /* 0x000ee80000100800 */
[----:B------:R-:W3:Y:S01]  /*298c0*/  LDL R3, [R1+0x174] ;  /* 0x0001740001037983 */ /* 0x000ee20000100800 */
[----:B------:R-:W-:Y:S03]  /*298d0*/  HMMA.16816.F32 R8, R12, R18, R8 ;  /* 0x000000120c08723c */ /* 0x000fe60000001808 */
[----:B------:R-:W-:Y:S04]  /*298e0*/  STL [R1+0x50], R18 ;  /* 0x0000501201007387 */ /* 0x000fe80000100800 */
[----:B------:R0:W-:Y:S04]  /*298f0*/  STL [R1+0x54], R19 ;  /* 0x0000541301007387 */ /* 0x0001e80000100800 */
[----:B------:R-:W3:Y:S04]  /*29900*/  LDL.LU R27, [R1+0x480] ;  /* 0x00048000011b7983 */ /* 0x000ee80000300800 */
[----:B0-----:R-:W3:Y:S04]  /*29910*/  LDL.LU R19, [R1+0x484] ;  /* 0x0004840001137983 */ /* 0x001ee80000300800 */
[----:B------:R-:W3:Y:S04]  /*29920*/  LDL.LU R18, [R1+0x488] ;  /* 0x0004880001127983 */ /* 0x000ee80000300800 */
[----:B------:R-:W3:Y:S01]  /*29930*/  LDL.LU R0, [R1+0x48c] ;  /* 0x00048c0001007983 */ /* 0x000ee20000300800 */
[----:B--2---:R-:W-:Y:S01]  /*29940*/  FMUL R15, R17, R6 ;  /* 0x00000006110f7220 */ /* 0x004fe20000400000 */
[C---:B----4-:R-:W-:Y:S01]  /*29950*/  FMUL R12, R26.reuse, R23 ;  /* 0x000000171a0c7220 */ /* 0x050fe20000400000 */
[----:B-----5:R-:W-:Y:S01]  /*29960*/  FMUL R13, R26, R22 ;  /* 0x000000161a0d7220 */ /* 0x020fe20000400000 */
[----:B------:R-:W-:Y:S01]  /*29970*/  F2FP.F16.E4M3.UNPACK_B R6, R21 ;  /* 0x00000015ff06723e */ /* 0x000fe200020006ff */
[----:B------:R-:W-:-:S02]  /*29980*/  IMAD.MOV.U32 R21, RZ, RZ, R28 ;  /* 0x000000ffff157224 */ /* 0x000fc400078e001c */
[----:B------:R-:W-:Y:S02]  /*29990*/  IMAD.MOV.U32 R22, RZ, RZ, R29 ;  /* 0x000000ffff167224 */ /* 0x000fe400078e001d */
[----:B------:R-:W-:Y:S01]  /*299a0*/  IMAD.MOV.U32 R23, RZ, RZ, R5 ;  /* 0x000000ffff177224 */ /* 0x000fe200078e0005 */
[----:B------:R-:W-:Y:S04]  /*299b0*/  STL.64 [R1+0x14c0], R10 ;  /* 0x0014c00a01007387 */ /* 0x000fe80000100a00 */
[----:B------:R-:W2:Y:S04]  /*299c0*/  LDL R24, [R1+0x180] ;  /* 0x0001800001187983 */ /* 0x000ea80000100800 */
[----:B------:R-:W4:Y:S04]  /*299d0*/  LDL R25, [R1+0x184] ;  /* 0x0001840001197983 */ /* 0x000f280000100800 */
[----:B------:R0:W-:Y:S01]  /*299e0*/  STL [R1+0x58], R6 ;  /* 0x0000580601007387 */ /* 0x0001e20000100800 */
[----:B---3--:R-:W-:Y:S01]  /*299f0*/  FMUL R14, R17, R7 ;  /* 0x00000007110e7220 */ /* 0x008fe20000400000 */
[----:B------:R-:W-:Y:S01]  /*29a00*/  F2FP.F16.E4M3.UNPACK_B R7, R20 ;  /* 0x00000014ff07723e */ /* 0x000fe200020006ff */
[----:B------:R-:W-:-:S07]  /*29a10*/  IMAD.MOV.U32 R20, RZ, RZ, R4 ;  /* 0x000000ffff147224 */ /* 0x000fce00078e0004 */
[----:B------:R-:W-:Y:S01]  /*29a20*/  HMMA.16816.F32 R12, R20, R6, R12 ;  /* 0x00000006140c723c */ /* 0x000fe2000000180c */
[----:B------:R1:W-:Y:S01]  /*29a30*/  STL [R1+0x5c], R7 ;  /* 0x00005c0701007387 */ /* 0x0003e20000100800 */
[----:B------:R-:W-:-:S03]  /*29a40*/  F2FP.F16.E4M3.UNPACK_B R2, R2 ;  /* 0x00000002ff02723e */ /* 0x000fc600020006ff */
[----:B0-----:R-:W3:Y:S01]  /*29a50*/  LDL R6, [R1+0x190] ;  /* 0x0001900001067983 */ /* 0x001ee20000100800 */
[----:B------:R-:W-:-:S03]  /*29a60*/  F2FP.F16.E4M3.UNPACK_B R3, R3 ;  /* 0x00000003ff03723e */ /* 0x000fc600020006ff */
[----:B-1----:R-:W5:Y:S10]  /*29a70*/  LDL R7, [R1+0x194] ;  /* 0x0001940001077983 */ /* 0x002f740000100800 */
[----:B------:R0:W-:Y:S04]  /*29a80*/  STL.64 [R1+0xb0], R12 ;  /* 0x0000b00c01007387 */ /* 0x0001e80000100a00 */
[----:B------:R1:W-:Y:S01]  /*29a90*/  STL.64 [R1+0xb8], R14 ;  /* 0x0000b80e01007387 */ /* 0x0003e20000100a00 */
[C---:B0-----:R-:W-:Y:S01]  /*29aa0*/  FMUL R12, R26.reuse, R27 ;  /* 0x0000001b1a0c7220 */ /* 0x041fe20000400000 */
[----:B------:R-:W-:-:S02]  /*29ab0*/  FMUL R13, R26, R19 ;  /* 0x000000131a0d7220 */ /* 0x000fc40000400000 */
[----:B------:R-:W3:Y:S01]  /*29ac0*/  LDL.LU R27, [R1+0x498] ;  /* 0x00049800011b7983 */ /* 0x000ee20000300800 */
[C---:B-1----:R-:W-:Y:S01]  /*29ad0*/  FMUL R14, R17.reuse, R18 ;  /* 0x00000012110e7220 */ /* 0x042fe20000400000 */
[----:B------:R-:W-:Y:S02]  /*29ae0*/  FMUL R15, R17, R0 ;  /* 0x00000000110f7220 */ /* 0x000fe40000400000 */
[----:B------:R-:W3:Y:S04]  /*29af0*/  LDL.LU R0, [R1+0x49c] ;  /* 0x00049c0001007983 */ /* 0x000ee80000300800 */
[----:B------:R-:W-:Y:S01]  /*29b00*/  STL [R1+0x60], R2 ;  /* 0x0000600201007387 */ /* 0x000fe20000100800 */
[----:B------:R-:W-:Y:S03]  /*29b10*/  HMMA.16816.F32 R20, R20, R2, R12 ;  /* 0x000000021414723c */ /* 0x000fe6000000180c */
[----:B------:R-:W-:Y:S04]  /*29b20*/  STL [R1+0x64], R3 ;  /* 0x0000640301007387 */ /* 0x000fe80000100800 */
[----:B------:R-:W3:Y:S04]  /*29b30*/  LDL.LU R14, [R1+0x490] ;  /* 0x00049000010e7983 */ /* 0x000ee80000300800 */
[----:B------:R-:W5:Y:S01]  /*29b40*/  LDL.LU R15, [R1+0x494] ;  /* 0x00049400010f7983 */ /* 0x000f620000300800 */
[----:B--2---:R-:W-:-:S02]  /*29b50*/  F2FP.F16.E4M3.UNPACK_B R24, R24 ;  /* 0x00000018ff18723e */ /* 0x004fc400020006ff */
[----:B----4-:R-:W-:-:S05]  /*29b60*/  F2FP.F16.E4M3.UNPACK_B R25, R25 ;  /* 0x00000019ff19723e */ /* 0x010fca00020006ff */
[----:B------:R0:W-:Y:S04]  /*29b70*/  STL.64 [R1+0xc0], R20 ;  /* 0x0000c01401007387 */ /* 0x0001e80000100a00 */
[----:B------:R1:W-:Y:S04]  /*29b80*/  STL.64 [R1+0xc8], R22 ;  /* 0x0000c81601007387 */ /* 0x0003e80000100a00 */
[----:B------:R-:W2:Y:S04]  /*29b90*/  LDL.LU R11, [R1+0x4a8] ;  /* 0x0004a800010b7983 */ /* 0x000ea80000300800 */
[----:B------:R-:W4:Y:S01]  /*29ba0*/  LDL.LU R10, [R1+0x4ac] ;  /* 0x0004ac00010a7983 */ /* 0x000f220000300800 */
[----:B0-----:R-:W-:-:S02]  /*29bb0*/  IMAD.MOV.U32 R20, RZ, RZ, R4 ;  /* 0x000000ffff147224 */ /* 0x001fc400078e0004 */
[----:B------:R-:W-:Y:S01]  /*29bc0*/  IMAD.MOV.U32 R21, RZ, RZ, R28 ;  /* 0x000000ffff157224 */ /* 0x000fe200078e001c */
[----:B------:R-:W2:Y:S01]  /*29bd0*/  LDL.LU R2, [R1+0xa0] ;  /* 0x0000a00001027983 */ /* 0x000ea20000300800 */
[----:B-1----:R-:W-:Y:S02]  /*29be0*/  IMAD.MOV.U32 R22, RZ, RZ, R29 ;  /* 0x000000ffff167224 */ /* 0x002fe400078e001d */
[----:B------:R-:W-:Y:S01]  /*29bf0*/  IMAD.MOV.U32 R23, RZ, RZ, R5 ;  /* 0x000000ffff177224 */ /* 0x000fe200078e0005 */
[----:B------:R-:W2:Y:S04]  /*29c00*/  LDL.LU R3, [R1+0xa4] ;  /* 0x0000a40001037983 */ /* 0x000ea80000300800 */
[----:B------:R-:W2:Y:S04]  /*29c10*/  LDL R18, [R1+0x84] ;  /* 0x0000840001127983 */ /* 0x000ea80000100800 */
[----:B------:R-:W2:Y:S01]  /*29c20*/  LDL R19, [R1+0x44] ;  /* 0x0000440001137983 */ /* 0x000ea20000100800 */
[----:B---3--:R-:W-:Y:S01]  /*29c30*/  FMUL R12, R26, R14 ;  /* 0x0000000e1a0c7220 */ /* 0x008fe20000400000 */
[----:B------:R-:W-:-:S02]  /*29c40*/  FMUL R14, R17, R27 ;  /* 0x0000001b110e7220 */ /* 0x000fc40000400000 */
[----:B------:R-:W3:Y:S01]  /*29c50*/  LDL.LU R27, [R1+0x514] ;  /* 0x00051400011b7983 */ /* 0x000ee20000300800 */
[----:B-----5:R-:W-:Y:S01]  /*29c60*/  FMUL R13, R26, R15 ;  /* 0x0000000f1a0d7220 */ /* 0x020fe20000400000 */
[----:B------:R-:W-:Y:S02]  /*29c70*/  FMUL R15, R17, R0 ;  /* 0x00000000110f7220 */ /* 0x000fe40000400000 */
[----:B------:R-:W3:Y:S04]  /*29c80*/  LDL R0, [R1+0x328] ;  /* 0x0003280001007983 */ /* 0x000ee80000100800 */
[----:B------:R-:W-:Y:S01]  /*29c90*/  STL [R1+0x68], R24 ;  /* 0x0000681801007387 */ /* 0x000fe20000100800 */
[----:B------:R-:W-:Y:S03]  /*29ca0*/  HMMA.16816.F32 R20, R20, R24, R12 ;  /* 0x000000181414723c */ /* 0x000fe6000000180c */
[----:B------:R0:W-:Y:S04]  /*29cb0*/  STL [R1+0x6c], R25 ;  /* 0x00006c1901007387 */ /* 0x0001e80000100800 */
[----:B0-----:R-:W5:Y:S04]  /*29cc0*/  LDL.LU.64 R24, [R1+0x14f8] ;  /* 0x0014f80001187983 */ /* 0x001f680000300a00 */
[----:B------:R-:W2:Y:S04]  /*29cd0*/  LDL.LU R14, [R1+0x4a0] ;  /* 0x0004a000010e7983 */ /* 0x000ea80000300800 */
[----:B------:R-:W3:Y:S01]  /*29ce0*/  LDL.LU R15, [R1+0x4a4] ;  /* 0x0004a400010f7983 */ /* 0x000ee20000300800 */
[----:B------:R-:W-:-:S03]  /*29cf0*/  F2FP.F16.E4M3.UNPACK_B R6, R6 ;  /* 0x00000006ff06723e */ /* 0x000fc600020006ff */
[----:B------:R0:W-:Y:S01]  /*29d00*/  STL.64 [R1+0xd0], R20 ;  /* 0x0000d01401007387 */ /* 0x0001e20000100a00 */
[----:B------:R-:W-:-:S03]  /*29d10*/  F2FP.F16.E4M3.UNPACK_B R7, R7 ;  /* 0x00000007ff07723e */ /* 0x000fc600020006ff */
[----:B------:R1:W-:Y:S01]  /*29d20*/  STL.64 [R1+0xd8], R22 ;  /* 0x0000d81601007387 */ /* 0x0003e20000100a00 */
[----:B0-----:R-:W-:Y:S02]  /*29d30*/  IMAD.MOV.U32 R20, RZ, RZ, R4 ;  /* 0x000000ffff147224 */ /* 0x001fe400078e0004 */
[----:B------:R-:W-:Y:S02]  /*29d40*/  IMAD.MOV.U32 R21, RZ, RZ, R28 ;  /* 0x000000ffff157224 */ /* 0x000fe400078e001c */
[----:B-1----:R-:W-:Y:S02]  /*29d50*/  IMAD.MOV.U32 R22, RZ, RZ, R29 ;  /* 0x000000ffff167224 */ /* 0x002fe400078e001d */
[----:B------:R-:W-:Y:S02]  /*29d60*/  IMAD.MOV.U32 R23, RZ, RZ, R5 ;  /* 0x000000ffff177224 */ /* 0x000fe400078e0005 */
[C---:B--2---:R-:W-:Y:S01]  /*29d70*/  FMUL R12, R26.reuse, R14 ;  /* 0x0000000e1a0c7220 */ /* 0x044fe20000400000 */
[C---:B------:R-:W-:Y:S01]  /*29d80*/  FMUL R14, R17.reuse, R11 ;  /* 0x0000000b110e7220 */ /* 0x040fe20000400000 */
[----:B---3--:R-:W-:Y:S01]  /*29d90*/  FMUL R13, R26, R15 ;  /* 0x0000000f1a0d7220 */ /* 0x008fe20000400000 */
[----:B----4-:R-:W-:-:S02]  /*29da0*/  FMUL R15, R17, R10 ;  /* 0x0000000a110f7220 */ /* 0x010fc40000400000 */
[----:B------:R-:W2:Y:S04]  /*29db0*/  LDL.LU R17, [R1+0x14f4] ;  /* 0x0014f40001117983 */ /* 0x000ea80000300800 */
[----:B------:R-:W3:Y:S04]  /*29dc0*/  LDL.LU R4, [R1+0x14f0] ;  /* 0x0014f00001047983 */ /* 0x000ee80000300800 */
[----:B------:R-:W4:Y:S04]  /*29dd0*/  LDL.LU R10, [R1+0xf0] ;  /* 0x0000f000010a7983 */ /* 0x000f280000300800 */
[----:B------:R-:W-:Y:S04]  /*29de0*/  STL [R1+0x88], R6 ;  /* 0x0000880601007387 */ /* 0x000fe80000100800 */
[----:B------:R-:W2:Y:S04]  /*29df0*/  LDL.LU R11, [R1+0xf4] ;  /* 0x0000f400010b7983 */ /* 0x000ea80000300800 */
[----:B------:R0:W-:Y:S04]  /*29e00*/  STL [R1+0x8c], R7 ;  /* 0x00008c0701007387 */ /* 0x0001e80000100800 */
[----:B------:R-:W2:Y:S04]  /*29e10*/  LDL R28, [R1+0x4c] ;  /* 0x00004c00011c7983 */ /* 0x000ea80000100800 */
[----:B------:R-:W3:Y:S04]  /*29e20*/  LDL.LU R29, [R1+0x14ec] ;  /* 0x0014ec00011d7983 */ /* 0x000ee80000300800 */
[----:B------:R-:W4:Y:S01]  /*29e30*/  LDL.LU R5, [R1+0x14e8] ;  /* 0x0014e80001057983 */ /* 0x000f220000300800 */
[----:B------:R-:W-:Y:S03]  /*29e40*/  HMMA.16816.F32 R12, R20, R6, R12 ;  /* 0x00000006140c723c */ /* 0x000fe6000000180c */
[----:B0-----:R-:W4:Y:S01]  /*29e50*/  LDL.LU.64 R6, [R1+0x14e0] ;  /* 0x0014e00001067983 */ /* 0x001f220000300a00 */
[----:B------:R-:W-:-:S02]  /*29e60*/  F2FP.F16.E4M3.UNPACK_B R2, R2.H1 ;  /* 0x00000002ff02723e */ /* 0x000fc400030006ff */
[----:B------:R-:W-:-:S13]  /*29e70*/  F2FP.F16.E4M3.UNPACK_B R3, R3.H1 ;  /* 0x00000003ff03723e */ /* 0x000fda00030006ff */
[----:B------:R-:W-:Y:S04]  /*29e80*/  STL.64 [R1+0x110], R12 ;  /* 0x0001100c01007387 */ /* 0x000fe80000100a00 */
[----:B------:R0:W-:Y:S04]  /*29e90*/  STL.64 [R1+0x118], R14 ;  /* 0x0001180e01007387 */ /* 0x0001e80000100a00 */
[----:B------:R-:W-:Y:S04]  /*29ea0*/  STL [R1+0xa0], R2 ;  /* 0x0000a00201007387 */ /* 0x000fe80000100800 */
[----:B------:R1:W-:Y:S01]  /*29eb0*/  STL [R1+0xa4], R3 ;  /* 0x0000a40301007387 */ /* 0x0003e20000100800 */
[----:B0-----:R-:W-:-:S02]  /*29ec0*/  IMAD.MOV.U32 R14, RZ, RZ, R18 ;  /* 0x000000ffff0e7224 */ /* 0x001fc400078e0012 */
[----:B------:R-:W-:Y:S01]  /*29ed0*/  IMAD.MOV.U32 R15, RZ, RZ, R19 ;  /* 0x000000ffff0f7224 */ /* 0x000fe200078e0013 */
[----:B------:R-:W0:Y:S01]  /*29ee0*/  S2R R22, SR_TID.X ;  /* 0x0000000000167919 */ /* 0x000e220000002100 */
[----:B--2---:R-:W-:Y:S02]  /*29ef0*/  IMAD.MOV.U32 R12, RZ, RZ, R28 ;  /* 0x000000ffff0c7224 */ /* 0x004fe400078e001c */
[----:B---3--:R-:W-:-:S07]  /*29f00*/  IMAD.MOV.U32 R13, RZ, RZ, R29 ;  /* 0x000000ffff0d7224 */ /* 0x008fce00078e001d */
[----:B----4-:R-:W-:Y:S01]  /*29f10*/  HMMA.16816.F32 R4, R12, R2, R4 ;  /* 0x000000020c04723c */ /* 0x010fe20000001804 */
[----:B-1----:R-:W2:Y:S01]  /*29f20*/  LDL.LU.64 R2, [R1+0x14d8] ;  /* 0x0014d80001027983 */ /* 0x002ea20000300a00 */
[C---:B0-----:R-:W-:Y:S02]  /*29f30*/  LOP3.LUT R20, R22.reuse, 0xf, RZ, 0xc0, !PT ;  /* 0x0000000f16147812 */ /* 0x041fe400078ec0ff */
[----:B------:R-:W-:-:S05]  /*29f40*/  LOP3.LUT R21, R22, 0x1c, RZ, 0xc0, !PT ;  /* 0x0000001c16157812 */ /* 0x000fca00078ec0ff */
[----:B------:R-:W-:Y:S02]  /*29f50*/  IMAD R21, R21, 0x8, R20 ;  /* 0x0000000815157824 */ /* 0x000fe400078e0214 */
[----:B------:R-:W-:Y:S02]  /*29f60*/  FADD R0, -R0, R27 ;  /* 0x0000001b00007221 */ /* 0x000fe40000000100 */
[----:B------:R-:W-:-:S06]  /*29f70*/  IMAD.SHL.U32 R21, R21, 0x8, RZ ;  /* 0x0000000815157824 */ /* 0x000fcc00078e00ff */
[----:B------:R-:W-:Y:S04]  /*29f80*/  STL.64 [R1+0x150], R4 ;  /* 0x0001500401007387 */ /* 0x000fe80000100a00 */
[----:B------:R-:W-:Y:S04]  /*29f90*/  STL.64 [R1+0x158], R6 ;  /* 0x0001580601007387 */ /* 0x000fe80000100a00 */
[----:B------:R-:W3:Y:S04]  /*29fa0*/  LDL.LU R23, [R1+0x104] ;  /* 0x0001040001177983 */ /* 0x000ee80000300800 */
[----:B------:R-:W-:Y:S01]  /*29fb0*/  LDS.64 R6, [R21+UR7+0x1800] ;  /* 0x0018000715067984 */ /* 0x000fe20008000a00 */
[----:B--2---:R-:W-:-:S02]  /*29fc0*/  F2FP.F16.E4M3.UNPACK_B R26, R2.H1 ;  /* 0x00000002ff1a723e */ /* 0x004fc400030006ff */
[----:B------:R-:W-:Y:S02]  /*29fd0*/  F2FP.F16.E4M3.UNPACK_B R27, R3.H1 ;  /* 0x00000003ff1b723e */ /* 0x000fe400030006ff */
[----:B------:R-:W0:Y:S04]  /*29fe0*/  LDS.64 R2, [R21+UR7+0x1000] ;  /* 0x0010000715027984 */ /* 0x000e280008000a00 */
[----:B0-----:R0:W-:Y:S04]  /*29ff0*/  STL [R1+0x1498], R3 ;  /* 0x0014980301007387 */ /* 0x0011e80000100800 */
[----:B------:R-:W-:Y:S04]  /*2a000*/  STL [R1+0x78], R26 ;  /* 0x0000781a01007387 */ /* 0x000fe80000100800 */
[----:B0-----:R-:W2:Y:S04]  /*2a010*/  LDL R3, [R1+0x314] ;  /* 0x0003140001037983 */ /* 0x001ea80000100800 */
[----:B------:R-:W-:Y:S04]  /*2a020*/  STL [R1+0x7c], R27 ;  /* 0x00007c1b01007387 */ /* 0x000fe80000100800 */
[----:B------:R-:W4:Y:S04]  /*2a030*/  LDL.LU R18, [R1+0x14d4] ;  /* 0x0014d40001127983 */ /* 0x000f280000300800 */
[----:B------:R-:W4:Y:S04]  /*2a040*/  LDL.LU R19, [R1+0x14d0] ;  /* 0x0014d00001137983 */ /* 0x000f280000300800 */
[----:B------:R0:W-:Y:S04]  /*2a050*/  STL [R1+0x149c], R7 ;  /* 0x00149c0701007387 */ /* 0x0001e80000100800 */
[----:B0-----:R-:W2:Y:S01]  /*2a060*/  LDL.LU R7, [R1+0x528] ;  /* 0x0005280001077983 */ /* 0x001ea20000300800 */
[----:B------:R-:W-:Y:S01]  /*2a070*/  LOP3.LUT R22, R22, 0x1c, RZ, 0xc0, !PT ;  /* 0x0000001c16167812 */ /* 0x000fe200078ec0ff */
[----:B----4-:R-:W-:Y:S02]  /*2a080*/  HMMA.16816.F32 R12, R12, R26, R16 ;  /* 0x0000001a0c0c723c */ /* 0x010fe40000001810 */
[----:B------:R-:W5:Y:S04]  /*2a090*/  LDL.LU.64 R26, [R1+0x14c8] ;  /* 0x0014c800011a7983 */ /* 0x000f680000300a00 */
[----:B------:R-:W4:Y:S04]  /*2a0a0*/  LDL.LU R17, [R1+0x100] ;  /* 0x0001000001117983 */ /* 0x000f280000300800 */
[----:B------:R-:W3:Y:S09]  /*2a0b0*/  LDL R18, [R1+0x84] ;  /* 0x0000840001127983 */ /* 0x000ef20000100800 */
[----:B------:R-:W-:Y:S04]  /*2a0c0*/  STL.64 [R1+0x140], R12 ;  /* 0x0001400c01007387 */ /* 0x000fe80000100a00 */
[----:B------:R-:W-:Y:S04]  /*2a0d0*/  STL.64 [R1+0x148], R14 ;  /* 0x0001480e01007387 */ /* 0x000fe80000100a00 */
[----:B------:R-:W4:Y:S01]  /*2a0e0*/  LDL R19, [R1+0x44] ;  /* 0x0000440001137983 */ /* 0x000f220000100800 */
[----:B------:R-:W-:-:S04]  /*2a0f0*/  IMAD R22, R22, 0x8, R20 ;  /* 0x0000000816167824 */ /* 0x000fc800078e0214 */
[----:B------:R-:W-:-:S05]  /*2a100*/  IMAD.SHL.U32 R22, R22, 0x8, RZ ;  /* 0x0000000816167824 */ /* 0x000fca00078e00ff */
[----:B------:R-:W-:-:S05]  /*2a110*/  LOP3.LUT R22, R22, 0x20, RZ, 0x3c, !PT ;  /* 0x0000002016167812 */ /* 0x000fca00078e3cff */
[----:B------:R-:W0:Y:S04]  /*2a120*/  LDS.64 R4, [R22+UR7+0x1000] ;  /* 0x0010000716047984 */ /* 0x000e280008000a00 */
[----:B------:R1:W0:Y:S02]  /*2a130*/  LDS.64 R20, [R22+UR7+0x1800] ;  /* 0x0018000716147984 */ /* 0x0002240008000a00 */
[----:B-1----:R-:W-:Y:S01]  /*2a140*/  FMUL R22, R0, 1.4426950216293334961 ;  /* 0x3fb8aa3b00167820 */ /* 0x002fe20000400000 */
[----:B--2---:R-:W-:-:S03]  /*2a150*/  FADD R0, -R3, R7 ;  /* 0x0000000703007221 */ /* 0x004fc60000000100 */
[----:B------:R-:W1:Y:S01]  /*2a160*/  MUFU.EX2 R7, R22 ;  /* 0x0000001600077308 */ /* 0x000e620000000800 */
[----:B------:R-:W-:Y:S02]  /*2a170*/  F2FP.F16.E4M3.UNPACK_B R10, R10.H1 ;  /* 0x0000000aff0a723e */ /* 0x000fe400030006ff */
[----:B------:R-:W-:Y:S01]  /*2a180*/  F2FP.F16.E4M3.UNPACK_B R11, R11.H1 ;  /* 0x0000000bff0b723e */ /* 0x000fe200030006ff */
[----:B------:R-:W-:Y:S02]  /*2a190*/  IMAD.MOV.U32 R12, RZ, RZ, R28 ;  /* 0x000000ffff0c7224 */ /* 0x000fe400078e001c */
[----:B------:R-:W-:Y:S01]  /*2a1a0*/  IMAD.MOV.U32 R13, RZ, RZ, R29 ;  /* 0x000000ffff0d7224 */ /* 0x000fe200078e001d */
[----:B-1----:R-:W-:Y:S04]  /*2a1b0*/  STL [R1+0x300], R7 ;  /* 0x0003000701007387 */ /* 0x002fe80000100800 */
[----:B------:R-:W-:Y:S04]  /*2a1c0*/  STL [R1+0x70], R10 ;  /* 0x0000700a01007387 */ /* 0x000fe80000100800 */
[----:B------:R1:W-:Y:S01]  /*2a1d0*/  STL [R1+0x74], R11 ;  /* 0x0000740b01007387 */ /* 0x0003e20000100800 */
[----:B---3--:R-:W-:-:S02]  /*2a1e0*/  IMAD.MOV.U32 R14, RZ, RZ, R18 ;  /* 0x000000ffff0e7224 */ /* 0x008fc400078e0012 */
[----:B----4-:R-:W-:-:S07]  /*2a1f0*/  IMAD.MOV.U32 R15, RZ, RZ, R19 ;  /* 0x000000ffff0f7224 */ /* 0x010fce00078e0013 */
[----:B-----5:R-:W-:Y:S01]  /*2a200*/  HMMA.16816.F32 R12, R12, R10, R24 ;  /* 0x0000000a0c0c723c */ /* 0x020fe20000001818 */
[----:B-1----:R-:W2:Y:S04]  /*2a210*/  LDL.LU.64 R10, [R1+0x14c0] ;  /* 0x0014c000010a7983 */ /* 0x002ea80000300a00 */
[----:B------:R-:W3:Y:S01]  /*2a220*/  LDL.LU R24, [R1] ;  /* 0x0000000001187983 */ /* 0x000ee20000300800 */
[----:B------:R-:W-:Y:S01]  /*2a230*/  FMUL R0, R0, 1.4426950216293334961 ;  /* 0x3fb8aa3b00007820 */ /* 0x000fe20000400000 */
[----:B------:R-:W-:Y:S02]  /*2a240*/  F2FP.F16.E4M3.UNPACK_B R22, R17.H1 ;  /* 0x00000011ff16723e */ /* 0x000fe400030006ff */
[----:B------:R-:W-:Y:S01]  /*2a250*/  F2FP.F16.E4M3.UNPACK_B R23, R23.H1 ;  /* 0x00000017ff17723e */ /* 0x000fe200030006ff */
[----:B------:R1:W4:Y:S09]  /*2a260*/  MUFU.EX2 R3, R0 ;  /* 0x0000000000037308 */ /* 0x0003320000000800 */
[----:B------:R5:W-:Y:S04]  /*2a270*/  STL.64 [R1+0x130], R12 ;  /* 0x0001300c01007387 */ /* 0x000be80000100a00 */
[----:B------:R0:W-:Y:S04]  /*2a280*/  STL.64 [R1+0x138], R14 ;  /* 0x0001380e01007387 */ /* 0x0001e80000100a00 */
[----:B------:R-:W3:Y:S04]  /*2a290*/  LDL.LU R25, [R1+0x4] ;  /* 0x0000040001197983 */ /* 0x000ee80000300800 */
[----:B-1----:R-:W3:Y:S01]  /*2a2a0*/  LDL.LU R0, [R1+0x37c] ;  /* 0x00037c0001007983 */ /* 0x002ee20000300800 */
[----:B-----5:R-:W-:-:S02]  /*2a2b0*/  IMAD.MOV.U32 R12, RZ, RZ, R28 ;  /* 0x000000ffff0c7224 */ /* 0x020fc400078e001c */
[----:B------:R-:W-:Y:S02]  /*2a2c0*/  IMAD.MOV.U32 R13, RZ, RZ, R29 ;  /* 0x000000ffff0d7224 */ /* 0x000fe400078e001d */
[----:B0-----:R-:W-:Y:S02]  /*2a2d0*/  IMAD.MOV.U32 R14, RZ, RZ, R18 ;  /* 0x000000ffff0e7224 */ /* 0x001fe400078e0012 */
[----:B------:R-:W-:Y:S01]  /*2a2e0*/  IMAD.MOV.U32 R15, RZ, RZ, R19 ;  /* 0x000000ffff0f7224 */ /* 0x000fe200078e0013 */
[----:B----4-:R-:W-:Y:S04]  /*2a2f0*/  STL [R1+0x304], R3 ;  /* 0x0003040301007387 */ /* 0x010fe80000100800 */
[----:B------:R0:W-:Y:S04]  /*2a300*/  STL.64 [R1+0x1490], R28 ;  /* 0x0014901c01007387 */ /* 0x0001e80000100a00 */
[----:B0-----:R-:W4:Y:S04]  /*2a310*/  LDL.LU R28, [R1+0x374] ;  /* 0x00037400011c7983 */ /* 0x001f280000300800 */
[----:B------:R-:W5:Y:S01]  /*2a320*/  LDL.LU R29, [R1+0x378] ;  /* 0x00037800011d7983 */ /* 0x000f620000300800 */
[----:B--2---:R-:W-:Y:S03]  /*2a330*/  HMMA.16816.F32 R12, R12, R22, R8 ;  /* 0x000000160c0c723c */ /* 0x004fe60000001808 */
[----:B------:R-:W2:Y:S04]  /*2a340*/  LDL.LU R11, [R1+0x370] ;  /* 0x00037000010b7983 */ /* 0x000ea80000300800 */
[----:B------:R-:W2:-:S12]  /*2a350*/  LDL.LU R26, [R1+0x10] ;  /* 0x00001000011a7983 */ /* 0x000e980000300800 */
[----:B------:R0:W-:Y:S04]  /*2a360*/  STL.64 [R1+0x120], R12 ;  /* 0x0001200c01007387 */ /* 0x0001e80000100a00 */
[----:B------:R1:W-:Y:S04]  /*2a370*/  STL.64 [R1+0x128], R14 ;  /* 0x0001280e01007387 */ /* 0x0003e80000100a00 */
[----:B------:R-:W2:Y:S01]  /*2a380*/  LDL.LU R27, [R1+0x14] ;  /* 0x00001400011b7983 */ /* 0x000ea20000300800 */
[----:B0-----:R-:W-:Y:S02]  /*2a390*/  IMAD.MOV.U32 R12, RZ, RZ, R2 ;  /* 0x000000ffff0c7224 */ /* 0x001fe400078e0002 */
[----:B------:R-:W-:-:S02]  /*2a3a0*/  IMAD.MOV.U32 R13, RZ, RZ, R6 ;  /* 0x000000ffff0d7224 */ /* 0x000fc400078e0006 */
[----:B-1----:R-:W-:Y:S02]  /*2a3b0*/  IMAD.MOV.U32 R14, RZ, RZ, R4 ;  /* 0x000000ffff0e7224 */ /* 0x002fe400078e0004 */
[----:B------:R-:W-:Y:S01]  /*2a3c0*/  IMAD.MOV.U32 R15, RZ, RZ, R20 ;  /* 0x000000ffff0f7224 */ /* 0x000fe200078e0014 */
[----:B--2---:R0:W-:Y:S04]  /*2a3d0*/  STL.64 [R1+0x14b8], R26 ;  /* 0x0014b81a01007387 */ /* 0x0041e80000100a00 */
[----:B0-----:R-:W2:Y:S04]  /*2a3e0*/  LDL.LU R26, [R1+0x8] ;  /* 0x00000800011a7983 */ /* 0x001ea80000300800 */
[----:B------:R-:W2:Y:S04]  /*2a3f0*/  LDL.LU R27, [R1+0xc] ;  /* 0x00000c00011b7983 */ /* 0x000ea80000300800 */
[----:B------:R-:W2:Y:S04]  /*2a400*/  LDL.LU R19, [R1+0x3a0] ;  /* 0x0003a00001137983 */ /* 0x000ea80000300800 */
[----:B------:R-:W2:Y:S04]  /*2a410*/  LDL.LU R18, [R1+0x3a4] ;  /* 0x0003a40001127983 */ /* 0x000ea80000300800 */
[----:B------:R-:W2:Y:S04]  /*2a420*/  LDL.LU R17, [R1+0x3a8] ;  /* 0x0003a80001117983 */ /* 0x000ea80000300800 */
[----:B------:R-:W2:Y:S01]  /*2a430*/  LDL.LU R16, [R1+0x3ac] ;  /* 0x0003ac0001107983 */ /* 0x000ea20000300800 */
[C---:B------:R-:W-:Y:S01]  /*2a440*/  FMUL R8, R7.reuse, R11 ;  /* 0x0000000b07087220 */ /* 0x040fe20000400000 */
[----:B----4-:R-:W-:Y:S01]  /*2a450*/  FMUL R9, R7, R28 ;  /* 0x0000001c07097220 */ /* 0x010fe20000400000 */
[C---:B-----5:R-:W-:Y:S01]  /*2a460*/  FMUL R10, R3.reuse, R29 ;  /* 0x0000001d030a7220 */ /* 0x060fe20000400000 */
[----:B---3--:R-:W-:-:S07]  /*2a470*/  FMUL R11, R3, R0 ;  /* 0x00000000030b7220 */ /* 0x008fce0000400000 */
[----:B------:R-:W-:Y:S01]  /*2a480*/  HMMA.16816.F32 R8, R12, R24, R8 ;  /* 0x000000180c08723c */ /* 0x000fe20000001808 */
[----:B------:R-:W-:-:S15]  /*2a490*/  STL.64 [R1+0x14a0], R22 ;  /* 0x0014a01601007387 */ /* 0x000fde0000100a00 */
[----:B------:R-:W-:-:S03]  /*2a4a0*/  NOP ;  /* 0x0000000000007918 */ /* 0x000fc60000000000 */
[----:B------:R2:W-:Y:S04]  /*2a4b0*/  STL.64 [R1+0x30], R8 ;  /* 0x0000300801007387 */ /* 0x0005e80000100a00 */
[----:B------:R0:W-:Y:S04]  /*2a4c0*/  STL.64 [R1+0x38], R10 ;  /* 0x0000380a01007387 */ /* 0x0001e80000100a00 */
[----:B------:R-:W3:Y:S01]  /*2a4d0*/  LDL.LU R29, [R1+0x3c0] ;  /* 0x0003c000011d7983 */ /* 0x000ee20000300800 */
[----:B------:R-:W-:-:S03]  /*2a4e0*/  IMAD.MOV.U32 R0, RZ, RZ, R11 ;  /* 0x000000ffff007224 */ /* 0x000fc600078e000b */
[----:B------:R-:W4:Y:S04]  /*2a4f0*/  LDL.LU R28, [R1+0x3c4] ;  /* 0x0003c400011c7983 */ /* 0x000f280000300800 */
[----:B------:R-:W5:Y:S04]  /*2a500*/  LDL.LU R25, [R1+0x3c8] ;  /* 0x0003c80001197983 */ /* 0x000f680000300800 */
[----:B------:R-:W5:Y:S01]  /*2a510*/  LDL.LU R24, [R1+0x3cc] ;  /* 0x0003cc0001187983 */ /* 0x000f620000300800 */
[C---:B--2---:R-:W-:Y:S01]  /*2a520*/  FMUL R8, R7.reuse, R19 ;  /* 0x0000001307087220 */ /* 0x044fe20000400000 */
[----:B------:R-:W-:Y:S01]  /*2a530*/  FMUL R9, R7, R18 ;  /* 0x0000001207097220 */ /* 0x000fe20000400000 */
[C---:B0-----:R-:W-:Y:S01]  /*2a540*/  FMUL R10, R3.reuse, R17 ;  /* 0x00000011030a7220 */ /* 0x041fe20000400000 */
[----:B------:R-:W-:Y:S01]  /*2a550*/  FMUL R11, R3, R16 ;  /* 0x00000010030b7220 */ /* 0x000fe20000400000 */
[----:B------:R-:W2:Y:S04]  /*2a560*/  LDL.LU R18, [R1+0x50] ;  /* 0x0000500001127983 */ /* 0x000ea80000300800 */
[----:B------:R-:W2:Y:S04]  /*2a570*/  LDL.LU R19, [R1+0x54] ;  /* 0x0000540001137983 */ /* 0x000ea80000300800 */
[----:B------:R-:W2:Y:S04]  /*2a580*/  LDL.LU R23, [R1+0x3f0] ;  /* 0x0003f00001177983 */ /* 0x000ea80000300800 */
[----:B------:R-:W2:Y:S04]  /*2a590*/  LDL.LU R22, [R1+0x3f4] ;  /* 0x0003f40001167983 */ /* 0x000ea80000300800 */
[----:B------:R-:W2:Y:S04]  /*2a5a0*/  LDL.LU R17, [R1+0x3f8] ;  /* 0x0003f80001117983 */ /* 0x000ea80000300800 */
[----:B------:R-:W2:Y:S01]  /*2a5b0*/  LDL.LU R16, [R1+0x3fc] ;  /* 0x0003fc0001107983 */ /* 0x000ea20000300800 */
[----:B------:R-:W-:Y:S03]  /*2a5c0*/  HMMA.16816.F32 R12, R12, R26, R8 ;  /* 0x0000001a0c0c723c */ /* 0x000fe60000001808 */
[----:B------:R-:W2:-:S15]  /*2a5d0*/  LDL.LU.64 R26, [R1+0x14b8] ;  /* 0x0014b800011a7983 */ /* 0x000e9e0000300a00 */
[----:B------:R-:W-:Y:S01]  /*2a5e0*/  NOP ;  /* 0x0000000000007918 */ /* 0x000fe20000000000 */
[----:B------:R0:W-:Y:S04]  /*2a5f0*/  STL.64 [R1+0x20], R12 ;  /* 0x0000200c01007387 */ /* 0x0001e80000100a00 */
[----:B------:R1:W-:Y:S01]  /*2a600*/  STL.64 [R1+0x28], R14 ;  /* 0x0000280e01007387 */ /* 0x0003e20000100a00 */
[C---:B---3--:R-:W-:Y:S01]  /*2a610*/  FMUL R8, R7.reuse, R29 ;  /* 0x0000001d07087220 */ /* 0x048fe20000400000 */
[----:B----4-:R-:W-:Y:S01]  /*2a620*/  FMUL R9, R7, R28 ;  /* 0x0000001c07097220 */ /* 0x010fe20000400000 */
[C---:B-----5:R-:W-:Y:S01]  /*2a630*/  FMUL R10, R3.reuse, R25 ;  /* 0x00000019030a7220 */ /* 0x060fe20000400000 */
[----:B------:R-:W-:Y:S01]  /*2a640*/  FMUL R11, R3, R24 ;  /* 0x00000018030b7220 */ /* 0x000fe20000400000 */
[----:B0-----:R-:W-:Y:S02]  /*2a650*/  IMAD.MOV.U32 R12, RZ, RZ, R2 ;  /* 0x000000ffff0c7224 */ /* 0x001fe400078e0002 */
[----:B------:R-:W-:-:S02]  /*2a660*/  IMAD.MOV.U32 R13, RZ, RZ, R6 ;  /* 0x000000ffff0d7224 */ /* 0x000fc400078e0006 */
[----:B-1----:R-:W-:Y:S02]  /*2a670*/  IMAD.MOV.U32 R14, RZ, RZ, R4 ;  /* 0x000000ffff0e7224 */ /* 0x002fe400078e0004 */
[----:B------:R-:W-:-:S07]  /*2a680*/  IMAD.MOV.U32 R15, RZ, RZ, R20 ;  /* 0x000000ffff0f7224 */ /* 0x000fce00078e0014 */
[----:B--2---:R-:W-:Y:S01]  /*2a690*/  HMMA.16816.F32 R12, R12, R26, R8 ;  /* 0x0000001a0c0c723c */ /* 0x004fe20000001808 */
[C---:B------:R-:W-:Y:S01]  /*2a6a0*/  FMUL R9, R7.reuse, R22 ;  /* 0x0000001607097220 */ /* 0x040fe20000400000 */
[----:B------:R-:W-:-:S15]  /*2a6b0*/  FMUL R8, R7, R23 ;  /* 0x0000001707087220 */ /* 0x000fde0000400000 */
[----:B------:R-:W-:Y:S02]  /*2a6c0*/  NOP ;  /* 0x0000000000007918 */ /* 0x000fe40000000000 */
[----:B------:R-:W-:Y:S04]  /*2a6d0*/  STL.64 [R1+0x10], R12 ;  /* 0x0000100c01007387 */ /* 0x000fe80000100a00 */
[----:B------:R-:W-:Y:S04]  /*2a6e0*/  STL.64 [R1+0x18], R14 ;  /* 0x0000180e01007387 */ /* 0x000fe80000100a00 */
[----:B------:R-:W2:Y:S04]  /*2a6f0*/  LDL.LU R22, [R1+0x68] ;  /* 0x0000680001167983 */ /* 0x000ea80000300800 */
[----:B------:R-:W2:Y:S04]  /*2a700*/  LDL.LU R23, [R1+0x6c] ;  /* 0x00006c0001177983 */ /* 0x000ea80000300800 */
[----:B------:R-:W3:Y:S04]  /*2a710*/  LDL.LU R24, [R1+0x410] ;  /* 0x0004100001187983 */ /* 0x000ee80000300800 */
[----:B------:R-:W4:Y:S04]  /*2a720*/  LDL.LU R25, [R1+0x414] ;  /* 0x0004140001197983 */ /* 0x000f280000300800 */
[----:B------:R-:W5:Y:S04]  /*2a730*/  LDL.LU R26, [R1+0x418] ;  /* 0x00041800011a7983 */ /* 0x000f680000300800 */
[----:B------:R-:W3:Y:S04]  /*2a740*/  LDL.LU R27, [R1+0x41c] ;  /* 0x00041c00011b7983 */ /* 0x000ee80000300800 */
[----:B--2---:R0:W-:Y:S04]  /*2a750*/  STL.64 [R1+0x14a8], R22 ;  /* 0x0014a81601007387 */ /* 0x0041e80000100a00 */
[----:B0-----:R-:W2:Y:S04]  /*2a760*/  LDL.LU R22, [R1+0x60] ;  /* 0x0000600001167983 */ /* 0x001ea80000300800 */
[----:B------:R-:W2:Y:S01]  /*2a770*/  LDL.LU R23, [R1+0x64] ;  /* 0x0000640001177983 */ /* 0x000ea20000300800 */
[C---:B------:R-:W-:Y:S01]  /*2a780*/  FMUL R10, R3.reuse, R17 ;  /* 0x00000011030a7220 */ /* 0x040fe20000400000 */
[----:B------:R-:W-:Y:S01]  /*2a790*/  FMUL R11, R3, R16 ;  /* 0x00000010030b7220 */ /* 0x000fe20000400000 */
[----:B------:R-:W-:-:S02]  /*2a7a0*/  IMAD.MOV.U32 R12, RZ, RZ, R2 ;  /* 0x000000ffff0c7224 */ /* 0x000fc400078e0002 */
[----:B------:R-:W-:Y:S02]  /*2a7b0*/  IMAD.MOV.U32 R13, RZ, RZ, R6 ;  /* 0x000000ffff0d7224 */ /* 0x000fe400078e0006 */
[----:B------:R-:W-:Y:S02]  /*2a7c0*/  IMAD.MOV.U32 R14, RZ, RZ, R4 ;  /* 0x000000ffff0e7224 */ /* 0x000fe400078e0004 */
[----:B------:R-:W-:-:S07]  /*2a7d0*/  IMAD.MOV.U32 R15, RZ, RZ, R20 ;  /* 0x000000ffff0f7224 */ /* 0x000fce00078e0014 */
[----:B------:R-:W-:Y:S01]  /*2a7e0*/  HMMA.16816.F32 R8, R12, R18, R8 ;  /* 0x000000120c08723c */ /* 0x000fe20000001808 */
[----:B--2---:R0:W-:Y:S04]  /*2a7f0*/  STL.64 [R1+0x14b0], R22 ;  /* 0x0014b01601007387 */ /* 0x0041e80000100a00 */
[----:B0-----:R-:W2:Y:S04]  /*2a800*/  LDL.LU R22, [R1+0x58] ;  /* 0x0000580001167983 */ /* 0x001ea80000300800 */
[----:B------:R-:W2:Y:S04]  /*2a810*/  LDL.LU R23, [R1+0x5c] ;  /* 0x00005c0001177983 */ /* 0x000ea80000300800 */
[----:B------:R-:W2:Y:S04]  /*2a820*/  LDL.LU R16, [R1+0x420] ;  /* 0x0004200001107983 */ /* 0x000ea80000300800 */
[----:B------:R-:W2:Y:S04]  /*2a830*/  LDL.LU R17, [R1+0x424] ;  /* 0x0004240001117983 */ /* 0x000ea80000300800 */
[----:B------:R0:W-:Y:S04]  /*2a840*/  STL.64 [R1], R8 ;  /* 0x0000000801007387 */ /* 0x0001e80000100a00 */
[----:B------:R1:W-:Y:S04]  /*2a850*/  STL.64 [R1+0x8], R10 ;  /* 0x0000080a01007387 */ /* 0x0003e80000100a00 */
[----:B------:R-:W2:Y:S01]  /*2a860*/  LDL.LU R18, [R1+0x428] ;  /* 0x0004280001127983 */ /* 0x000ea20000300800 */
[C---:B---3--:R-:W-:Y:S01]  /*2a870*/  FMUL R24, R7.reuse, R24 ;  /* 0x0000001807187220 */ /* 0x048fe20000400000 */
[----:B----4-:R-:W-:Y:S01]  /*2a880*/  FMUL R25, R7, R25 ;  /* 0x0000001907197220 */ /* 0x010fe20000400000 */
[C---:B-----5:R-:W-:Y:S01]  /*2a890*/  FMUL R26, R3.reuse, R26 ;  /* 0x0000001a031a7220 */ /* 0x060fe20000400000 */
[----:B------:R-:W-:Y:S01]  /*2a8a0*/  FMUL R27, R3, R27 ;  /* 0x0000001b031b7220 */ /* 0x000fe20000400000 */
[----:B------:R-:W3:Y:S04]  /*2a8b0*/  LDL.LU R19, [R1+0x42c] ;  /* 0x00042c0001137983 */ /* 0x000ee80000300800 */
[----:B------:R-:W4:Y:S04]  /*2a8c0*/  LDL.LU R28, [R1+0x88] ;  /* 0x00008800011c7983 */ /* 0x000f280000300800 */
[----:B------:R-:W4:Y:S01]  /*2a8d0*/  LDL.LU R29, [R1+0x8c] ;  /* 0x00008c00011d7983 */ /* 0x000f220000300800 */
[----:B0-----:R-:W-:-:S03]  /*2a8e0*/  IMAD.MOV.U32 R8, RZ, RZ, R2 ;  /* 0x000000ffff087224 */ /* 0x001fc600078e0002 */
[----:B------:R-:W5:Y:S01]  /*2a8f0*/  LDL.LU R15, [R1+0x440] ;  /* 0x00044000010f7983 */ /* 0x000f620000300800 */
[----:B------:R-:W-:Y:S02]  /*2a900*/  IMAD.MOV.U32 R9, RZ, RZ, R6 ;  /* 0x000000ffff097224 */ /* 0x000fe400078e0006 */
[----:B-1----:R-:W-:Y:S02]  /*2a910*/  IMAD.MOV.U32 R10, RZ, RZ, R4 ;  /* 0x000000ffff0a7224 */ /* 0x002fe400078e0004 */
[----:B------:R-:W-:Y:S01]  /*2a920*/  IMAD.MOV.U32 R11, RZ, RZ, R20 ;  /* 0x000000ffff0b7224 */ /* 0x000fe200078e0014 */
[----:B------:R-:W4:Y:S04]  /*2a930*/  LDL.LU R14, [R1+0x444] ;  /* 0x00044400010e7983 */ /* 0x000f280000300800 */
[----:B------:R-:W4:Y:S04]  /*2a940*/  LDL.LU R13, [R1+0x448] ;  /* 0x00044800010d7983 */ /* 0x000f280000300800 */
[----:B------:R-:W4:Y:S01]  /*2a950*/  LDL.LU R12, [R1+0x44c] ;  /* 0x00044c00010c7983 */ /* 0x000f220000300800 */
[----:B--2---:R-:W-:Y:S03]  /*2a960*/  HMMA.16816.F32 R24, R8, R22, R24 ;  /* 0x000000160818723c */ /* 0x004fe60000001818 */
[----:B------:R-:W2:Y:S01]  /*2a970*/  LDL.LU.64 R22, [R1+0x14b0] ;  /* 0x0014b00001167983 */ /* 0x000ea20000300a00 */
[C---:B------:R-:W-:Y:S01]  /*2a980*/  FMUL R16, R7.reuse, R16 ;  /* 0x0000001007107220 */ /* 0x040fe20000400000 */
[----:B------:R-:W-:Y:S01]  /*2a990*/  FMUL R17, R7, R17 ;  /* 0x0000001107117220 */ /* 0x000fe20000400000 */
[C---:B------:R-:W-:Y:S01]  /*2a9a0*/  FMUL R18, R3.reuse, R18 ;  /* 0x0000001203127220 */ /* 0x040fe20000400000 */
[----:B---3--:R-:W-:-:S07]  /*2a9b0*/  FMUL R19, R3, R19 ;  /* 0x0000001303137220 */ /* 0x008fce0000400000 */
[----:B--2---:R-:W-:Y:S01]  /*2a9c0*/  HMMA.16816.F32 R16, R8, R22, R16 ;  /* 0x000000160810723c */ /* 0x004fe20000001810 */
[----:B------:R-:W2:Y:S01]  /*2a9d0*/  LDL.LU.64 R22, [R1+0x14a8] ;  /* 0x0014a80001167983 */ /* 0x000ea20000300a00 */
[C---:B-----5:R-:W-:Y:S01]  /*2a9e0*/  FMUL R8, R7.reuse, R15 ;  /* 0x0000000f07087220 */ /* 0x060fe20000400000 */
[----:B----4-:R-:W-:Y:S01]  /*2a9f0*/  FMUL R9, R7, R14 ;  /* 0x0000000e07097220 */ /* 0x010fe20000400000 */
[C---:B------:R-:W-:Y:S01]  /*2aa00*/  FMUL R10, R3.reuse, R13 ;  /* 0x0000000d030a7220 */ /* 0x040fe20000400000 */
[----:B------:R-:W-:Y:S01]  /*2aa10*/  FMUL R11, R3, R12 ;  /* 0x0000000c030b7220 */ /* 0x000fe20000400000 */
[----:B------:R-:W-:Y:S02]  /*2aa20*/  IMAD.MOV.U32 R12, RZ, RZ, R2 ;  /* 0x000000ffff0c7224 */ /* 0x000fe400078e0002 */
[----:B------:R-:W-:Y:S02]  /*2aa30*/  IMAD.MOV.U32 R13, RZ, RZ, R6 ;  /* 0x000000ffff0d7224 */ /* 0x000fe400078e0006 */
[----:B------:R-:W-:-:S02]  /*2aa40*/  IMAD.MOV.U32 R14, RZ, RZ, R4 ;  /* 0x000000ffff0e7224 */ /* 0x000fc400078e0004 */
[----:B------:R-:W-:-:S07]  /*2aa50*/  IMAD.MOV.U32 R15, RZ, RZ, R20 ;  /* 0x000000ffff0f7224 */ /* 0x000fce00078e0014 */
[----:B--2---:R-:W-:Y:S01]  /*2aa60*/  HMMA.16816.F32 R12, R12, R22, R8 ;  /* 0x000000160c0c723c */ /* 0x004fe20000001808 */
[----:B------:R-:W2:Y:S04]  /*2aa70*/  LDL.LU.64 R22, [R1+0x14a0] ;  /* 0x0014a00001167983 */ /* 0x000ea80000300a00 */
[----:B------:R-:W3:Y:S04]  /*2aa80*/  LDL.LU R8, [R1+0x430] ;  /* 0x0004300001087983 */ /* 0x000ee80000300800 */
[----:B------:R-:W4:Y:S10]  /*2aa90*/  LDL.LU R9, [R1+0x434] ;  /* 0x0004340001097983 */ /* 0x000f340000300800 */
[----:B------:R0:W-:Y:S04]  /*2aaa0*/  STL.64 [R1+0x60], R12 ;  /* 0x0000600c01007387 */ /* 0x0001e80000100a00 */
[----:B------:R1:W-:Y:S04]  /*2aab0*/  STL.64 [R1+0x68], R14 ;  /* 0x0000680e01007387 */ /* 0x0003e80000100a00 */
[----:B------:R-:W5:Y:S04]  /*2aac0*/  LDL.LU R10, [R1+0x438] ;  /* 0x00043800010a7983 */ /* 0x000f680000300800 */
[----:B------:R-:W2:Y:S01]  /*2aad0*/  LDL.LU R11, [R1+0x43c] ;  /* 0x00043c00010b7983 */ /* 0x000ea20000300800 */
[----:B0-----:R-:W-:-:S02]  /*2aae0*/  IMAD.MOV.U32 R12, RZ, RZ, R2 ;  /* 0x000000ffff0c7224 */ /* 0x001fc400078e0002 */
[----:B------:R-:W-:Y:S02]  /*2aaf0*/  IMAD.MOV.U32 R13, RZ, RZ, R6 ;  /* 0x000000ffff0d7224 */ /* 0x000fe400078e0006 */
[----:B-1----:R-:W-:Y:S02]  /*2ab00*/  IMAD.MOV.U32 R14, RZ, RZ, R4 ;  /* 0x000000ffff0e7224 */ /* 0x002fe400078e0004 */
[----:B------:R-:W-:Y:S02]  /*2ab10*/  IMAD.MOV.U32 R15, RZ, RZ, R20 ;  /* 0x000000ffff0f7224 */ /* 0x000fe400078e0014 */
[C---:B---3--:R-:W-:Y:S01]  /*2ab20*/  FMUL R8, R7.reuse, R8 ;  /* 0x0000000807087220 */ /* 0x048fe20000400000 */
[----:B----4-:R-:W-:Y:S02]  /*2ab30*/  FMUL R9, R7, R9 ;  /* 0x0000000907097220 */ /* 0x010fe40000400000 */
[----:B------:R-:W3:Y:S01]  /*2ab40*/  LDL.LU R7, [R1+0x149c] ;  /* 0x00149c0001077983 */ /* 0x000ee20000300800 */
[C---:B-----5:R-:W-:Y:S01]  /*2ab50*/  FMUL R10, R3.reuse, R10 ;  /* 0x0000000a030a7220 */ /* 0x060fe20000400000 */
[----:B--2---:R-:W-:-:S02]  /*2ab60*/  FMUL R11, R3, R11 ;  /* 0x0000000b030b7220 */ /* 0x004fc40000400000 */
[----:B------:R-:W2:Y:S05]  /*2ab70*/  LDL.LU R3, [R1+0x1498] ;  /* 0x0014980001037983 */ /* 0x000eaa0000300800 */
[----:B------:R-:W-:Y:S01]  /*2ab80*/  HMMA.16816.F32 R8, R12, R28, R8 ;  /* 0x0000001c0c08723c */ /* 0x000fe20000001808 */
[----:B------:R-:W4:-:S15]  /*2ab90*/  LDL.LU.64 R28, [R1+0x1490] ;  /* 0x00149000011c7983 */ /* 0x000f1e0000300a00 */
[----:B------:R-:W-:-:S03]  /*2aba0*/  NOP ;  /* 0x0000000000007918 */ /* 0x000fc60000000000 */
[----:B------:R0:W-:Y:S04]  /*2abb0*/  STL.64 [R1+0x90], R8 ;  /* 0x0000900801007387 */ /* 0x0001e80000100a00 */
[----:B------:R1:W-:Y:S01]  /*2abc0*/  STL.64 [R1+0x98], R10 ;  /* 0x0000980a01007387 */ /* 0x0003e20000100a00 */
[----:B------:R-:W-:Y:S02]  /*2abd0*/  IMAD.MOV.U32 R4, RZ, RZ, R8 ;  /* 0x000000ffff047224 */ /* 0x000fe400078e0008 */
[----:B------:R-:W-:Y:S02]  /*2abe0*/  IMAD.MOV.U32 R6, RZ, RZ, R10 ;  /* 0x000000ffff067224 */ /* 0x000fe400078e000a */
[----:B------:R-:W-:Y:S02]  /*2abf0*/  IMAD.MOV.U32 R14, RZ, RZ, R5 ;  /* 0x000000ffff0e7224 */ /* 0x000fe400078e0005 */
[----:B------:R-:W-:-:S02]  /*2ac00*/  IMAD.MOV.U32 R15, RZ, RZ, R21 ;  /* 0x000000ffff0f7224 */ /* 0x000fc400078e0015 */
[--C-:B---3--:R-:W-:Y:S02]  /*2ac10*/  IMAD.MOV.U32 R13, RZ, RZ, R7.reuse ;  /* 0x000000ffff0d7224 */ /* 0x108fe400078e0007 */
[----:B0-----:R-:W-:Y:S02]  /*2ac20*/  IMAD.MOV.U32 R9, RZ, RZ, R7 ;  /* 0x000000ffff097224 */ /* 0x001fe400078e0007 */
[--C-:B--2---:R-:W-:Y:S02]  /*2ac30*/  IMAD.MOV.U32 R12, RZ, RZ, R3.reuse ;  /* 0x000000ffff0c7224 */ /* 0x104fe400078e0003 */
[----:B------:R-:W-:Y:S01]  /*2ac40*/  IMAD.MOV.U32 R8, RZ, RZ, R3 ;  /* 0x000000ffff087224 */ /* 0x000fe200078e0003 */
[----:B-1----:R-:W2:Y:S04]  /*2ac50*/  LDL.LU R10, [R1+0xa0] ;  /* 0x0000a000010a7983 */ /* 0x002ea80000300800 */
[----:B------:R-:W2:Y:S04]  /*2ac60*/  LDL.LU R11, [R1+0xa4] ;  /* 0x0000a400010b7983 */ /* 0x000ea80000300800 */
[----:B------:R-:W3:Y:S04]  /*2ac70*/  LDL.LU R20, [R1+0x160] ;  /* 0x0001600001147983 */ /* 0x000ee80000300800 */
[----:B------:R0:W-:Y:S02]  /*2ac80*/  STL.64 [R1+0x1ac8], R22 ;  /* 0x001ac81601007387 */ /* 0x0001e40000100a00 */
[----:B0-----:R-:W-:-:S02]  /*2ac90*/  IMAD.MOV.U32 R23, RZ, RZ, R0 ;  /* 0x000000ffff177224 */ /* 0x001fc400078e0000 */
[----:B---3--:R0:W-:Y:S04]  /*2aca0*/  STL.64 [R1+0x1ac0], R20 ;  /* 0x001ac01401007387 */ /* 0x0081e80000100a00 */
[----:B0-----:R-:W2:Y:S04]  /*2acb0*/  LDL.LU R20, [R1+0x30] ;  /* 0x0000300001147983 */ /* 0x001ea80000300800 */
[----:B------:R-:W2:Y:S04]  /*2acc0*/  LDL.LU R21, [R1+0x34] ;  /* 0x0000340001157983 */ /* 0x000ea80000300800 */
[----:B------:R-:W2:Y:S04]  /*2acd0*/  LDL.LU R22, [R1+0x38] ;  /* 0x0000380001167983 */ /* 0x000ea80000300800 */
[----:B------:R-:W3:Y:S04]  /*2ace0*/  LDL.LU R0, [R1+0x164] ;  /* 0x0001640001007983 */ /* 0x000ee80000300800 */
[----:B------:R-:W-:Y:S04]  /*2acf0*/  STL.64 [R1+0x1a98], R26 ;  /* 0x001a981a01007387 */ /* 0x000fe80000100a00 */
[----:B------:R0:W-:Y:S04]  /*2ad00*/  STL.64 [R1+0x1a90], R24 ;  /* 0x001a901801007387 */ /* 0x0001e80000100a00 */
[----:B0-----:R-:W5:Y:S04]  /*2ad10*/  LDL.LU R24, [R1+0xb0] ;  /* 0x0000b00001187983 */ /* 0x001f680000300800 */
[----:B------:R-:W5:Y:S04]  /*2ad20*/  LDL.LU R25, [R1+0xb4] ;  /* 0x0000b40001197983 */ /* 0x000f680000300800 */
[----:B------:R-:W2:Y:S04]  /*2ad30*/  LDL.LU R26, [R1+0xb8] ;  /* 0x0000b800011a7983 */ /* 0x000ea80000300800 */
[----:B------:R-:W2:Y:S04]  /*2ad40*/  LDL.LU R27, [R1+0xbc] ;  /* 0x0000bc00011b7983 */ /* 0x000ea80000300800 */
[----:B--2---:R-:W-:Y:S04]  /*2ad50*/  STL.64 [R1+0x1aa8], R26 ;  /* 0x001aa81a01007387 */ /* 0x004fe80000100a00 */
[----:B-----5:R0:W-:Y:S04]  /*2ad60*/  STL.64 [R1+0x1aa0], R24 ;  /* 0x001aa01801007387 */ /* 0x0201e80000100a00 */
[----:B0-----:R-:W2:Y:S04]  /*2ad70*/  LDL.LU R24, [R1] ;  /* 0x0000000001187983 */ /* 0x001ea80000300800 */
[----:B------:R-:W2:Y:S04]  /*2ad80*/  LDL.LU R25, [R1+0x4] ;  /* 0x0000040001197983 */ /* 0x000ea80000300800 */
[----:B------:R-:W5:Y:S04]  /*2ad90*/  LDL.LU R26, [R1+0x8] ;  /* 0x00000800011a7983 */ /* 0x000f680000300800 */
[----:B------:R-:W5:Y:S01]  /*2ada0*/  LDL.LU R27, [R1+0xc] ;  /* 0x00000c00011b7983 */ /* 0x000f620000300800 */
[----:B------:R-:W-:Y:S03]  /*2adb0*/  HMMA.16816.F32 R12, R12, R10, R20 ;  /* 0x0000000a0c0c723c */ /* 0x000fe60000001814 */
[----:B-----5:R-:W-:Y:S04]  /*2adc0*/  STL.64 [R1+0x1ab8], R26 ;  /* 0x001ab81a01007387 */ /* 0x020fe80000100a00 */
[----:B--2---:R0:W-:Y:S04]  /*2add0*/  STL.64 [R1+0x1ab0], R24 ;  /* 0x001ab01801007387 */ /* 0x0041e80000100a00 */
[----:B0-----:R-:W2:Y:S04]  /*2ade0*/  LDL.LU R24, [R1+0x20] ;  /* 0x0000200001187983 */ /* 0x001ea80000300800 */
[----:B------:R-:W2:Y:S04]  /*2adf0*/  LDL.LU R25, [R1+0x24] ;  /* 0x0000240001197983 */ /* 0x000ea80000300800 */
[----:B------:R-:W2:Y:S04]  /*2ae00*/  LDL.LU R26, [R1+0x28] ;  /* 0x00002800011a7983 */ /* 0x000ea80000300800 */
[----:B------:R-:W2:Y:S04]  /*2ae10*/  LDL.LU R27, [R1+0x2c] ;  /* 0x00002c00011b7983 */ /* 0x000ea80000300800 */
[----:B------:R0:W-:Y:S04]  /*2ae20*/  STL.64 [R1+0x1a88], R18 ;  /* 0x001a881201007387 */ /* 0x0001e80000100a00 */
[----:B0-----:R-:W5:Y:S04]  /*2ae30*/  LDL.LU R18, [R1+0x70] ;  /* 0x0000700001127983 */ /* 0x001f680000300800 */
[----:B------:R-:W5:Y:S04]  /*2ae40*/  LDL.LU R19, [R1+0x74] ;  /* 0x0000740001137983 */ /* 0x000f680000300800 */
[----:B------:R0:W-:Y:S04]  /*2ae50*/  STL.64 [R1+0x1a80], R16 ;  /* 0x001a801001007387 */ /* 0x0001e80000100a00 */
[----:B0-----:R-:W2:Y:S04]  /*2ae60*/  LDL.LU R16, [R1+0x78] ;  /* 0x0000780001107983 */ /* 0x001ea80000300800 */
[----:B------:R-:W2:Y:S04]  /*2ae70*/  LDL.LU R17, [R1+0x7c] ;  /* 0x00007c0001117983 */ /* 0x000ea80000300800 */
[----:B------:R0:W-:Y:S04]  /*2ae80*/  STL [R1+0x1a64], R4 ;  /* 0x001a640401007387 */ /* 0x0001e80000100800 */
[----:B0-----:R-:W2:Y:S04]  /*2ae90*/  LDL.LU R4, [R1+0x84] ;  /* 0x0000840001047983 */ /* 0x001ea80000300800 */
[----:B------:R0:W-:Y:S04]  /*2aea0*/  STL [R1+0x1a60], R6 ;  /* 0x001a600601007387 */ /* 0x0001e80000100800 */
[----:B0-----:R-:W2:Y:S04]  /*2aeb0*/  LDL.LU R6, [R1+0x44] ;  /* 0x0000440001067983 */ /* 0x001ea80000300800 */
[----:B------:R-:W2:Y:S04]  /*2aec0*/  LDL.LU.64 R22, [R1+0x1ac8] ;  /* 0x001ac80001167983 */ /* 0x000ea80000300a00 */
[----:B------:R-:W2:Y:S01]  /*2aed0*/  LDL.LU.64 R20, [R1+0x1ac0] ;  /* 0x001ac00001147983 */ /* 0x000ea20000300a00 */
[----:B------:R-:W-:-:S03]  /*2aee0*/  IMAD.MOV.U32 R10, RZ, RZ, R5 ;  /* 0x000000ffff0a7224 */ /* 0x000fc600078e0005 */
[----:B------:R0:W-:Y:S04]  /*2aef0*/  STL.64 [R1+0x2f0], R12 ;  /* 0x0002f00c01007387 */ /* 0x0001e80000100a00 */
[----:B------:R-:W-:Y:S01]  /*2af00*/  STL.64 [R1+0x2f8], R14 ;  /* 0x0002f80e01007387 */ /* 0x000fe20000100a00 */
[----:B0-----:R-:W-:Y:S02]  /*2af10*/  IMAD.MOV.U32 R12, RZ, RZ, R3 ;  /* 0x000000ffff0c7224 */ /* 0x001fe400078e0003 */
[----:B--2---:R-:W-:-:S07]  /*2af20*/  IMAD.MOV.U32 R11, RZ, RZ, R21 ;  /* 0x000000ffff0b7224 */ /* 0x004fce00078e0015 */
[----:B------:R-:W-:Y:S01]  /*2af30*/  HMMA.16816.F32 R8, R8, R16, R24 ;  /* 0x000000100808723c */ /* 0x000fe20000001818 */
[----:B------:R-:W2:Y:S04]  /*2af40*/  LDL.LU.64 R26, [R1+0x1ab8] ;  /* 0x001ab800011a7983 */ /* 0x000ea80000300a00 */
[----:B------:R-:W2:-:S14]  /*2af50*/  LDL.LU.64 R24, [R1+0x1ab0] ;  /* 0x001ab00001187983 */ /* 0x000e9c0000300a00 */
[----:B------:R0:W-:Y:S04]  /*2af60*/  STL.64 [R1+0x2e0], R8 ;  /* 0x0002e00801007387 */ /* 0x0001e80000100a00 */
[----:B------:R1:W-:Y:S04]  /*2af70*/  STL.64 [R1+0x2e8], R10 ;  /* 0x0002e80a01007387 */ /* 0x0003e80000100a00 */
[----:B0-----:R-:W5:Y:S04]  /*2af80*/  LDL.LU R8, [R1+0x10] ;  /* 0x0000100001087983 */ /* 0x001f680000300800 */
[----:B------:R-:W5:Y:S04]  /*2af90*/  LDL.LU R9, [R1+0x14] ;  /* 0x0000140001097983 */ /* 0x000f680000300800 */
[----:B-1----:R-:W5:Y:S04]  /*2afa0*/  LDL.LU R10, [R1+0x18] ;  /* 0x00001800010a7983 */ /* 0x002f680000300800 */
[----:B------:R-:W5:Y:S01]  /*2afb0*/  LDL.LU R11, [R1+0x1c] ;  /* 0x00001c00010b7983 */ /* 0x000f620000300800 */
[----:B------:R-:W-:-:S02]  /*2afc0*/  IMAD.MOV.U32 R13, RZ, RZ, R7 ;  /* 0x000000ffff0d7224 */ /* 0x000fc400078e0007 */
[----:B------:R-:W-:Y:S02]  /*2afd0*/  IMAD.MOV.U32 R14, RZ, RZ, R5 ;  /* 0x000000ffff0e7224 */ /* 0x000fe400078e0005 */
[----:B------:R-:W-:-:S07]  /*2afe0*/  IMAD.MOV.U32 R15, RZ, RZ, R21 ;  /* 0x000000ffff0f7224 */ /* 0x000fce00078e0015 */
[----:B-----5:R-:W-:Y:S01]  /*2aff0*/  HMMA.16816.F32 R8, R12, R18, R8 ;  /* 0x000000120c08723c */ /* 0x020fe20000001808 */
[----:B------:R-:W5:Y:S04]  /*2b000*/  LDL.LU R14, [R1+0x170] ;  /* 0x00017000010e7983 */ /* 0x000f680000300800 */
[----:B------:R-:W5:-:S14]  /*2b010*/  LDL.LU R2, [R1+0x174] ;  /* 0x0001740001027983 */ /* 0x000f5c0000300800 */
[----:B------:R0:W-:Y:S04]  /*2b020*/  STL.64 [R1+0x2d0], R8 ;  /* 0x0002d00801007387 */ /* 0x0001e80000100a00 */
[----:B------:R1:W-:Y:S04]  /*2b030*/  STL.64 [R1+0x2d8], R10 ;  /* 0x0002d80a01007387 */ /* 0x0003e80000100a00 */
[----:B------:R-:W5:Y:S01]  /*2b040*/  LDL.LU R16, [R1+0xc0] ;  /* 0x0000c00001107983 */ /* 0x000f620000300800 */
[----:B0-----:R-:W-:-:S03]  /*2b050*/  IMAD.MOV.U32 R8, RZ, RZ, R3 ;  /* 0x000000ffff087224 */ /* 0x001fc600078e0003 */
[----:B------:R-:W5:Y:S01]  /*2b060*/  LDL.LU R17, [R1+0xc4] ;  /* 0x0000c40001117983 */ /* 0x000f620000300800 */
[----:B------:R-:W-:Y:S02]  /*2b070*/  IMAD.MOV.U32 R9, RZ, RZ, R7 ;  /* 0x000000ffff097224 */ /* 0x000fe400078e0007 */
[----:B-1----:R-:W-:Y:S01]  /*2b080*/  IMAD.MOV.U32 R10, RZ, RZ, R5 ;  /* 0x000000ffff0a7224 */ /* 0x002fe200078e0005 */
[----:B------:R-:W5:Y:S01]  /*2b090*/  LDL.LU R18, [R1+0xc8] ;  /* 0x0000c80001127983 */ /* 0x000f620000300800 */
[----:B------:R-:W-:-:S03]  /*2b0a0*/  IMAD.MOV.U32 R11, RZ, RZ, R21 ;  /* 0x000000ffff0b7224 */ /* 0x000fc600078e0015 */
[----:B------:R-:W5:Y:S04]  /*2b0b0*/  LDL.LU R19, [R1+0xcc] ;  /* 0x0000cc0001137983 */ /* 0x000f680000300800 */
[----:B--2---:R-:W-:Y:S01]  /*2b0c0*/  HMMA.16816.F32 R8, R8, R22, R24 ;  /* 0x000000160808723c */ /* 0x004fe20000001818 */
[----:B------:R-:W2:Y:S04]  /*2b0d0*/  LDL.LU.64 R26, [R1+0x1aa8] ;  /* 0x001aa800011a7983 */ /* 0x000ea80000300a00 */
[----:B------:R-:W2:Y:S01]  /*2b0e0*/  LDL.LU.64 R24, [R1+0x1aa0] ;  /* 0x001aa00001187983 */ /* 0x000ea20000300a00 */
[----:B------:R-:W-:-:S02]  /*2b0f0*/  F2FP.F16.E4M3.UNPACK_B R12, R20.H1 ;  /* 0x00000014ff0c723e */ /* 0x000fc400030006ff */
[----:B---3--:R-:W-:-:S11]  /*2b100*/  F2FP.F16.E4M3.UNPACK_B R13, R0.H1 ;  /* 0x00000000ff0d723e */ /* 0x008fd600030006ff */
[----:B------:R4:W-:Y:S04]  /*2b110*/  STL.64 [R1+0x2c0], R8 ;  /* 0x0002c00801007387 */ /* 0x0009e80000100a00 */
[----:B------:R0:W-:Y:S01]  /*2b120*/  STL.64 [R1+0x2c8], R10 ;  /* 0x0002c80a01007387 */ /* 0x0001e20000100a00 */
[----:B----4-:R-:W-:Y:S02]  /*2b130*/  IMAD.MOV.U32 R8, RZ, RZ, R28 ;  /* 0x000000ffff087224 */ /* 0x010fe400078e001c */
[----:B------:R-:W-:Y:S02]  /*2b140*/  IMAD.MOV.U32 R9, RZ, RZ, R29 ;  /* 0x000000ffff097224 */ /* 0x000fe400078e001d */
[----:B0-----:R-:W-:Y:S02]  /*2b150*/  IMAD.MOV.U32 R10, RZ, RZ, R4 ;  /* 0x000000ffff0a7224 */ /* 0x001fe400078e0004 */
[----:B------:R-:W-:-:S07]  /*2b160*/  IMAD.MOV.U32 R11, RZ, RZ, R6 ;  /* 0x000000ffff0b7224 */ /* 0x000fce00078e0006 */
[----:B--2---:R-:W-:Y:S01]  /*2b170*/  HMMA.16816.F32 R8, R8, R12, R24 ;  /* 0x0000000c0808723c */ /* 0x004fe20000001818 */
[----:B------:R-:W2:Y:S04]  /*2b180*/  LDL.LU.64 R26, [R1+0x1a98] ;  /* 0x001a9800011a7983 */ /* 0x000ea80000300a00 */
[----:B------:R-:W2:Y:S04]  /*2b190*/  LDL.LU.64 R24, [R1+0x1a90] ;  /* 0x001a900001187983 */ /* 0x000ea80000300a00 */
[----:B------:R-:W3:Y:S04]  /*2b1a0*/  LDL.LU R0, [R1+0x180] ;  /* 0x0001800001007983 */ /* 0x000ee80000300800 */
[----:B------:R-:W4:Y:S06]  /*2b1b0*/  LDL.LU R15, [R1+0x184] ;  /* 0x00018400010f7983 */ /* 0x000f2c0000300800 */
[----:B------:R-:W-:-:S02]  /*2b1c0*/  IMAD.MOV.U32 R28, RZ, RZ, R8 ;  /* 0x000000ffff1c7224 */ /* 0x000fc400078e0008 */
[----:B------:R-:W-:Y:S02]  /*2b1d0*/  IMAD.MOV.U32 R23, RZ, RZ, R9 ;  /* 0x000000ffff177224 */ /* 0x000fe400078e0009 */
[----:B------:R-:W-:Y:S02]  /*2b1e0*/  IMAD.MOV.U32 R22, RZ, RZ, R10 ;  /* 0x000000ffff167224 */ /* 0x000fe400078e000a */
[----:B------:R-:W-:Y:S02]  /*2b1f0*/  IMAD.MOV.U32 R20, RZ, RZ, R11 ;  /* 0x000000ffff147224 */ /* 0x000fe400078e000b */
[----:B------:R-:W-:Y:S02]  /*2b200*/  IMAD.MOV.U32 R8, RZ, RZ, R3 ;  /* 0x000000ffff087224 */ /* 0x000fe400078e0003 */
[----:B------:R-:W-:Y:S02]  /*2b210*/  IMAD.MOV.U32 R9, RZ, RZ, R7 ;  /* 0x000000ffff097224 */ /* 0x000fe400078e0007 */
[----:B------:R-:W-:-:S02]  /*2b220*/  IMAD.MOV.U32 R10, RZ, RZ, R5 ;  /* 0x000000ffff0a7224 */ /* 0x000fc400078e0005 */
[----:B------:R-:W-:Y:S01]  /*2b230*/  IMAD.MOV.U32 R11, RZ, RZ, R21 ;  /* 0x000000ffff0b7224 */ /* 0x000fe200078e0015 */
[----:B------:R-:W-:Y:S04]  /*2b240*/  STL [R1+0x1a0c], R20 ;  /* 0x001a0c1401007387 */ /* 0x000fe80000100800 */
[----:B------:R-:W-:Y:S04]  /*2b250*/  STL [R1+0x1a08], R23 ;  /* 0x001a081701007387 */ /* 0x000fe80000100800 */
[----:B------:R-:W-:Y:S04]  /*2b260*/  STL [R1+0x1a04], R28 ;  /* 0x001a041c01007387 */ /* 0x000fe80000100800 */
[----:B------:R-:W-:Y:S01]  /*2b270*/  STL [R1+0x1a00], R22 ;  /* 0x001a001601007387 */ /* 0x000fe20000100800 */
[----:B--2---:R-:W-:Y:S03]  /*2b280*/  HMMA.16816.F32 R8, R8, R12, R24 ;  /* 0x0000000c0808723c */ /* 0x004fe60000001818 */
[----:B------:R-:W2:Y:S01]  /*2b290*/  LDL.LU R27, [R1+0x4c] ;  /* 0x00004c00011b7983 */ /* 0x000ea20000300800 */
[----:B-----5:R-:W-:-:S02]  /*2b2a0*/  F2FP.F16.E4M3.UNPACK_B R12, R14.H1 ;  /* 0x0000000eff0c723e */ /* 0x020fc400030006ff */
[----:B------:R-:W-:-:S13]  /*2b2b0*/  F2FP.F16.E4M3.UNPACK_B R13, R2.H1 ;  /* 0x00000002ff0d723e */ /* 0x000fda00030006ff */
[----:B------:R0:W-:Y:S04]  /*2b2c0*/  STL.64 [R1+0x2b0], R8 ;  /* 0x0002b00801007387 */ /* 0x0001e80000100a00 */
[----:B------:R1:W-:Y:S01]  /*2b2d0*/  STL.64 [R1+0x2b8], R10 ;  /* 0x0002b80a01007387 */ /* 0x0003e20000100a00 */
[----:B0-----:R-:W-:Y:S02]  /*2b2e0*/  IMAD.MOV.U32 R9, RZ, RZ, R29 ;  /* 0x000000ffff097224 */ /* 0x001fe400078e001d */
[----:B-1----:R-:W-:Y:S02]  /*2b2f0*/  IMAD.MOV.U32 R10, RZ, RZ, R4 ;  /* 0x000000ffff0a7224 */ /* 0x002fe400078e0004 */
[----:B------:R-:W-:Y:S02]  /*2b300*/  IMAD.MOV.U32 R11, RZ, RZ, R6 ;  /* 0x000000ffff0b7224 */ /* 0x000fe400078e0006 */
[----:B--2---:R-:W-:-:S07]  /*2b310*/  IMAD.MOV.U32 R8, RZ, RZ, R27 ;  /* 0x000000ffff087224 */ /* 0x004fce00078e001b */
[----:B------:R-:W-:Y:S01]  /*2b320*/  HMMA.16816.F32 R8, R8, R12, R16 ;  /* 0x0000000c0808723c */ /* 0x000fe20000001810 */
[----:B------:R-:W2:Y:S04]  /*2b330*/  LDL.LU.64 R18, [R1+0x1a88] ;  /* 0x001a880001127983 */ /* 0x000ea80000300a00 */
[----:B------:R-:W2:-:S14]  /*2b340*/  LDL.LU.64 R16, [R1+0x1a80] ;  /* 0x001a800001107983 */ /* 0x000e9c0000300a00 */
[----:B------:R-:W-:Y:S01]  /*2b350*/  IMAD.MOV.U32 R22, RZ, RZ, R8 ;  /* 0x000000ffff167224 */ /* 0x000fe200078e0008 */
[----:B------:R-:W-:Y:S04]  /*2b360*/  STL [R1+0x54], R9 ;  /* 0x0000540901007387 */ /* 0x000fe80000100800 */
[----:B------:R0:W-:Y:S04]  /*2b370*/  STL.64 [R1+0x58], R10 ;  /* 0x0000580a01007387 */ /* 0x0001e80000100a00 */
[----:B------:R-:W-:Y:S04]  /*2b380*/  STL [R1+0x1a7c], R22 ;  /* 0x001a7c1601007387 */ /* 0x000fe80000100800 */
[----:B------:R1:W-:Y:S01]  /*2b390*/  STL [R1+0x1a78], R21 ;  /* 0x001a781501007387 */ /* 0x0003e20000100800 */
[----:B0-----:R-:W-:-:S03]  /*2b3a0*/  IMAD.MOV.U32 R11, RZ, RZ, R21 ;  /* 0x000000ffff0b7224 */ /* 0x001fc600078e0015 */
[----:B------:R-:W5:Y:S04]  /*2b3b0*/  LDL.LU R20, [R1+0xd0] ;  /* 0x0000d00001147983 */ /* 0x000f680000300800 */
[----:B-1----:R-:W5:Y:S04]  /*2b3c0*/  LDL.LU R21, [R1+0xd4] ;  /* 0x0000d40001157983 */ /* 0x002f680000300800 */
[----:B------:R-:W5:Y:S04]  /*2b3d0*/  LDL.LU R22, [R1+0xd8] ;  /* 0x0000d80001167983 */ /* 0x000f680000300800 */
[----:B------:R-:W5:Y:S01]  /*2b3e0*/  LDL.LU R23, [R1+0xdc] ;  /* 0x0000dc0001177983 */ /* 0x000f620000300800 */
[----:B------:R-:W-:-:S02]  /*2b3f0*/  IMAD.MOV.U32 R8, RZ, RZ, R3 ;  /* 0x000000ffff087224 */ /* 0x000fc400078e0003 */
[----:B------:R-:W-:Y:S02]  /*2b400*/  IMAD.MOV.U32 R9, RZ, RZ, R7 ;  /* 0x000000ffff097224 */ /* 0x000fe400078e0007 */
[----:B------:R-:W-:Y:S01]  /*2b410*/  IMAD.MOV.U32 R10, RZ, RZ, R5 ;  /* 0x000000ffff0a7224 */ /* 0x000fe200078e0005 */
[----:B------:R-:W0:Y:S06]  /*2b420*/  S2R R2, SR_TID.X ;  /* 0x0000000000027919 */ /* 0x000e2c0000002100 */
[----:B--2---:R-:W-:Y:S01]  /*2b430*/  HMMA.16816.F32 R8, R8, R12, R16 ;  /* 0x0000000c0808723c */ /* 0x004fe20000001810 */
[----:B---3--:R-:W-:-:S02]  /*2b440*/  F2FP.F16.E4M3.UNPACK_B R18, R0.H1 ;  /* 0x00000000ff12723e */ /* 0x008fc400030006ff */
[----:B----4-:R-:W-:Y:S02]  /*2b450*/  F2FP.F16.E4M3.UNPACK_B R19, R15.H1 ;  /* 0x0000000fff13723e */ /* 0x010fe400030006ff */
[C---:B0-----:R-:W-:Y:S02]  /*2b460*/  LOP3.LUT R0, R2.reuse, 0xf, RZ, 0xc0, !PT ;  /* 0x0000000f02007812 */ /* 0x041fe400078ec0ff */
[----:B------:R-:W-:-:S12]  /*2b470*/  LOP3.LUT R2, R2, 0x1c, RZ, 0xc0, !PT ;  /* 0x0000001c02027812 */ /* 0x000fd800078ec0ff */
[----:B------:R0:W-:Y:S04]  /*2b480*/  STL.64 [R1+0x2a0], R8 ;  /* 0x0002a00801007387 */ /* 0x0001e80000100a00 */
[----:B------:R1:W-:Y:S01]  /*2b490*/  STL.64 [R1+0x2a8], R10 ;  /* 0x0002a80a01007387 */ /* 0x0003e20000100a00 */
[----:B------:R-:W-:-:S03]  /*2b4a0*/  IMAD R2, R2, 0x8, R0 ;  /* 0x0000000802027824 */ /* 0x000fc600078e0200 */
[----:B------:R-:W2:Y:S01]  /*2b4b0*/  LDL.LU R26, [R1+0x194] ;  /* 0x00019400011a7983 */ /* 0x000ea20000300800 */
[----:B0-----:R-:W-:Y:S02]  /*2b4c0*/  IMAD.MOV.U32 R8, RZ, RZ, R27 ;  /* 0x000000ffff087224 */ /* 0x001fe400078e001b */
[----:B------:R-:W-:Y:S02]  /*2b4d0*/  IMAD.MOV.U32 R9, RZ, RZ, R29 ;  /* 0x000000ffff097224 */ /* 0x000fe400078e001d */
[----:B-1----:R-:W-:Y:S02]  /*2b4e0*/  IMAD.MOV.U32 R10, RZ, RZ, R4 ;  /* 0x000000ffff0a7224 */ /* 0x002fe400078e0004 */
[----:B------:R-:W-:-:S07]  /*2b4f0*/  IMAD.MOV.U32 R11, RZ, RZ, R6 ;  /* 0x000000ffff0b7224 */ /* 0x000fce00078e0006 */
[----:B-----5:R-:W-:Y:S01]  /*2b500*/  HMMA.16816.F32 R8, R8, R18, R20 ;  /* 0x000000120808723c */ /* 0x020fe20000001814 */
[----:B------:R-:W-:Y:S01]  /*2b510*/  IMAD.SHL.U32 R2, R2, 0x8, RZ ;  /* 0x0000000802027824 */ /* 0x000fe200078e00ff */
[----:B------:R-:W3:Y:S04]  /*2b520*/  LDL.LU R22, [R1+0x1a7c] ;  /* 0x001a7c0001167983 */ /* 0x000ee80000300800 */
[----:B------:R-:W-:Y:S01]  /*2b530*/  LOP3.LUT R0, R2, 0x40, RZ, 0x3c, !PT ;  /* 0x0000004002007812 */ /* 0x000fe200078e3cff */
[----:B------:R-:W4:-:S12]  /*2b540*/  LDL.LU R21, [R1+0x1a78] ;  /* 0x001a780001157983 */ /* 0x000f180000300800 */
[----:B------:R-:W-:Y:S01]  /*2b550*/  IMAD.MOV.U32 R23, RZ, RZ, R10 ;  /* 0x000000ffff177224 */ /* 0x000fe200078e000a */
[----:B------:R-:W-:Y:S01]  /*2b560*/  STL [R1+0x30], R8 ;  /* 0x0000300801007387 */ /* 0x000fe20000100800 */
[----:B------:R-:W-:Y:S02]  /*2b570*/  IMAD.MOV.U32 R28, RZ, RZ, R11 ;  /* 0x000000ffff1c7224 */ /* 0x000fe400078e000b */
[----:B------:R-:W-:Y:S01]  /*2b580*/  IMAD.MOV.U32 R20, RZ, RZ, R9 ;  /* 0x000000ffff147224 */ /* 0x000fe200078e0009 */
[----:B------:R-:W0:Y:S04]  /*2b590*/  LDS.64 R10, [R0+UR7+0x800] ;  /* 0x00080007000a7984 */ /* 0x000e280008000a00 */
[----:B------:R-:W1:Y:S04]  /*2b5a0*/  LDS.64 R8, [R0+UR7] ;  /* 0x0000000700087984 */ /* 0x000e680008000a00 */
[----:B0-----:R-:W-:Y:S04]  /*2b5b0*/  STL.64 [R1+0x1a58], R10 ;  /* 0x001a580a01007387 */ /* 0x001fe80000100a00 */
[----:B-1----:R0:W-:Y:S04]  /*2b5c0*/  STL.64 [R1+0x1a50], R8 ;  /* 0x001a500801007387 */ /* 0x0021e80000100a00 */
[----:B0-----:R-:W5:Y:S04]  /*2b5d0*/  LDL.LU R8, [R1+0x110] ;  /* 0x0001100001087983 */ /* 0x001f680000300800 */
[----:B------:R-:W5:Y:S04]  /*2b5e0*/  LDL.LU R9, [R1+0x114] ;  /* 0x0001140001097983 */ /* 0x000f680000300800 */
[----:B------:R-:W2:Y:S04]  /*2b5f0*/  LDL.LU R10, [R1+0x118] ;  /* 0x00011800010a7983 */ /* 0x000ea80000300800 */
[----:B------:R-:W2:Y:S01]  /*2b600*/  LDL.LU R11, [R1+0x11c] ;  /* 0x00011c00010b7983 */ /* 0x000ea20000300800 */
[----:B------:R-:W-:-:S05]  /*2b610*/  LOP3.LUT R12, R2, 0x60, RZ, 0x3c, !PT ;  /* 0x00000060020c7812 */ /* 0x000fca00078e3cff */
[----:B------:R-:W0:Y:S04]  /*2b620*/  LDS.64 R24, [R12+UR7] ;  /* 0x000000070c187984 */ /* 0x000e280008000a00 */
[----:B------:R-:W1:Y:S04]  /*2b630*/  LDS.64 R16, [R12+UR7+0x800] ;  /* 0x000800070c107984 */ /* 0x000e680008000a00 */
[----:B--2---:R-:W-:Y:S04]  /*2b640*/  STL.64 [R1+0x1a70], R10 ;  /* 0x001a700a01007387 */ /* 0x004fe80000100a00 */
[----:B-----5:R2:W-:Y:S04]  /*2b650*/  STL.64 [R1+0x1a68], R8 ;  /* 0x001a680801007387 */ /* 0x0205e80000100a00 */
[----:B--2---:R-:W2:Y:S04]  /*2b660*/  LDL.LU R8, [R1+0x60] ;  /* 0x0000600001087983 */ /* 0x004ea80000300800 */
[----:B------:R-:W2:Y:S04]  /*2b670*/  LDL.LU R9, [R1+0x64] ;  /* 0x0000640001097983 */ /* 0x000ea80000300800 */
[----:B------:R-:W2:Y:S04]  /*2b680*/  LDL.LU R10, [R1+0x68] ;  /* 0x00006800010a7983 */ /* 0x000ea80000300800 */
[----:B------:R-:W2:Y:S01]  /*2b690*/  LDL.LU R11, [R1+0x6c] ;  /* 0x00006c00010b7983 */ /* 0x000ea20000300800 */
[----:B------:R-:W-:-:S02]  /*2b6a0*/  IMAD.MOV.U32 R12, RZ, RZ, R3 ;  /* 0x000000ffff0c7224 */ /* 0x000fc400078e0003 */
[----:B------:R-:W-:Y:S01]  /*2b6b0*/  IMAD.MOV.U32 R13, RZ, RZ, R7 ;  /* 0x000000ffff0d7224 */ /* 0x000fe200078e0007 */
[----:B------:R5:W-:Y:S01]  /*2b6c0*/  STL [R1+0x1878], R0 ;  /* 0x0018780001007387 */ /* 0x000be20000100800 */
[----:B------:R-:W-:Y:S02]  /*2b6d0*/  IMAD.MOV.U32 R14, RZ, RZ, R5 ;  /* 0x000000ffff0e7224 */ /* 0x000fe400078e0005 */
[----:B----4-:R-:W-:Y:S01]  /*2b6e0*/  IMAD.MOV.U32 R15, RZ, RZ, R21 ;  /* 0x000000ffff0f7224 */ /* 0x010fe200078e0015 */
[----:B-----5:R-:W4:Y:S04]  /*2b6f0*/  LDL.LU R0, [R1+0x190] ;  /* 0x0001900001007983 */ /* 0x020f280000300800 */
[----:B0-----:R0:W-:Y:S04]  /*2b700*/  STL [R1+0x19c8], R25 ;  /* 0x0019c81901007387 */ /* 0x0011e80000100800 */
[----:B0-----:R-:W5:Y:S04]  /*2b710*/  LDL.LU R25, [R1+0xac] ;  /* 0x0000ac0001197983 */ /* 0x001f680000300800 */
[----:B-1----:R0:W-:Y:S04]  /*2b720*/  STL [R1+0x19cc], R17 ;  /* 0x0019cc1101007387 */ /* 0x0021e80000100800 */
[----:B0-----:R-:W3:Y:S04]  /*2b730*/  LDL.LU R17, [R1+0xa8] ;  /* 0x0000a80001117983 */ /* 0x001ee80000300800 */
[----:B------:R-:W-:Y:S01]  /*2b740*/  STL [R1+0x1998], R2 ;  /* 0x0019980201007387 */ /* 0x000fe20000100800 */
[----:B--2---:R-:W-:Y:S03]  /*2b750*/  HMMA.16816.F32 R12, R12, R18, R8 ;  /* 0x000000120c0c723c */ /* 0x004fe60000001808 */
[----:B------:R-:W2:Y:S04]  /*2b760*/  LDL.LU.64 R10, [R1+0x1a70] ;  /* 0x001a7000010a7983 */ /* 0x000ea80000300a00 */
[----:B------:R-:W2:Y:S01]  /*2b770*/  LDL.LU.64 R8, [R1+0x1a68] ;  /* 0x001a680001087983 */ /* 0x000ea20000300a00 */
[----:B------:R-:W-:-:S02]  /*2b780*/  F2FP.F16.E4M3.UNPACK_B R19, R26.H1 ;  /* 0x0000001aff13723e */ /* 0x000fc400030006ff */
[----:B----4-:R-:W-:-:S09]  /*2b790*/  F2FP.F16.E4M3.UNPACK_B R18, R0.H1 ;  /* 0x00000000ff12723e */ /* 0x010fd200030006ff */
[----:B------:R0:W-:Y:S04]  /*2b7a0*/  STL.64 [R1+0x290], R12 ;  /* 0x0002900c01007387 */ /* 0x0001e80000100a00 */
[----:B------:R1:W-:Y:S01]  /*2b7b0*/  STL.64 [R1+0x298], R14 ;  /* 0x0002980e01007387 */ /* 0x0003e20000100a00 */
[----:B0-----:R-:W-:Y:S02]  /*2b7c0*/  IMAD.MOV.U32 R12, RZ, RZ, R27 ;  /* 0x000000ffff0c7224 */ /* 0x001fe400078e001b */
[----:B------:R-:W-:Y:S02]  /*2b7d0*/  IMAD.MOV.U32 R13, RZ, RZ, R29 ;  /* 0x000000ffff0d7224 */ /* 0x000fe400078e001d */
[----:B-1----:R-:W-:Y:S02]  /*2b7e0*/  IMAD.MOV.U32 R14, RZ, RZ, R4 ;  /* 0x000000ffff0e7224 */ /* 0x002fe400078e0004 */
[----:B------:R-:W-:Y:S01]  /*2b7f0*/  IMAD.MOV.U32 R15, RZ, RZ, R6 ;  /* 0x000000ffff0f7224 */ /* 0x000fe200078e0006 */
[----:B------:R-:W4:Y:S04]  /*2b800*/  LDL.LU R4, [R1+0x1a64] ;  /* 0x001a640001047983 */ /* 0x000f280000300800 */
[----:B------:R-:W4:Y:S02]  /*2b810*/  LDL.LU R6, [R1+0x1a60] ;  /* 0x001a600001067983 */ /* 0x000f240000300800 */
[----:B--2---:R-:W-:Y:S02]  /*2b820*/  HMMA.16816.F32 R12, R12, R18, R8 ;  /* 0x000000120c0c723c */ /* 0x004fe40000001808 */
[----:B------:R-:W2:Y:S04]  /*2b830*/  LDL.LU.64 R10, [R1+0x1a58] ;  /* 0x001a5800010a7983 */ /* 0x000ea80000300a00 */
[----:B------:R-:W2:Y:S04]  /*2b840*/  LDL.LU.64 R8, [R1+0x1a50] ;  /* 0x001a500001087983 */ /* 0x000ea80000300a00 */
[----:B------:R-:W2:Y:S09]  /*2b850*/  LDL.LU R2, [R1+0x108] ;  /* 0x0001080001027983 */ /* 0x000eb20000300800 */
[----:B------:R0:W-:Y:S04]  /*2b860*/  STL.64 [R1+0x20], R12 ;  /* 0x0000200c01007387 */ /* 0x0001e80000100a00 */
[----:B------:R1:W-:Y:S01]  /*2b870*/  STL.64 [R1+0x28], R14 ;  /* 0x0000280e01007387 */ /* 0x0003e20000100a00 */
[----:B0-----:R-:W-:-:S02]  /*2b880*/  IMAD.MOV.U32 R13, RZ, RZ, R7 ;  /* 0x000000ffff0d7224 */ /* 0x001fc400078e0007 */
[----:B-1----:R-:W-:Y:S02]  /*2b890*/  IMAD.MOV.U32 R14, RZ, RZ, R5 ;  /* 0x000000ffff0e7224 */ /* 0x002fe400078e0005 */
[----:B------:R-:W4:Y:S04]  /*2b8a0*/  LDL.LU R5, [R1+0x94] ;  /* 0x0000940001057983 */ /* 0x000f280000300800 */
[----:B------:R-:W4:Y:S01]  /*2b8b0*/  LDL.LU R7, [R1+0x9c] ;  /* 0x00009c0001077983 */ /* 0x000f220000300800 */
[----:B------:R-:W-:Y:S02]  /*2b8c0*/  IMAD.MOV.U32 R12, RZ, RZ, R3 ;  /* 0x000000ffff0c7224 */ /* 0x000fe400078e0003 */
[----:B------:R-:W-:Y:S01]  /*2b8d0*/  IMAD.MOV.U32 R15, RZ, RZ, R21 ;  /* 0x000000ffff0f7224 */ /* 0x000fe200078e0015 */
[----:B---3--:R-:W-:Y:S04]  /*2b8e0*/  STL.64 [R1+0x1a18], R22 ;  /* 0x001a181601007387 */ /* 0x008fe80000100a00 */
[----:B------:R0:W-:Y:S04]  /*2b8f0*/  STL [R1+0x1a10], R20 ;  /* 0x001a101401007387 */ /* 0x0001e80000100800 */
[----:B------:R-:W3:Y:S04]  /*2b900*/  LDL R29, [R1+0xf8] ;  /* 0x0000f800011d7983 */ /* 0x000ee80000100800 */
[----:B------:R-:W2:Y:S01]  /*2b910*/  LDL R0, [R1+0xfc] ;  /* 0x0000fc0001007983 */ /* 0x000ea20000100800 */
[----:B----4-:R-:W-:-:S15]  /*2b920*/  HMMA.16816.F32 R4, R12, R18, R4 ;  /* 0x000000120c04723c */ /* 0x010fde0000001804 */
[----:B------:R-:W-:-:S04]  /*2b930*/  NOP ;  /* 0x0000000000007918 */ /* 0x000fc80000000000 */
[----:B------:R-:W-:Y:S04]  /*2b940*/  STL.64 [R1+0x280], R4 ;  /* 0x0002800401007387 */ /* 0x000fe80000100a00 */
[----:B------:R-:W-:Y:S04]  /*2b950*/  STL.64 [R1+0x288], R6 ;  /* 0x0002880601007387 */ /* 0x000fe80000100a00 */
[----:B0-----:R-:W4:Y:S04]  /*2b960*/  LDL.LU R20, [R1+0x120] ;  /* 0x0001200001147983 */ /* 0x001f280000300800 */
[----:B------:R-:W4:Y:S04]  /*2b970*/  LDL.LU R21, [R1+0x124] ;  /* 0x0001240001157983 */ /* 0x000f280000300800 */
[----:B------:R-:W2:Y:S04]  /*2b980*/  LDL.LU R22, [R1+0x128] ;  /* 0x0001280001167983 */ /* 0x000ea80000300800 */
[----:B------:R-:W2:Y:S04]  /*2b990*/  LDL.LU R23, [R1+0x12c] ;  /* 0x00012c0001177983 */ /* 0x000ea80000300800 */
[----:B--2---:R-:W-:Y:S04]  /*2b9a0*/  STL.64 [R1+0x1a28], R22 ;  /* 0x001a281601007387 */ /* 0x004fe80000100a00 */
[----:B----4-:R0:W-:Y:S04]  /*2b9b0*/  STL.64 [R1+0x1a20], R20 ;  /* 0x001a201401007387 */ /* 0x0101e80000100a00 */
[----:B0-----:R-:W2:Y:S04]  /*2b9c0*/  LDL.LU R20, [R1+0x130] ;  /* 0x0001300001147983 */ /* 0x001ea80000300800 */
[----:B------:R-:W2:Y:S04]  /*2b9d0*/  LDL.LU R21, [R1+0x134] ;  /* 0x0001340001157983 */ /* 0x000ea80000300800 */
[----:B------:R-:W4:Y:S04]  /*2b9e0*/  LDL.LU R22, [R1+0x138] ;  /* 0x0001380001167983 */ /* 0x000f280000300800 */
[----:B------:R-:W4:Y:S04]  /*2b9f0*/  LDL.LU R23, [R1+0x13c] ;  /* 0x00013c0001177983 */ /* 0x000f280000300800 */
[----:B----4-:R-:W-:Y:S04]  /*2ba00*/  STL.64 [R1+0x1a38], R22 ;  /* 0x001a381601007387 */ /* 0x010fe80000100a00 */
[----:B--2---:R0:W-:Y:S04]  /*2ba10*/  STL.64 [R1+0x1a30], R20 ;  /* 0x001a301401007387 */ /* 0x0041e80000100a00 */
[----:B0-----:R-:W2:Y:S04]  /*2ba20*/  LDL.LU R20, [R1+0x140] ;  /* 0x0001400001147983 */ /* 0x001ea80000300800 */
[----:B------:R-:W2:Y:S04]  /*2ba30*/  LDL.LU R21, [R1+0x144] ;  /* 0x0001440001157983 */ /* 0x000ea80000300800 */
[----:B------:R-:W4:Y:S04]  /*2ba40*/  LDL.LU R22, [R1+0x148] ;  /* 0x0001480001167983 */ /* 0x000f280000300800 */
[----:B------:R-:W4:Y:S01]  /*2ba50*/  LDL.LU R23, [R1+0x14c] ;  /* 0x00014c0001177983 */ /* 0x000f220000300800 */
[----:B------:R-:W-:Y:S01]  /*2ba60*/  F2FP.F16.E4M3.UNPACK_B R12, R17 ;  /* 0x00000011ff0c723e */ /* 0x000fe200020006ff */
[----:B------:R-:W-:-:S02]  /*2ba70*/  IMAD.MOV.U32 R4, RZ, RZ, R8 ;  /* 0x000000ffff047224 */ /* 0x000fc400078e0008 */
[----:B----4-:R-:W-:Y:S04]  /*2ba80*/  STL.64 [R1+0x1a48], R22 ;  /* 0x001a481601007387 */ /* 0x010fe80000100a00 */
[----:B--2---:R0:W-:Y:S04]  /*2ba90*/  STL.64 [R1+0x1a40], R20 ;  /* 0x001a401401007387 */ /* 0x0041e80000100a00 */
[----:B0-----:R-:W2:Y:S04]  /*2baa0*/  LDL.LU R20, [R1+0x150] ;  /* 0x0001500001147983 */ /* 0x001ea80000300800 */
[----:B------:R-:W2:Y:S04]  /*2bab0*/  LDL.LU R21, [R1+0x154] ;  /* 0x0001540001157983 */ /* 0x000ea80000300800 */
[----:B------:R-:W2:Y:S04]  /*2bac0*/  LDL.LU R22, [R1+0x158] ;  /* 0x0001580001167983 */ /* 0x000ea80000300800 */
[----:B------:R-:W2:Y:S01]  /*2bad0*/  LDL.LU R23, [R1+0x15c] ;  /* 0x00015c0001177983 */ /* 0x000ea20000300800 */
[----:B-----5:R-:W-:Y:S01]  /*2bae0*/  F2FP.F16.E4M3.UNPACK_B R13, R25 ;  /* 0x00000019ff0d723e */ /* 0x020fe200020006ff */
[----:B------:R-:W-:-:S02]  /*2baf0*/  IMAD.MOV.U32 R5, RZ, RZ, R10 ;  /* 0x000000ffff057224 */ /* 0x000fc400078e000a */
[----:B------:R-:W-:Y:S01]  /*2bb00*/  IMAD.MOV.U32 R6, RZ, RZ, R24 ;  /* 0x000000ffff067224 */ /* 0x000fe200078e0018 */
[----:B------:R-:W4:Y:S01]  /*2bb10*/  LDL.LU R19, [R1+0x10c] ;  /* 0x00010c0001137983 */ /* 0x000f220000300800 */
[----:B------:R-:W-:-:S03]  /*2bb20*/  IMAD.MOV.U32 R7, RZ, RZ, R16 ;  /* 0x000000ffff077224 */ /* 0x000fc600078e0010 */
[----:B------:R-:W5:Y:S04]  /*2bb30*/  LDL.LU R26, [R1+0x168] ;  /* 0x00016800011a7983 */ /* 0x000f680000300800 */
[----:B------:R-:W3:Y:S04]  /*2bb40*/  LDL.LU R27, [R1+0x16c] ;  /* 0x00016c00011b7983 */ /* 0x000ee80000300800 */
[----:B------:R-:W-:Y:S04]  /*2bb50*/  STL [R1+0x240], R12 ;  /* 0x0002400c01007387 */ /* 0x000fe80000100800 */
[----:B------:R2:W-:Y:S02]  /*2bb60*/  STL [R1+0x244], R13 ;  /* 0x0002440d01007387 */ /* 0x0005e40000100800 */
[----:B--2---:R-:W-:Y:S02]  /*2bb70*/  HMMA.16816.F32 R12, R4, R12, R20 ;  /* 0x0000000c040c723c */ /* 0x004fe40000001814 */
[----:B------:R-:W2:Y:S04]  /*2bb80*/  LDL.LU.64 R22, [R1+0x1a48] ;  /* 0x001a480001167983 */ /* 0x000ea80000300a00 */
[----:B------:R-:W2:Y:S04]  /*2bb90*/  LDL.LU.64 R20, [R1+0x1a40] ;  /* 0x001a400001147983 */ /* 0x000ea80000300a00 */
[----:B------:R-:W2:Y:S04]  /*2bba0*/  LDL R6, [R1+0xe8] ;  /* 0x0000e80001067983 */ /* 0x000ea80000100800 */
[----:B------:R-:W3:Y:S05]  /*2bbb0*/  LDL R7, [R1+0xec] ;  /* 0x0000ec0001077983 */ /* 0x000eea0000100800 */
[----:B------:R2:W-:Y:S04]  /*2bbc0*/  STL.64 [R1+0x19b0], R14 ;  /* 0x0019b00e01007387 */ /* 0x0005e80000100a00 */
[----:B------:R-:W4:Y:S04]  /*2bbd0*/  LDL.LU R18, [R1+0x178] ;  /* 0x0001780001127983 */ /* 0x000f280000300800 */
[----:B------:R-:W4:Y:S01]  /*2bbe0*/  LDL.LU R3, [R1+0x17c] ;  /* 0x00017c0001037983 */ /* 0x000f220000300800 */
[----:B--2---:R-:W-:Y:S01]  /*2bbf0*/  F2FP.F16.E4M3.UNPACK_B R14, R6 ;  /* 0x00000006ff0e723e */ /* 0x004fe200020006ff */
[----:B------:R-:W-:Y:S01]  /*2bc00*/  IMAD.MOV.U32 R6, RZ, RZ, R24 ;  /* 0x000000ffff067224 */ /* 0x000fe200078e0018 */
[----:B---3--:R-:W-:Y:S01]  /*2bc10*/  F2FP.F16.E4M3.UNPACK_B R15, R7 ;  /* 0x00000007ff0f723e */ /* 0x008fe200020006ff */
[----:B------:R-:W-:-:S02]  /*2bc20*/  IMAD.MOV.U32 R7, RZ, RZ, R16 ;  /* 0x000000ffff077224 */ /* 0x000fc400078e0010 */
[----:B------:R0:W-:Y:S04]  /*2bc30*/  STL [R1+0x238], R14 ;  /* 0x0002380e01007387 */ /* 0x0001e80000100800 */
[----:B------:R1:W-:Y:S01]  /*2bc40*/  STL [R1+0x23c], R15 ;  /* 0x00023c0f01007387 */ /* 0x0003e20000100800 */
[----:B------:R-:W-:Y:S03]  /*2bc50*/  HMMA.16816.F32 R4, R4, R14, R20 ;  /* 0x0000000e0404723c */ /* 0x000fe60000001814 */
[----:B------:R-:W2:Y:S04]  /*2bc60*/  LDL.LU.64 R22, [R1+0x1a38] ;  /* 0x001a380001167983 */ /* 0x000ea80000300a00 */
[----:B------:R-:W2:Y:S01]  /*2bc70*/  LDL.LU.64 R20, [R1+0x1a30] ;  /* 0x001a300001147983 */ /* 0x000ea20000300a00 */
[----:B0-----:R-:W-:-:S02]  /*2bc80*/  F2FP.F16.E4M3.UNPACK_B R14, R29 ;  /* 0x0000001dff0e723e */ /* 0x001fc400020006ff */
[----:B-1----:R-:W-:-:S09]  /*2bc90*/  F2FP.F16.E4M3.UNPACK_B R15, R0 ;  /* 0x00000000ff0f723e */ /* 0x002fd200020006ff */
[----:B------:R0:W-:Y:S04]  /*2bca0*/  STL.64 [R1+0x10], R4 ;  /* 0x0000100401007387 */ /* 0x0001e80000100a00 */
[----:B------:R1:W-:Y:S01]  /*2bcb0*/  STL.64 [R1+0x18], R6 ;  /* 0x0000180601007387 */ /* 0x0003e20000100a00 */
[----:B0-----:R-:W-:Y:S02]  /*2bcc0*/  IMAD.MOV.U32 R4, RZ, RZ, R8 ;  /* 0x000000ffff047224 */ /* 0x001fe400078e0008 */
[----:B------:R-:W-:Y:S02]  /*2bcd0*/  IMAD.MOV.U32 R5, RZ, RZ, R10 ;  /* 0x000000ffff057224 */ /* 0x000fe400078e000a */
[----:B-1----:R-:W-:Y:S02]  /*2bce0*/  IMAD.MOV.U32 R6, RZ, RZ, R24 ;  /* 0x000000ffff067224 */ /* 0x002fe400078e0018 */
[----:B------:R-:W-:Y:S01]  /*2bcf0*/  IMAD.MOV.U32 R7, RZ, RZ, R16 ;  /* 0x000000ffff077224 */ /* 0x000fe200078e0010 */
[----:B------:R0:W-:Y:S04]  /*2bd00*/  STL [R1+0x230], R14 ;  /* 0x0002300e01007387 */ /* 0x0001e80000100800 */
[----:B------:R4:W-:Y:S02]  /*2bd10*/  STL [R1+0x234], R15 ;  /* 0x0002340f01007387 */ /* 0x0009e40000100800 */
[----:B--2---:R-:W-:Y:S02]  /*2bd20*/  HMMA.16816.F32 R4, R4, R14, R20 ;  /* 0x0000000e0404723c */ /* 0x004fe40000001814 */
[----:B------:R-:W2:Y:S04]  /*2bd30*/  LDL.LU.64 R22, [R1+0x1a28] ;  /* 0x001a280001167983 */ /* 0x000ea80000300a00 */
[----:B------:R-:W2:Y:S01]  /*2bd40*/  LDL.LU.64 R20, [R1+0x1a20] ;  /* 0x001a200001147983 */ /* 0x000ea20000300a00 */
[----:B0-----:R-:W-:-:S02]  /*2bd50*/  F2FP.F16.E4M3.UNPACK_B R14, R2 ;  /* 0x00000002ff0e723e */ /* 0x001fc400020006ff */
[----:B----4-:R-:W-:-:S10]  /*2bd60*/  F2FP.F16.E4M3.UNPACK_B R15, R19 ;  /* 0x00000013ff0f723e */ /* 0x010fd400020006ff */
[----:B------:R0:W-:Y:S04]  /*2bd70*/  STL.64 [R1], R4 ;  /* 0x0000000401007387 */ /* 0x0001e80000100a00 */
        /* <DEDUP_REMOVED lines=9> */
[----:B------:R-:W3:Y:S04]  /*2be10*/  LDL.LU R20, [R1+0x1a10] ;  /* 0x001a100001147983 */ /* 0x000ee80000300800 */
[----:B0-----:R-:W4:Y:S04]  /*2be20*/  LDL R14, [R1+0x198] ;  /* 0x00019800010e7983 */ /* 0x001f280000100800 */
[----:B-1----:R-:W4:Y:S04]  /*2be30*/  LDL R15, [R1+0x19c] ;  /* 0x00019c00010f7983 */ /* 0x002f280000100800 */
[----:B----4-:R-:W-:Y:S04]  /*2be40*/  STL.64 [R1+0x19d8], R14 ;  /* 0x0019d80e01007387 */ /* 0x010fe80000100a00 */
[----:B------:R0:W-:Y:S04]  /*2be50*/  STL.64 [R1+0x19d0], R12 ;  /* 0x0019d00c01007387 */ /* 0x0001e80000100a00 */
[----:B0-----:R-:W4:Y:S01]  /*2be60*/  LDL.LU R12, [R1+0x30] ;  /* 0x00003000010c7983 */ /* 0x001f220000300800 */
[----:B--2---:R-:W-:-:S02]  /*2be70*/  IMAD.MOV.U32 R14, RZ, RZ, R23 ;  /* 0x000000ffff0e7224 */ /* 0x004fc400078e0017 */
[----:B------:R-:W-:Y:S02]  /*2be80*/  IMAD.MOV.U32 R15, RZ, RZ, R28 ;  /* 0x000000ffff0f7224 */ /* 0x000fe400078e001c */
[----:B---3--:R-:W-:Y:S02]  /*2be90*/  IMAD.MOV.U32 R13, RZ, RZ, R20 ;  /* 0x000000ffff0d7224 */ /* 0x008fe400078e0014 */
[----:B------:R-:W2:Y:S04]  /*2bea0*/  LDL.LU R20, [R1+0x1a0c] ;  /* 0x001a0c0001147983 */ /* 0x000ea80000300800 */
[----:B------:R-:W3:Y:S04]  /*2beb0*/  LDL.LU R23, [R1+0x1a08] ;  /* 0x001a080001177983 */ /* 0x000ee80000300800 */
[----:B------:R-:W2:Y:S04]  /*2bec0*/  LDL.LU R28, [R1+0x1a04] ;  /* 0x001a0400011c7983 */ /* 0x000ea80000300800 */
[----:B------:R-:W-:Y:S04]  /*2bed0*/  STL.64 [R1+0x19e8], R14 ;  /* 0x0019e80e01007387 */ /* 0x000fe80000100a00 */
[----:B----4-:R0:W-:Y:S02]  /*2bee0*/  STL.64 [R1+0x19e0], R12 ;  /* 0x0019e00c01007387 */ /* 0x0101e40000100a00 */
[----:B0-----:R-:W-:-:S02]  /*2bef0*/  IMAD.MOV.U32 R12, RZ, RZ, R22 ;  /* 0x000000ffff0c7224 */ /* 0x001fc400078e0016 */
[----:B------:R-:W4:Y:S04]  /*2bf00*/  LDL.LU R22, [R1+0x1a00] ;  /* 0x001a000001167983 */ /* 0x000f280000300800 */
[----:B------:R-:W2:Y:S04]  /*2bf10*/  LDL.LU R13, [R1+0x54] ;  /* 0x00005400010d7983 */ /* 0x000ea80000300800 */
[----:B------:R-:W2:Y:S04]  /*2bf20*/  LDL.LU R14, [R1+0x58] ;  /* 0x00005800010e7983 */ /* 0x000ea80000300800 */
[----:B------:R-:W2:Y:S01]  /*2bf30*/  LDL.LU R15, [R1+0x5c] ;  /* 0x00005c00010f7983 */ /* 0x000ea20000300800 */
[----:B------:R-:W-:Y:S01]  /*2bf40*/  F2FP.F16.E4M3.UNPACK_B R29, R27 ;  /* 0x0000001bff1d723e */ /* 0x000fe200020006ff */
[----:B------:R-:W-:-:S02]  /*2bf50*/  IMAD.MOV.U32 R21, RZ, RZ, R10 ;  /* 0x000000ffff157224 */ /* 0x000fc400078e000a */
[----:B--2---:R4:W-:Y:S04]  /*2bf60*/  STL.64 [R1+0x19f8], R14 ;  /* 0x0019f80e01007387 */ /* 0x0049e80000100a00 */
[----:B------:R0:W-:Y:S04]  /*2bf70*/  STL.64 [R1+0x19f0], R12 ;  /* 0x0019f00c01007387 */ /* 0x0001e80000100a00 */
[----:B------:R1:W-:Y:S01]  /*2bf80*/  STL.64 [R1+0x19a8], R4 ;  /* 0x0019a80401007387 */ /* 0x0003e20000100a00 */
[----:B----4-:R-:W-:Y:S02]  /*2bf90*/  IMAD.MOV.U32 R14, RZ, RZ, R22 ;  /* 0x000000ffff0e7224 */ /* 0x010fe400078e0016 */
[----:B------:R-:W-:-:S02]  /*2bfa0*/  IMAD.MOV.U32 R15, RZ, RZ, R20 ;  /* 0x000000ffff0f7224 */ /* 0x000fc400078e0014 */
[----:B0-----:R-:W-:Y:S01]  /*2bfb0*/  IMAD.MOV.U32 R12, RZ, RZ, R28 ;  /* 0x000000ffff0c7224 */ /* 0x001fe200078e001c */
[----:B-----5:R-:W-:Y:S01]  /*2bfc0*/  F2FP.F16.E4M3.UNPACK_B R28, R26 ;  /* 0x0000001aff1c723e */ /* 0x020fe200020006ff */
[----:B---3--:R-:W-:Y:S02]  /*2bfd0*/  IMAD.MOV.U32 R13, RZ, RZ, R23 ;  /* 0x000000ffff0d7224 */ /* 0x008fe400078e0017 */
[----:B------:R-:W-:Y:S01]  /*2bfe0*/  IMAD.MOV.U32 R20, RZ, RZ, R8 ;  /* 0x000000ffff147224 */ /* 0x000fe200078e0008 */
[----:B-1----:R-:W2:Y:S01]  /*2bff0*/  LDL R4, [R1+0x188] ;  /* 0x0001880001047983 */ /* 0x002ea20000100800 */
[----:B------:R-:W-:Y:S02]  /*2c000*/  IMAD.MOV.U32 R22, RZ, RZ, R24 ;  /* 0x000000ffff167224 */ /* 0x000fe400078e0018 */
[----:B------:R-:W-:Y:S01]  /*2c010*/  IMAD.MOV.U32 R23, RZ, RZ, R16 ;  /* 0x000000ffff177224 */ /* 0x000fe200078e0010 */
[----:B------:R-:W3:Y:S04]  /*2c020*/  LDL R5, [R1+0x18c] ;  /* 0x00018c0001057983 */ /* 0x000ee80000100800 */
[----:B------:R0:W-:Y:S02]  /*2c030*/  STL.64 [R1+0x1988], R6 ;  /* 0x0019880601007387 */ /* 0x0001e40000100a00 */
[----:B------:R-:W-:Y:S02]  /*2c040*/  HMMA.16816.F32 R20, R20, R28, R12 ;  /* 0x0000001c1414723c */ /* 0x000fe4000000180c */
[----:B------:R-:W-:Y:S04]  /*2c050*/  STL [R1+0x98], R28 ;  /* 0x0000981c01007387 */ /* 0x000fe80000100800 */
[----:B------:R-:W-:Y:S04]  /*2c060*/  STL [R1+0x9c], R29 ;  /* 0x00009c1d01007387 */ /* 0x000fe80000100800 */
[----:B------:R-:W4:Y:S04]  /*2c070*/  LDL.LU.64 R14, [R1+0x19f8] ;  /* 0x0019f800010e7983 */ /* 0x000f280000300a00 */
[----:B------:R-:W4:Y:S01]  /*2c080*/  LDL.LU.64 R12, [R1+0x19f0] ;  /* 0x0019f000010c7983 */ /* 0x000f220000300a00 */
[----:B0-----:R-:W-:-:S02]  /*2c090*/  F2FP.F16.E4M3.UNPACK_B R6, R18 ;  /* 0x00000012ff06723e */ /* 0x001fc400020006ff */
[----:B------:R-:W-:Y:S02]  /*2c0a0*/  F2FP.F16.E4M3.UNPACK_B R7, R3 ;  /* 0x00000003ff07723e */ /* 0x000fe400020006ff */
[----:B------:R0:W-:Y:S01]  /*2c0b0*/  STL.64 [R1+0x60], R20 ;  /* 0x0000601401007387 */ /* 0x0001e20000100a00 */
[----:B------:R-:W-:Y:S02]  /*2c0c0*/  IMAD.MOV.U32 R0, RZ, RZ, R23 ;  /* 0x000000ffff007224 */ /* 0x000fe400078e0017 */
[----:B------:R-:W-:Y:S01]  /*2c0d0*/  IMAD.MOV.U32 R23, RZ, RZ, R16 ;  /* 0x000000ffff177224 */ /* 0x000fe200078e0010 */
[----:B------:R1:W-:Y:S01]  /*2c0e0*/  STL [R1+0x68], R22 ;  /* 0x0000681601007387 */ /* 0x0003e20000100800 */
[----:B0-----:R-:W-:Y:S02]  /*2c0f0*/  IMAD.MOV.U32 R20, RZ, RZ, R8 ;  /* 0x000000ffff147224 */ /* 0x001fe400078e0008 */
[----:B------:R-:W-:Y:S02]  /*2c100*/  IMAD.MOV.U32 R21, RZ, RZ, R10 ;  /* 0x000000ffff157224 */ /* 0x000fe400078e000a */
[----:B-1----:R-:W-:Y:S01]  /*2c110*/  IMAD.MOV.U32 R22, RZ, RZ, R24 ;  /* 0x000000ffff167224 */ /* 0x002fe200078e0018 */
[----:B------:R-:W-:Y:S04]  /*2c120*/  STL [R1+0x90], R6 ;  /* 0x0000900601007387 */ /* 0x000fe80000100800 */
[----:B------:R-:W-:Y:S02]  /*2c130*/  STL [R1+0x94], R7 ;  /* 0x0000940701007387 */ /* 0x000fe40000100800 */
[----:B----4-:R-:W-:Y:S02]  /*2c140*/  HMMA.16816.F32 R20, R20, R6, R12 ;  /* 0x000000061414723c */ /* 0x010fe4000000180c */
[----:B------:R-:W4:Y:S04]  /*2c150*/  LDL.LU.64 R14, [R1+0x19e8] ;  /* 0x0019e800010e7983 */ /* 0x000f280000300a00 */
[----:B------:R-:W4:Y:S01]  /*2c160*/  LDL.LU.64 R12, [R1+0x19e0] ;  /* 0x0019e000010c7983 */ /* 0x000f220000300a00 */
[----:B--2---:R-:W-:-:S02]  /*2c170*/  F2FP.F16.E4M3.UNPACK_B R4, R4 ;  /* 0x00000004ff04723e */ /* 0x004fc400020006ff */
[----:B---3--:R-:W-:-:S10]  /*2c180*/  F2FP.F16.E4M3.UNPACK_B R5, R5 ;  /* 0x00000005ff05723e */ /* 0x008fd400020006ff */
[----:B------:R-:W-:Y:S01]  /*2c190*/  IMAD.MOV.U32 R28, RZ, RZ, R23 ;  /* 0x000000ffff1c7224 */ /* 0x000fe200078e0017 */
[----:B------:R0:W-:Y:S01]  /*2c1a0*/  STL.64 [R1+0x70], R20 ;  /* 0x0000701401007387 */ /* 0x0001e20000100a00 */
[----:B------:R-:W-:Y:S02]  /*2c1b0*/  IMAD.MOV.U32 R29, RZ, RZ, R22 ;  /* 0x000000ffff1d7224 */ /* 0x000fe400078e0016 */
[----:B------:R-:W-:Y:S02]  /*2c1c0*/  IMAD.MOV.U32 R22, RZ, RZ, R24 ;  /* 0x000000ffff167224 */ /* 0x000fe400078e0018 */
[----:B------:R-:W-:Y:S01]  /*2c1d0*/  IMAD.MOV.U32 R23, RZ, RZ, R16 ;  /* 0x000000ffff177224 */ /* 0x000fe200078e0010 */
[----:B------:R-:W-:Y:S01]  /*2c1e0*/  STL [R1+0x197c], R28 ;  /* 0x00197c1c01007387 */ /* 0x000fe20000100800 */
[----:B0-----:R-:W-:Y:S02]  /*2c1f0*/  IMAD.MOV.U32 R20, RZ, RZ, R8 ;  /* 0x000000ffff147224 */ /* 0x001fe400078e0008 */
[----:B------:R-:W-:Y:S01]  /*2c200*/  IMAD.MOV.U32 R21, RZ, RZ, R10 ;  /* 0x000000ffff157224 */ /* 0x000fe200078e000a */
[----:B------:R-:W-:Y:S04]  /*2c210*/  STL [R1+0x1978], R29 ;  /* 0x0019781d01007387 */ /* 0x000fe80000100800 */
[----:B------:R-:W-:Y:S04]  /*2c220*/  STL [R1+0x88], R4 ;  /* 0x0000880401007387 */ /* 0x000fe80000100800 */
[----:B------:R4:W-:Y:S02]  /*2c230*/  STL [R1+0x8c], R5 ;  /* 0x00008c0501007387 */ /* 0x0009e40000100800 */
[----:B----4-:R-:W-:Y:S02]  /*2c240*/  HMMA.16816.F32 R4, R20, R4, R12 ;  /* 0x000000041404723c */ /* 0x010fe4000000180c */
[----:B------:R-:W2:Y:S04]  /*2c250*/  LDL.LU.64 R14, [R1+0x19d8] ;  /* 0x0019d800010e7983 */ /* 0x000ea80000300a00 */
[----:B------:R-:W3:-:S13]  /*2c260*/  LDL.LU.64 R12, [R1+0x19d0] ;  /* 0x0019d000010c7983 */ /* 0x000eda0000300a00 */
[----:B------:R-:W-:Y:S01]  /*2c270*/  IMAD.MOV.U32 R29, RZ, RZ, R5 ;  /* 0x000000ffff1d7224 */ /* 0x000fe200078e0005 */
[----:B------:R0:W-:Y:S04]  /*2c280*/  STL.64 [R1+0x58], R6 ;  /* 0x0000580601007387 */ /* 0x0001e80000100a00 */
[----:B------:R-:W-:Y:S04]  /*2c290*/  STL [R1+0x1980], R29 ;  /* 0x0019801d01007387 */ /* 0x000fe80000100800 */
[----:B0-----:R-:W4:Y:S04]  /*2c2a0*/  LDL.LU R6, [R1+0xf8] ;  /* 0x0000f80001067983 */ /* 0x001f280000300800 */
[----:B------:R-:W5:Y:S01]  /*2c2b0*/  LDL.LU R7, [R1+0xfc] ;  /* 0x0000fc0001077983 */ /* 0x000f620000300800 */
[----:B--2---:R-:W-:-:S02]  /*2c2c0*/  F2FP.F16.E4M3.UNPACK_B R14, R14 ;  /* 0x0000000eff0e723e */ /* 0x004fc400020006ff */
[----:B------:R-:W-:-:S03]  /*2c2d0*/  F2FP.F16.E4M3.UNPACK_B R15, R15 ;  /* 0x0000000fff0f723e */ /* 0x000fc600020006ff */
[----:B------:R-:W-:Y:S04]  /*2c2e0*/  STL [R1+0x80], R14 ;  /* 0x0000800e01007387 */ /* 0x000fe80000100800 */
[----:B------:R-:W-:Y:S04]  /*2c2f0*/  STL [R1+0x84], R15 ;  /* 0x0000840f01007387 */ /* 0x000fe80000100800 */
[----:B------:R-:W2:Y:S04]  /*2c300*/  LDL.LU R8, [R1+0xec] ;  /* 0x0000ec0001087983 */ /* 0x000ea80000300800 */
[----:B------:R-:W2:Y:S04]  /*2c310*/  LDL.LU R10, [R1+0xe8] ;  /* 0x0000e800010a7983 */ /* 0x000ea80000300800 */
[----:B--2---:R-:W-:Y:S04]  /*2c320*/  STL.64 [R1+0x19c0], R10 ;  /* 0x0019c00a01007387 */ /* 0x004fe80000100a00 */
[----:B------:R0:W-:Y:S04]  /*2c330*/  STL.64 [R1+0x19b8], R8 ;  /* 0x0019b80801007387 */ /* 0x0001e80000100a00 */
[----:B0-----:R-:W2:Y:S04]  /*2c340*/  LDL.LU R8, [R1+0x20] ;  /* 0x0000200001087983 */ /* 0x001ea80000300800 */
[----:B------:R-:W2:Y:S04]  /*2c350*/  LDL.LU R9, [R1+0x24] ;  /* 0x0000240001097983 */ /* 0x000ea80000300800 */
[----:B------:R-:W2:Y:S04]  /*2c360*/  LDL.LU R10, [R1+0x28] ;  /* 0x00002800010a7983 */ /* 0x000ea80000300800 */
[----:B------:R-:W2:Y:S01]  /*2c370*/  LDL.LU R11, [R1+0x2c] ;  /* 0x00002c00010b7983 */ /* 0x000ea20000300800 */
[----:B------:R-:W-:Y:S01]  /*2c380*/  IMAD.MOV.U32 R28, RZ, RZ, R4 ;  /* 0x000000ffff1c7224 */ /* 0x000fe200078e0004 */
[----:B------:R-:W-:-:S02]  /*2c390*/  F2FP.F16.E4M3.UNPACK_B R4, R17.H1 ;  /* 0x00000011ff04723e */ /* 0x000fc400030006ff */
[----:B------:R-:W3:Y:S01]  /*2c3a0*/  LDL.LU R17, [R1+0x19cc] ;  /* 0x0019cc0001117983 */ /* 0x000ee20000300800 */
[----:B------:R-:W-:-:S03]  /*2c3b0*/  F2FP.F16.E4M3.UNPACK_B R5, R25.H1 ;  /* 0x00000019ff05723e */ /* 0x000fc600030006ff */
[----:B------:R-:W3:Y:S01]  /*2c3c0*/  LDL.LU R25, [R1+0x19c8] ;  /* 0x0019c80001197983 */ /* 0x000ee20000300800 */
[----:B--2---:R-:W-:Y:S03]  /*2c3d0*/  HMMA.16816.F32 R20, R20, R14, R8 ;  /* 0x0000000e1414723c */ /* 0x004fe60000001808 */
[----:B------:R-:W2:Y:S04]  /*2c3e0*/  LDL.LU.64 R10, [R1+0x19c0] ;  /* 0x0019c000010a7983 */ /* 0x000ea80000300a00 */
[----:B------:R-:W4:Y:S04]  /*2c3f0*/  LDL.LU.64 R8, [R1+0x19b8] ;  /* 0x0019b80001087983 */ /* 0x000f280000300a00 */
[----:B------:R-:W5:Y:S08]  /*2c400*/  LDL.LU.64 R14, [R1+0x19b0] ;  /* 0x0019b000010e7983 */ /* 0x000f700000300a00 */
[----:B------:R-:W-:Y:S01]  /*2c410*/  STL [R1+0x44], R21 ;  /* 0x0000441501007387 */ /* 0x000fe20000100800 */
[----:B------:R-:W-:-:S03]  /*2c420*/  IMAD.MOV.U32 R29, RZ, RZ, R20 ;  /* 0x000000ffff1d7224 */ /* 0x000fc600078e0014 */
[----:B------:R3:W-:Y:S02]  /*2c430*/  STL.64 [R1+0x48], R22 ;  /* 0x0000481601007387 */ /* 0x0007e40000100a00 */
[----:B---3--:R-:W-:Y:S02]  /*2c440*/  IMAD.MOV.U32 R22, RZ, RZ, R25 ;  /* 0x000000ffff167224 */ /* 0x008fe400078e0019 */
[----:B------:R-:W-:Y:S01]  /*2c450*/  IMAD.MOV.U32 R23, RZ, RZ, R17 ;  /* 0x000000ffff177224 */ /* 0x000fe200078e0011 */
[----:B------:R-:W-:Y:S04]  /*2c460*/  STL [R1+0x270], R4 ;  /* 0x0002700401007387 */ /* 0x000fe80000100800 */
[----:B------:R0:W-:Y:S01]  /*2c470*/  STL [R1+0x274], R5 ;  /* 0x0002740501007387 */ /* 0x0001e20000100800 */
[----:B--2---:R-:W-:-:S02]  /*2c480*/  IMAD.MOV.U32 R21, RZ, RZ, R11 ;  /* 0x000000ffff157224 */ /* 0x004fc400078e000b */
[----:B----4-:R-:W-:-:S07]  /*2c490*/  IMAD.MOV.U32 R20, RZ, RZ, R9 ;  /* 0x000000ffff147224 */ /* 0x010fce00078e0009 */
[----:B-----5:R-:W-:Y:S01]  /*2c4a0*/  HMMA.16816.F32 R12, R20, R4, R12 ;  /* 0x00000004140c723c */ /* 0x020fe2000000180c */
[----:B------:R-:W-:Y:S01]  /*2c4b0*/  F2FP.F16.E4M3.UNPACK_B R10, R10.H1 ;  /* 0x0000000aff0a723e */ /* 0x000fe200030006ff */
[----:B0-----:R-:W2:Y:S01]  /*2c4c0*/  LDL.LU.64 R4, [R1+0x19a8] ;  /* 0x0019a80001047983 */ /* 0x001ea20000300a00 */
[----:B------:R-:W-:-:S03]  /*2c4d0*/  F2FP.F16.E4M3.UNPACK_B R8, R8.H1 ;  /* 0x00000008ff08723e */ /* 0x000fc600030006ff */
[----:B------:R-:W-:Y:S04]  /*2c4e0*/  STL [R1+0x260], R10 ;  /* 0x0002600a01007387 */ /* 0x000fe80000100800 */
[----:B------:R-:W-:Y:S09]  /*2c4f0*/  STL [R1+0x264], R8 ;  /* 0x0002640801007387 */ /* 0x000ff20000100800 */
[----:B------:R-:W-:-:S02]  /*2c500*/  IMAD.MOV.U32 R23, RZ, RZ, R12 ;  /* 0x000000ffff177224 */ /* 0x000fc400078e000c */
[----:B------:R-:W-:Y:S02]  /*2c510*/  IMAD.MOV.U32 R22, RZ, RZ, R13 ;  /* 0x000000ffff167224 */ /* 0x000fe400078e000d */
[----:B------:R-:W-:-:S03]  /*2c520*/  IMAD.MOV.U32 R12, RZ, RZ, R9 ;  /* 0x000000ffff0c7224 */ /* 0x000fc600078e0009 */
[----:B------:R0:W-:Y:S04]  /*2c530*/  STL.64 [R1+0x1950], R22 ;  /* 0x0019501601007387 */ /* 0x0001e80000100a00 */
[----:B------:R-:W-:Y:S01]  /*2c540*/  STL [R1+0x19a0], R11 ;  /* 0x0019a00b01007387 */ /* 0x000fe20000100800 */
[----:B------:R-:W-:-:S03]  /*2c550*/  IMAD.MOV.U32 R13, RZ, RZ, R11 ;  /* 0x000000ffff0d7224 */ /* 0x000fc600078e000b */
[----:B------:R1:W-:Y:S01]  /*2c560*/  STL [R1+0x199c], R9 ;  /* 0x00199c0901007387 */ /* 0x0003e20000100800 */
[----:B0-----:R-:W-:-:S03]  /*2c570*/  IMAD.MOV.U32 R23, RZ, RZ, R8 ;  /* 0x000000ffff177224 */ /* 0x001fc600078e0008 */
[----:B------:R-:W3:Y:S01]  /*2c580*/  LDL.LU R8, [R1+0x10] ;  /* 0x0000100001087983 */ /* 0x000ee20000300800 */
[----:B------:R-:W-:-:S03]  /*2c590*/  IMAD.MOV.U32 R22, RZ, RZ, R10 ;  /* 0x000000ffff167224 */ /* 0x000fc600078e000a */
[----:B-1----:R-:W3:Y:S04]  /*2c5a0*/  LDL.LU R9, [R1+0x14] ;  /* 0x0000140001097983 */ /* 0x002ee80000300800 */
[----:B------:R-:W3:Y:S04]  /*2c5b0*/  LDL.LU R10, [R1+0x18] ;  /* 0x00001800010a7983 */ /* 0x000ee80000300800 */
[----:B------:R-:W3:Y:S01]  /*2c5c0*/  LDL.LU R11, [R1+0x1c] ;  /* 0x00001c00010b7983 */ /* 0x000ee20000300800 */
[----:B------:R-:W-:Y:S02]  /*2c5d0*/  IMAD.MOV.U32 R21, RZ, RZ, R14 ;  /* 0x000000ffff157224 */ /* 0x000fe400078e000e */
[----:B------:R-:W-:-:S02]  /*2c5e0*/  IMAD.MOV.U32 R20, RZ, RZ, R15 ;  /* 0x000000ffff147224 */ /* 0x000fc400078e000f */
[----:B------:R-:W-:Y:S02]  /*2c5f0*/  IMAD.MOV.U32 R14, RZ, RZ, R25 ;  /* 0x000000ffff0e7224 */ /* 0x000fe400078e0019 */
[----:B------:R-:W-:-:S07]  /*2c600*/  IMAD.MOV.U32 R15, RZ, RZ, R17 ;  /* 0x000000ffff0f7224 */ /* 0x000fce00078e0011 */
[----:B---3--:R-:W-:Y:S01]  /*2c610*/  HMMA.16816.F32 R12, R12, R22, R8 ;  /* 0x000000160c0c723c */ /* 0x008fe20000001808 */
[----:B------:R-:W3:Y:S04]  /*2c620*/  LDL.LU R11, [R1+0x19a0] ;  /* 0x0019a000010b7983 */ /* 0x000ee80000300800 */
[----:B------:R-:W4:Y:S01]  /*2c630*/  LDL.LU R9, [R1+0x199c] ;  /* 0x00199c0001097983 */ /* 0x000f220000300800 */
[----:B------:R-:W-:-:S13]  /*2c640*/  F2FP.F16.E4M3.UNPACK_B R6, R6.H1 ;  /* 0x00000006ff06723e */ /* 0x000fda00030006ff */
[----:B------:R0:W-:Y:S04]  /*2c650*/  STL.64 [R1+0x10], R12 ;  /* 0x0000100c01007387 */ /* 0x0001e80000100a00 */
[----:B------:R-:W-:Y:S04]  /*2c660*/  STL.64 [R1+0x18], R14 ;  /* 0x0000180e01007387 */ /* 0x000fe80000100a00 */
[----:B------:R-:W-:Y:S04]  /*2c670*/  STL [R1+0x250], R6 ;  /* 0x0002500601007387 */ /* 0x000fe80000100800 */
[----:B---3--:R-:W-:Y:S01]  /*2c680*/  STL [R1+0x1994], R11 ;  /* 0x0019940b01007387 */ /* 0x008fe20000100800 */
[----:B0-----:R-:W-:-:S03]  /*2c690*/  IMAD.MOV.U32 R13, RZ, RZ, R11 ;  /* 0x000000ffff0d7224 */ /* 0x001fc600078e000b */
[----:B----4-:R0:W-:Y:S01]  /*2c6a0*/  STL [R1+0x1990], R9 ;  /* 0x0019900901007387 */ /* 0x0101e20000100800 */
[----:B------:R-:W-:-:S03]  /*2c6b0*/  IMAD.MOV.U32 R12, RZ, RZ, R9 ;  /* 0x000000ffff0c7224 */ /* 0x000fc600078e0009 */
[----:B------:R-:W3:Y:S04]  /*2c6c0*/  LDL.LU R8, [R1] ;  /* 0x0000000001087983 */ /* 0x000ee80000300800 */
[----:B0-----:R-:W3:Y:S04]  /*2c6d0*/  LDL.LU R9, [R1+0x4] ;  /* 0x0000040001097983 */ /* 0x001ee80000300800 */
[----:B------:R-:W3:Y:S04]  /*2c6e0*/  LDL.LU R10, [R1+0x8] ;  /* 0x00000800010a7983 */ /* 0x000ee80000300800 */
[----:B------:R-:W3:Y:S01]  /*2c6f0*/  LDL.LU R11, [R1+0xc] ;  /* 0x00000c00010b7983 */ /* 0x000ee20000300800 */
[----:B------:R-:W-:Y:S01]  /*2c700*/  F2FP.F16.E4M3.UNPACK_B R7, R7.H1 ;  /* 0x00000007ff07723e */ /* 0x000fe200030006ff */
[----:B------:R-:W-:-:S02]  /*2c710*/  IMAD.MOV.U32 R14, RZ, RZ, R25 ;  /* 0x000000ffff0e7224 */ /* 0x000fc400078e0019 */
[----:B------:R-:W-:Y:S01]  /*2c720*/  IMAD.MOV.U32 R15, RZ, RZ, R17 ;  /* 0x000000ffff0f7224 */ /* 0x000fe200078e0011 */
[----:B------:R-:W-:Y:S01]  /*2c730*/  F2FP.F16.E4M3.UNPACK_B R22, R2.H1 ;  /* 0x00000002ff16723e */ /* 0x000fe200030006ff */
[----:B------:R0:W-:Y:S04]  /*2c740*/  STL [R1+0x254], R7 ;  /* 0x0002540701007387 */ /* 0x0001e80000100800 */
[----:B------:R-:W4:Y:S01]  /*2c750*/  LDL.LU R2, [R1+0x1998] ;  /* 0x0019980001027983 */ /* 0x000f220000300800 */
[----:B------:R-:W-:Y:S02]  /*2c760*/  F2FP.F16.E4M3.UNPACK_B R23, R19.H1 ;  /* 0x00000013ff17723e */ /* 0x000fe400030006ff */
[----:B------:R-:W1:Y:S01]  /*2c770*/  S2R R19, SR_TID.X ;  /* 0x0000000000137919 */ /* 0x000e620000002100 */
[----:B---3--:R-:W-:Y:S01]  /*2c780*/  HMMA.16816.F32 R12, R12, R6, R8 ;  /* 0x000000060c0c723c */ /* 0x008fe20000001808 */
[----:B------:R-:W3:Y:S04]  /*2c790*/  LDL.LU R11, [R1+0x1994] ;  /* 0x00199400010b7983 */ /* 0x000ee80000300800 */
[----:B------:R-:W5:Y:S04]  /*2c7a0*/  LDL.LU R9, [R1+0x1990] ;  /* 0x0019900001097983 */ /* 0x000f680000300800 */
[----:B0-----:R-:W2:Y:S10]  /*2c7b0*/  LDL.LU.64 R6, [R1+0x1988] ;  /* 0x0019880001067983 */ /* 0x001eb40000300a00 */
[----:B------:R-:W-:Y:S01]  /*2c7c0*/  STL.64 [R1], R12 ;  /* 0x0000000c01007387 */ /* 0x000fe20000100a00 */
[----:B------:R-:W-:-:S02]  /*2c7d0*/  IMAD.MOV.U32 R16, RZ, RZ, R15 ;  /* 0x000000ffff107224 */ /* 0x000fc400078e000f */
[----:B------:R-:W-:Y:S01]  /*2c7e0*/  IMAD.MOV.U32 R15, RZ, RZ, R17 ;  /* 0x000000ffff0f7224 */ /* 0x000fe200078e0011 */
[----:B------:R0:W-:Y:S02]  /*2c7f0*/  STL [R1+0x8], R14 ;  /* 0x0000080e01007387 */ /* 0x0001e40000100800 */
[----:B0-----:R-:W-:Y:S02]  /*2c800*/  IMAD.MOV.U32 R14, RZ, RZ, R25 ;  /* 0x000000ffff0e7224 */ /* 0x001fe400078e0019 */
[----:B------:R0:W-:Y:S01]  /*2c810*/  STL [R1+0x220], R22 ;  /* 0x0002201601007387 */ /* 0x0001e20000100800 */
[----:B-1----:R-:W-:Y:S02]  /*2c820*/  LOP3.LUT R8, R19, 0x1c, RZ, 0xc0, !PT ;  /* 0x0000001c13087812 */ /* 0x002fe400078ec0ff */
[----:B------:R-:W-:Y:S01]  /*2c830*/  F2FP.F16.E4M3.UNPACK_B R26, R26.H1 ;  /* 0x0000001aff1a723e */ /* 0x000fe200030006ff */
[----:B------:R1:W-:Y:S04]  /*2c840*/  STL [R1+0x224], R23 ;  /* 0x0002241701007387 */ /* 0x0003e80000100800 */
[----:B------:R-:W-:Y:S01]  /*2c850*/  STL [R1+0x268], R26 ;  /* 0x0002681a01007387 */ /* 0x000fe20000100800 */
[----:B------:R-:W-:Y:S01]  /*2c860*/  F2FP.F16.E4M3.UNPACK_B R27, R27.H1 ;  /* 0x0000001bff1b723e */ /* 0x000fe200030006ff */
[----:B---3--:R-:W-:-:S02]  /*2c870*/  IMAD.MOV.U32 R13, RZ, RZ, R11 ;  /* 0x000000ffff0d7224 */ /* 0x008fc400078e000b */
[----:B-----5:R-:W-:-:S07]  /*2c880*/  IMAD.MOV.U32 R12, RZ, RZ, R9 ;  /* 0x000000ffff0c7224 */ /* 0x020fce00078e0009 */
[----:B--2---:R-:W-:Y:S01]  /*2c890*/  HMMA.16816.F32 R4, R12, R22, R4 ;  /* 0x000000160c04723c */ /* 0x004fe20000001804 */
[----:B0-----:R-:W-:Y:S02]  /*2c8a0*/  F2FP.F16.E4M3.UNPACK_B R22, R3.H1 ;  /* 0x00000003ff16723e */ /* 0x001fe400030006ff */
[----:B------:R-:W-:-:S05]  /*2c8b0*/  LOP3.LUT R3, R19, 0xf, RZ, 0xc0, !PT ;  /* 0x0000000f13037812 */ /* 0x000fca00078ec0ff */
[----:B------:R-:W-:-:S04]  /*2c8c0*/  IMAD R8, R8, 0x8, R3 ;  /* 0x0000000808087824 */ /* 0x000fc800078e0203 */
[----:B------:R-:W-:Y:S01]  /*2c8d0*/  IMAD.SHL.U32 R8, R8, 0x8, RZ ;  /* 0x0000000808087824 */ /* 0x000fe200078e00ff */
[----:B-1----:R-:W-:-:S04]  /*2c8e0*/  F2FP.F16.E4M3.UNPACK_B R23, R18.H1 ;  /* 0x00000012ff17723e */ /* 0x002fc800030006ff */
[----:B------:R-:W-:Y:S02]  /*2c8f0*/  LOP3.LUT R8, R8, 0x20, RZ, 0x3c, !PT ;  /* 0x0000002008087812 */ /* 0x000fe400078e3cff */
[----:B------:R-:W-:Y:S04]  /*2c900*/  STL.64 [R1+0x30], R4 ;  /* 0x0000300401007387 */ /* 0x000fe80000100a00 */
[----:B------:R-:W-:Y:S04]  /*2c910*/  STL.64 [R1+0x38], R6 ;  /* 0x0000380601007387 */ /* 0x000fe80000100a00 */
[----:B----4-:R-:W0:Y:S04]  /*2c920*/  LDS.64 R6, [R2+UR7+0x80] ;  /* 0x0000800702067984 */ /* 0x010e280008000a00 */
[----:B------:R-:W1:Y:S04]  /*2c930*/  LDS.64 R2, [R2+UR7+0x880] ;  /* 0x0008800702027984 */ /* 0x000e680008000a00 */
[----:B------:R-:W2:Y:S04]  /*2c940*/  LDS.64 R18, [R8+UR7+0x80] ;  /* 0x0000800708127984 */ /* 0x000ea80008000a00 */
[----:B------:R-:W3:Y:S04]  /*2c950*/  LDS.64 R4, [R8+UR7+0x880] ;  /* 0x0008800708047984 */ /* 0x000ee80008000a00 */
[----:B------:R-:W-:Y:S04]  /*2c960*/  STL [R1+0x26c], R27 ;  /* 0x00026c1b01007387 */ /* 0x000fe80000100800 */
[----:B0-----:R-:W-:Y:S04]  /*2c970*/  STL [R1+0x18d0], R7 ;  /* 0x0018d00701007387 */ /* 0x001fe80000100800 */
[----:B------:R-:W-:Y:S04]  /*2c980*/  STL [R1+0x258], R23 ;  /* 0x0002581701007387 */ /* 0x000fe80000100800 */
[----:B------:R-:W-:Y:S04]  /*2c990*/  STL [R1+0x25c], R22 ;  /* 0x00025c1601007387 */ /* 0x000fe80000100800 */
[----:B-1----:R-:W-:Y:S04]  /*2c9a0*/  STL [R1+0x18d4], R3 ;  /* 0x0018d40301007387 */ /* 0x002fe80000100800 */
[----:B--2---:R-:W-:Y:S04]  /*2c9b0*/  STL [R1+0x18d8], R19 ;  /* 0x0018d81301007387 */ /* 0x004fe80000100800 */
[----:B---3--:R-:W-:Y:S04]  /*2c9c0*/  STL [R1+0x18dc], R5 ;  /* 0x0018dc0501007387 */ /* 0x008fe80000100800 */
[----:B------:R-:W-:Y:S04]  /*2c9d0*/  STL [R1+0x194c], R6 ;  /* 0x00194c0601007387 */ /* 0x000fe80000100800 */
[----:B------:R0:W-:Y:S04]  /*2c9e0*/  STL [R1+0x1948], R4 ;  /* 0x0019480401007387 */ /* 0x0001e80000100800 */
[----:B0-----:R-:W2:Y:S04]  /*2c9f0*/  LDL.LU R4, [R1+0x60] ;  /* 0x0000600001047983 */ /* 0x001ea80000300800 */
[----:B------:R-:W2:Y:S04]  /*2ca00*/  LDL.LU R5, [R1+0x64] ;  /* 0x0000640001057983 */ /* 0x000ea80000300800 */
[----:B------:R-:W2:Y:S01]  /*2ca10*/  LDL.LU R6, [R1+0x68] ;  /* 0x0000680001067983 */ /* 0x000ea20000300800 */
[----:B------:R-:W-:-:S07]  /*2ca20*/  IMAD.MOV.U32 R7, RZ, RZ, R0 ;  /* 0x000000ffff077224 */ /* 0x000fce00078e0000 */
[----:B--2---:R-:W-:Y:S01]  /*2ca30*/  HMMA.16816.F32 R12, R12, R26, R4 ;  /* 0x0000001a0c0c723c */ /* 0x004fe20000001804 */
[----:B------:R-:W-:-:S15]  /*2ca40*/  IMAD.MOV.U32 R4, RZ, RZ, R29 ;  /* 0x000000ffff047224 */ /* 0x000fde00078e001d */
[----:B------:R-:W-:-:S03]  /*2ca50*/  NOP ;  /* 0x0000000000007918 */ /* 0x000fc60000000000 */
[----:B------:R-:W-:Y:S04]  /*2ca60*/  STL [R1+0x60], R12 ;  /* 0x0000600c01007387 */ /* 0x000fe80000100800 */
[----:B------:R-:W2:Y:S04]  /*2ca70*/  LDL.LU R10, [R1+0x188] ;  /* 0x00018800010a7983 */ /* 0x000ea80000300800 */
[----:B------:R-:W3:Y:S04]  /*2ca80*/  LDL.LU R8, [R1+0x18c] ;  /* 0x00018c0001087983 */ /* 0x000ee80000300800 */
[----:B------:R-:W4:Y:S04]  /*2ca90*/  LDL.LU R3, [R1+0x198] ;  /* 0x0001980001037983 */ /* 0x000f280000300800 */
[----:B------:R-:W5:Y:S04]  /*2caa0*/  LDL.LU R24, [R1+0x19c] ;  /* 0x00019c0001187983 */ /* 0x000f680000300800 */
[----:B------:R-:W2:Y:S04]  /*2cab0*/  LDL.LU R29, [R1+0x1980] ;  /* 0x00198000011d7983 */ /* 0x000ea80000300800 */
[----:B------:R-:W2:Y:S04]  /*2cac0*/  LDL.LU R5, [R1+0x44] ;  /* 0x0000440001057983 */ /* 0x000ea80000300800 */
[----:B------:R-:W2:Y:S04]  /*2cad0*/  LDL.LU R6, [R1+0x48] ;  /* 0x0000480001067983 */ /* 0x000ea80000300800 */
[----:B------:R-:W2:Y:S04]  /*2cae0*/  LDL.LU R7, [R1+0x4c] ;  /* 0x00004c0001077983 */ /* 0x000ea80000300800 */
[----:B--2---:R-:W-:Y:S04]  /*2caf0*/  STL.64 [R1+0x1960], R6 ;  /* 0x0019600601007387 */ /* 0x004fe80000100a00 */
[----:B------:R0:W-:Y:S02]  /*2cb00*/  STL.64 [R1+0x1958], R4 ;  /* 0x0019580401007387 */ /* 0x0001e40000100a00 */
[----:B0-----:R-:W-:-:S02]  /*2cb10*/  IMAD.MOV.U32 R4, RZ, RZ, R28 ;  /* 0x000000ffff047224 */ /* 0x001fc400078e001c */
[----:B------:R-:W2:Y:S01]  /*2cb20*/  LDL.LU R28, [R1+0x197c] ;  /* 0x00197c00011c7983 */ /* 0x000ea20000300800 */
[----:B------:R-:W-:-:S03]  /*2cb30*/  IMAD.MOV.U32 R5, RZ, RZ, R29 ;  /* 0x000000ffff057224 */ /* 0x000fc600078e001d */
[----:B------:R-:W2:Y:S04]  /*2cb40*/  LDL.LU R29, [R1+0x1978] ;  /* 0x00197800011d7983 */ /* 0x000ea80000300800 */
[----:B------:R-:W2:Y:S04]  /*2cb50*/  LDL.LU R6, [R1+0x58] ;  /* 0x0000580001067983 */ /* 0x000ea80000300800 */
[----:B------:R-:W2:Y:S01]  /*2cb60*/  LDL.LU R7, [R1+0x5c] ;  /* 0x00005c0001077983 */ /* 0x000ea20000300800 */
[----:B------:R-:W-:Y:S02]  /*2cb70*/  IMAD.MOV.U32 R26, RZ, RZ, R14 ;  /* 0x000000ffff1a7224 */ /* 0x000fe400078e000e */
[----:B------:R-:W-:Y:S01]  /*2cb80*/  IMAD.MOV.U32 R27, RZ, RZ, R13 ;  /* 0x000000ffff1b7224 */ /* 0x000fe200078e000d */
[----:B--2---:R0:W-:Y:S04]  /*2cb90*/  STL.64 [R1+0x1970], R6 ;  /* 0x0019700601007387 */ /* 0x0041e80000100a00 */
[----:B------:R1:W-:Y:S01]  /*2cba0*/  STL.64 [R1+0x1968], R4 ;  /* 0x0019680401007387 */ /* 0x0003e20000100a00 */
[----:B0-----:R-:W-:-:S03]  /*2cbb0*/  IMAD.MOV.U32 R7, RZ, RZ, R28 ;  /* 0x000000ffff077224 */ /* 0x001fc600078e001c */
[----:B-1----:R-:W2:Y:S01]  /*2cbc0*/  LDL.LU R4, [R1+0x70] ;  /* 0x0000700001047983 */ /* 0x002ea20000300800 */
[----:B------:R-:W-:-:S03]  /*2cbd0*/  IMAD.MOV.U32 R6, RZ, RZ, R29 ;  /* 0x000000ffff067224 */ /* 0x000fc600078e001d */
[----:B------:R-:W2:Y:S04]  /*2cbe0*/  LDL.LU R5, [R1+0x74] ;  /* 0x0000740001057983 */ /* 0x000ea80000300800 */
[----:B------:R0:W-:Y:S04]  /*2cbf0*/  STL [R1+0x1934], R26 ;  /* 0x0019341a01007387 */ /* 0x0001e80000100800 */
[----:B------:R1:W-:Y:S04]  /*2cc00*/  STL [R1+0x1930], R27 ;  /* 0x0019301b01007387 */ /* 0x0003e80000100800 */
[----:B------:R-:W3:Y:S04]  /*2cc10*/  LDL.LU R28, [R1+0x1c0] ;  /* 0x0001c000011c7983 */ /* 0x000ee80000300800 */
[----:B------:R-:W3:Y:S01]  /*2cc20*/  LDL.LU R29, [R1+0x1c4] ;  /* 0x0001c400011d7983 */ /* 0x000ee20000300800 */
[----:B------:R-:W-:-:S02]  /*2cc30*/  IMAD.MOV.U32 R0, RZ, RZ, R15 ;  /* 0x000000ffff007224 */ /* 0x000fc400078e000f */
[----:B0-----:R-:W-:Y:S02]  /*2cc40*/  IMAD.MOV.U32 R26, RZ, RZ, R23 ;  /* 0x000000ffff1a7224 */ /* 0x001fe400078e0017 */
[----:B-1----:R-:W-:Y:S02]  /*2cc50*/  IMAD.MOV.U32 R27, RZ, RZ, R22 ;  /* 0x000000ffff1b7224 */ /* 0x002fe400078e0016 */
[----:B------:R-:W-:Y:S02]  /*2cc60*/  IMAD.MOV.U32 R12, RZ, RZ, R9 ;  /* 0x000000ffff0c7224 */ /* 0x000fe400078e0009 */
[----:B------:R-:W-:Y:S02]  /*2cc70*/  IMAD.MOV.U32 R13, RZ, RZ, R11 ;  /* 0x000000ffff0d7224 */ /* 0x000fe400078e000b */
[----:B------:R-:W-:Y:S02]  /*2cc80*/  IMAD.MOV.U32 R14, RZ, RZ, R25 ;  /* 0x000000ffff0e7224 */ /* 0x000fe400078e0019 */
[----:B------:R-:W-:-:S07]  /*2cc90*/  IMAD.MOV.U32 R15, RZ, RZ, R17 ;  /* 0x000000ffff0f7224 */ /* 0x000fce00078e0011 */
[----:B--2---:R-:W-:Y:S01]  /*2cca0*/  HMMA.16816.F32 R12, R12, R26, R4 ;  /* 0x0000001a0c0c723c */ /* 0x004fe20000001804 */
[----:B---3--:R-:W-:Y:S04]  /*2ccb0*/  STL.64 [R1+0x1938], R28 ;  /* 0x0019381c01007387 */ /* 0x008fe80000100a00 */
[----:B------:R-:W2:Y:S04]  /*2ccc0*/  LDL.LU.64 R6, [R1+0x1970] ;  /* 0x0019700001067983 */ /* 0x000ea80000300a00 */
[----:B------:R-:W2:Y:S10]  /*2ccd0*/  LDL.LU.64 R4, [R1+0x1968] ;  /* 0x0019680001047983 */ /* 0x000eb40000300a00 */
[----:B------:R-:W-:Y:S01]  /*2cce0*/  IMAD.MOV.U32 R26, RZ, RZ, R12 ;  /* 0x000000ffff1a7224 */ /* 0x000fe200078e000c */
[----:B------:R-:W-:Y:S01]  /*2ccf0*/  F2FP.F16.E4M3.UNPACK_B R22, R10.H1 ;  /* 0x0000000aff16723e */ /* 0x000fe200030006ff */
[----:B------:R-:W-:Y:S01]  /*2cd00*/  IMAD.MOV.U32 R27, RZ, RZ, R13 ;  /* 0x000000ffff1b7224 */ /* 0x000fe200078e000d */
[----:B------:R0:W-:Y:S01]  /*2cd10*/  STL.64 [R1+0x78], R14 ;  /* 0x0000780e01007387 */ /* 0x0001e20000100a00 */
[----:B------:R-:W-:Y:S01]  /*2cd20*/  F2FP.F16.E4M3.UNPACK_B R23, R8.H1 ;  /* 0x00000008ff17723e */ /* 0x000fe200030006ff */
[----:B------:R-:W-:-:S02]  /*2cd30*/  IMAD.MOV.U32 R12, RZ, RZ, R9 ;  /* 0x000000ffff0c7224 */ /* 0x000fc400078e0009 */
[----:B------:R-:W-:Y:S02]  /*2cd40*/  IMAD.MOV.U32 R13, RZ, RZ, R11 ;  /* 0x000000ffff0d7224 */ /* 0x000fe400078e000b */
[----:B0-----:R-:W-:Y:S02]  /*2cd50*/  IMAD.MOV.U32 R14, RZ, RZ, R25 ;  /* 0x000000ffff0e7224 */ /* 0x001fe400078e0019 */
[----:B------:R-:W-:Y:S01]  /*2cd60*/  IMAD.MOV.U32 R15, RZ, RZ, R17 ;  /* 0x000000ffff0f7224 */ /* 0x000fe200078e0011 */
[----:B------:R0:W-:Y:S01]  /*2cd70*/  STL.64 [R1+0x248], R22 ;  /* 0x0002481601007387 */ /* 0x0001e20000100a00 */
[----:B-----5:R-:W-:Y:S02]  /*2cd80*/  F2FP.F16.E4M3.UNPACK_B R29, R24.H1 ;  /* 0x00000018ff1d723e */ /* 0x020fe400030006ff */
[----:B----4-:R-:W-:Y:S01]  /*2cd90*/  F2FP.F16.E4M3.UNPACK_B R28, R3.H1 ;  /* 0x00000003ff1c723e */ /* 0x010fe200030006ff */
[----:B------:R-:W3:Y:S04]  /*2cda0*/  LDL R10, [R1+0x1a0] ;  /* 0x0001a000010a7983 */ /* 0x000ee80000100800 */
[----:B------:R-:W4:Y:S04]  /*2cdb0*/  LDL R8, [R1+0x1a4] ;  /* 0x0001a40001087983 */ /* 0x000f280000100800 */
[----:B------:R-:W5:Y:S01]  /*2cdc0*/  LDL R24, [R1+0x1b4] ;  /* 0x0001b40001187983 */ /* 0x000f620000100800 */
[----:B--2---:R-:W-:Y:S03]  /*2cdd0*/  HMMA.16816.F32 R12, R12, R22, R4 ;  /* 0x000000160c0c723c */ /* 0x004fe60000001804 */
[----:B------:R-:W2:Y:S04]  /*2cde0*/  LDL.LU.64 R6, [R1+0x1960] ;  /* 0x0019600001067983 */ /* 0x000ea80000300a00 */
[----:B------:R-:W2:Y:S04]  /*2cdf0*/  LDL.LU.64 R4, [R1+0x1958] ;  /* 0x0019580001047983 */ /* 0x000ea80000300a00 */
[----:B0-----:R-:W2:Y:S08]  /*2ce00*/  LDL.LU.64 R22, [R1+0x1950] ;  /* 0x0019500001167983 */ /* 0x001eb00000300a00 */
[----:B------:R0:W-:Y:S04]  /*2ce10*/  STL.64 [R1+0x50], R12 ;  /* 0x0000500c01007387 */ /* 0x0001e80000100a00 */
[----:B------:R1:W-:Y:S04]  /*2ce20*/  STL [R1+0x58], R14 ;  /* 0x0000580e01007387 */ /* 0x0003e80000100800 */
[----:B------:R-:W-:Y:S01]  /*2ce30*/  STL.64 [R1+0x198], R28 ;  /* 0x0001981c01007387 */ /* 0x000fe20000100a00 */
[----:B0-----:R-:W-:-:S03]  /*2ce40*/  IMAD.MOV.U32 R12, RZ, RZ, R15 ;  /* 0x000000ffff0c7224 */ /* 0x001fc600078e000f */
[----:B------:R-:W3:Y:S01]  /*2ce50*/  LDL R15, [R1+0x1b0] ;  /* 0x0001b000010f7983 */ /* 0x000ee20000100800 */
[----:B-1----:R-:W-:Y:S02]  /*2ce60*/  IMAD.MOV.U32 R14, RZ, RZ, R21 ;  /* 0x000000ffff0e7224 */ /* 0x002fe400078e0015 */
[----:B------:R-:W-:Y:S02]  /*2ce70*/  IMAD.MOV.U32 R21, RZ, RZ, R11 ;  /* 0x000000ffff157224 */ /* 0x000fe400078e000b */
[----:B--2---:R-:W-:Y:S02]  /*2ce80*/  IMAD.MOV.U32 R13, RZ, RZ, R22 ;  /* 0x000000ffff0d7224 */ /* 0x004fe400078e0016 */
[----:B------:R-:W-:Y:S01]  /*2ce90*/  IMAD.MOV.U32 R22, RZ, RZ, R25 ;  /* 0x000000ffff167224 */ /* 0x000fe200078e0019 */
[----:B---3--:R0:W-:Y:S04]  /*2cea0*/  STL [R1+0x1944], R15 ;  /* 0x0019440f01007387 */ /* 0x0081e80000100800 */
[----:B------:R1:W-:Y:S01]  /*2ceb0*/  STL [R1+0x1940], R12 ;  /* 0x0019400c01007387 */ /* 0x0003e20000100800 */
[----:B0-----:R-:W-:-:S02]  /*2cec0*/  IMAD.MOV.U32 R15, RZ, RZ, R20 ;  /* 0x000000ffff0f7224 */ /* 0x001fc400078e0014 */
[----:B------:R-:W-:Y:S02]  /*2ced0*/  IMAD.MOV.U32 R20, RZ, RZ, R9 ;  /* 0x000000ffff147224 */ /* 0x000fe400078e0009 */
[----:B-1----:R-:W-:Y:S02]  /*2cee0*/  IMAD.MOV.U32 R12, RZ, RZ, R23 ;  /* 0x000000ffff0c7224 */ /* 0x002fe400078e0017 */
[----:B------:R-:W-:-:S07]  /*2cef0*/  IMAD.MOV.U32 R23, RZ, RZ, R17 ;  /* 0x000000ffff177224 */ /* 0x000fce00078e0011 */
[----:B------:R-:W-:Y:S01]  /*2cf00*/  HMMA.16816.F32 R20, R20, R28, R4 ;  /* 0x0000001c1414723c */ /* 0x000fe20000001804 */
[----:B------:R-:W2:Y:S04]  /*2cf10*/  LDL.LU R6, [R1+0x194c] ;  /* 0x00194c0001067983 */ /* 0x000ea80000300800 */
[----:B------:R-:W3:Y:S01]  /*2cf20*/  LDL.LU R4, [R1+0x1948] ;  /* 0x0019480001047983 */ /* 0x000ee20000300800 */
[----:B------:R-:W-:Y:S01]  /*2cf30*/  F2FP.F16.E4M3.UNPACK_B R28, R10 ;  /* 0x0000000aff1c723e */ /* 0x000fe200020006ff */
[----:B------:R-:W-:Y:S01]  /*2cf40*/  IMAD.MOV.U32 R9, RZ, RZ, R2 ;  /* 0x000000ffff097224 */ /* 0x000fe200078e0002 */
[----:B----4-:R-:W-:Y:S01]  /*2cf50*/  F2FP.F16.E4M3.UNPACK_B R29, R8 ;  /* 0x00000008ff1d723e */ /* 0x010fe200020006ff */
[----:B------:R-:W-:-:S10]  /*2cf60*/  IMAD.MOV.U32 R10, RZ, RZ, R18 ;  /* 0x000000ffff0a7224 */ /* 0x000fd400078e0012 */
[----:B------:R0:W-:Y:S04]  /*2cf70*/  STL [R1+0x18ec], R20 ;  /* 0x0018ec1401007387 */ /* 0x0001e80000100800 */
[----:B------:R1:W-:Y:S04]  /*2cf80*/  STL [R1+0x18e8], R21 ;  /* 0x0018e81501007387 */ /* 0x0003e80000100800 */
[----:B------:R4:W-:Y:S04]  /*2cf90*/  STL [R1+0x18e4], R22 ;  /* 0x0018e41601007387 */ /* 0x0009e80000100800 */
[----:B------:R4:W-:Y:S04]  /*2cfa0*/  STL [R1+0x18e0], R23 ;  /* 0x0018e01701007387 */ /* 0x0009e80000100800 */
[----:B0-----:R-:W5:Y:S04]  /*2cfb0*/  LDL.LU R20, [R1+0x10] ;  /* 0x0000100001147983 */ /* 0x001f680000300800 */
[----:B-1----:R-:W5:Y:S04]  /*2cfc0*/  LDL.LU R21, [R1+0x14] ;  /* 0x0000140001157983 */ /* 0x002f680000300800 */
[----:B----4-:R-:W4:Y:S04]  /*2cfd0*/  LDL.LU R22, [R1+0x18] ;  /* 0x0000180001167983 */ /* 0x010f280000300800 */
[----:B------:R-:W4:Y:S04]  /*2cfe0*/  LDL.LU R23, [R1+0x1c] ;  /* 0x00001c0001177983 */ /* 0x000f280000300800 */
[----:B------:R-:W-:Y:S04]  /*2cff0*/  STL [R1+0x190], R28 ;  /* 0x0001901c01007387 */ /* 0x000fe80000100800 */
[----:B------:R0:W-:Y:S01]  /*2d000*/  STL [R1+0x194], R29 ;  /* 0x0001941d01007387 */ /* 0x0001e20000100800 */
[----:B--2---:R-:W-:-:S02]  /*2d010*/  IMAD.MOV.U32 R8, RZ, RZ, R6 ;  /* 0x000000ffff087224 */ /* 0x004fc400078e0006 */
[----:B---3--:R-:W-:-:S07]  /*2d020*/  IMAD.MOV.U32 R11, RZ, RZ, R4 ;  /* 0x000000ffff0b7224 */ /* 0x008fce00078e0004 */
[----:B------:R-:W-:Y:S01]  /*2d030*/  HMMA.16816.F32 R8, R8, R28, R12 ;  /* 0x0000001c0808723c */ /* 0x000fe2000000180c */
[----:B------:R-:W2:Y:S04]  /*2d040*/  LDL.LU R15, [R1+0x1944] ;  /* 0x00194400010f7983 */ /* 0x000ea80000300800 */
[----:B------:R-:W3:Y:S04]  /*2d050*/  LDL.LU R12, [R1+0x1940] ;  /* 0x00194000010c7983 */ /* 0x000ee80000300800 */
[----:B0-----:R-:W3:Y:S10]  /*2d060*/  LDL.LU.64 R28, [R1+0x1938] ;  /* 0x00193800011c7983 */ /* 0x001ef40000300a00 */
        /* <DEDUP_REMOVED lines=11> */
[----:B------:R-:W-:Y:S04]  /*2d120*/  STL [R1+0x18f0], R5 ;  /* 0x0018f00501007387 */ /* 0x000fe80000100800 */
[----:B------:R-:W3:Y:S01]  /*2d130*/  LDL R25, [R1+0x1d4] ;  /* 0x0001d40001197983 */ /* 0x000ee20000100800 */
[----:B--2---:R-:W-:-:S02]  /*2d140*/  F2FP.F16.E4M3.UNPACK_B R14, R15 ;  /* 0x0000000fff0e723e */ /* 0x004fc400020006ff */
[----:B-----5:R-:W-:Y:S02]  /*2d150*/  F2FP.F16.E4M3.UNPACK_B R15, R24 ;  /* 0x00000018ff0f723e */ /* 0x020fe400020006ff */
[----:B------:R-:W2:Y:S05]  /*2d160*/  LDL R24, [R1+0x1d0] ;  /* 0x0001d00001187983 */ /* 0x000eaa0000100800 */
[----:B----4-:R-:W-:Y:S01]  /*2d170*/  HMMA.16816.F32 R8, R8, R14, R20 ;  /* 0x0000000e0808723c */ /* 0x010fe20000001814 */
[----:B------:R0:W-:Y:S04]  /*2d180*/  STL [R1+0x188], R14 ;  /* 0x0001880e01007387 */ /* 0x0001e80000100800 */
[----:B------:R-:W-:Y:S04]  /*2d190*/  STL [R1+0x18c], R15 ;  /* 0x00018c0f01007387 */ /* 0x000fe80000100800 */
[----:B------:R-:W4:Y:S04]  /*2d1a0*/  LDL R13, [R1+0x1e0] ;  /* 0x0001e000010d7983 */ /* 0x000f280000100800 */
[----:B0-----:R-:W5:Y:S06]  /*2d1b0*/  LDL R14, [R1+0x1e4] ;  /* 0x0001e400010e7983 */ /* 0x001f6c0000100800 */
[----:B------:R-:W-:-:S02]  /*2d1c0*/  IMAD.MOV.U32 R22, RZ, RZ, R10 ;  /* 0x000000ffff167224 */ /* 0x000fc400078e000a */
[----:B------:R-:W-:Y:S02]  /*2d1d0*/  IMAD.MOV.U32 R23, RZ, RZ, R11 ;  /* 0x000000ffff177224 */ /* 0x000fe400078e000b */
[----:B------:R-:W-:Y:S02]  /*2d1e0*/  IMAD.MOV.U32 R20, RZ, RZ, R8 ;  /* 0x000000ffff147224 */ /* 0x000fe400078e0008 */
[----:B------:R-:W-:Y:S01]  /*2d1f0*/  IMAD.MOV.U32 R21, RZ, RZ, R9 ;  /* 0x000000ffff157224 */ /* 0x000fe200078e0009 */
[----:B------:R-:W-:Y:S04]  /*2d200*/  STL.64 [R1+0x1908], R22 ;  /* 0x0019081601007387 */ /* 0x000fe80000100a00 */
[----:B------:R0:W-:Y:S01]  /*2d210*/  STL.64 [R1+0x1900], R20 ;  /* 0x0019001401007387 */ /* 0x0001e20000100a00 */
[----:B---3--:R-:W-:-:S03]  /*2d220*/  F2FP.F16.E4M3.UNPACK_B R17, R29 ;  /* 0x0000001dff11723e */ /* 0x008fc600020006ff */
[----:B0-----:R-:W3:Y:S04]  /*2d230*/  LDL.LU R20, [R1] ;  /* 0x0000000001147983 */ /* 0x001ee80000300800 */
[----:B------:R-:W3:Y:S04]  /*2d240*/  LDL.LU R21, [R1+0x4] ;  /* 0x0000040001157983 */ /* 0x000ee80000300800 */
[----:B------:R-:W3:Y:S01]  /*2d250*/  LDL.LU R22, [R1+0x8] ;  /* 0x0000080001167983 */ /* 0x000ee20000300800 */
[----:B------:R-:W-:Y:S01]  /*2d260*/  IMAD.MOV.U32 R23, RZ, RZ, R16 ;  /* 0x000000ffff177224 */ /* 0x000fe200078e0010 */
[----:B------:R-:W-:-:S02]  /*2d270*/  F2FP.F16.E4M3.UNPACK_B R16, R28 ;  /* 0x0000001cff10723e */ /* 0x000fc400020006ff */
[----:B------:R-:W-:Y:S04]  /*2d280*/  STL.64 [R1+0x18a0], R28 ;  /* 0x0018a01c01007387 */ /* 0x000fe80000100a00 */
[----:B------:R0:W-:Y:S04]  /*2d290*/  STL [R1+0x180], R16 ;  /* 0x0001801001007387 */ /* 0x0001e80000100800 */
[----:B------:R-:W-:Y:S04]  /*2d2a0*/  STL [R1+0x184], R17 ;  /* 0x0001841101007387 */ /* 0x000fe80000100800 */
[----:B------:R-:W5:Y:S01]  /*2d2b0*/  LDL R15, [R1+0x1f4] ;  /* 0x0001f400010f7983 */ /* 0x000f620000100800 */
[----:B------:R-:W-:-:S02]  /*2d2c0*/  IMAD.MOV.U32 R8, RZ, RZ, R6 ;  /* 0x000000ffff087224 */ /* 0x000fc400078e0006 */
[----:B------:R-:W-:Y:S02]  /*2d2d0*/  IMAD.MOV.U32 R9, RZ, RZ, R2 ;  /* 0x000000ffff097224 */ /* 0x000fe400078e0002 */
[----:B------:R-:W-:Y:S02]  /*2d2e0*/  IMAD.MOV.U32 R10, RZ, RZ, R18 ;  /* 0x000000ffff0a7224 */ /* 0x000fe400078e0012 */
[----:B------:R-:W-:Y:S01]  /*2d2f0*/  IMAD.MOV.U32 R11, RZ, RZ, R4 ;  /* 0x000000ffff0b7224 */ /* 0x000fe200078e0004 */
[----:B------:R-:W-:Y:S02]  /*2d300*/  F2FP.F16.E4M3.UNPACK_B R25, R25 ;  /* 0x00000019ff19723e */ /* 0x000fe400020006ff */
[----:B--2---:R-:W-:-:S04]  /*2d310*/  F2FP.F16.E4M3.UNPACK_B R24, R24 ;  /* 0x00000018ff18723e */ /* 0x004fc800020006ff */
[----:B---3--:R-:W-:Y:S01]  /*2d320*/  HMMA.16816.F32 R20, R8, R16, R20 ;  /* 0x000000100814723c */ /* 0x008fe20000001814 */
[----:B0-----:R-:W2:Y:S04]  /*2d330*/  LDL R16, [R1+0x1f0] ;  /* 0x0001f00001107983 */ /* 0x001ea80000100800 */
[----:B-----5:R-:W-:Y:S04]  /*2d340*/  STL.64 [R1+0x1928], R14 ;  /* 0x0019280e01007387 */ /* 0x020fe80000100a00 */
[----:B----4-:R0:W-:Y:S10]  /*2d350*/  STL.64 [R1+0x1920], R12 ;  /* 0x0019200c01007387 */ /* 0x0101f40000100a00 */
[----:B------:R-:W-:-:S02]  /*2d360*/  IMAD.MOV.U32 R7, RZ, RZ, R20 ;  /* 0x000000ffff077224 */ /* 0x000fc400078e0014 */
[----:B------:R-:W-:Y:S02]  /*2d370*/  IMAD.MOV.U32 R3, RZ, RZ, R21 ;  /* 0x000000ffff037224 */ /* 0x000fe400078e0015 */
[----:B------:R-:W-:Y:S02]  /*2d380*/  IMAD.MOV.U32 R20, RZ, RZ, R26 ;  /* 0x000000ffff147224 */ /* 0x000fe400078e001a */
[----:B------:R-:W-:Y:S01]  /*2d390*/  IMAD.MOV.U32 R21, RZ, RZ, R27 ;  /* 0x000000ffff157224 */ /* 0x000fe200078e001b */
[----:B0-----:R-:W3:Y:S04]  /*2d3a0*/  LDL.LU R12, [R1+0x30] ;  /* 0x00003000010c7983 */ /* 0x001ee80000300800 */
[----:B------:R-:W3:Y:S04]  /*2d3b0*/  LDL.LU R13, [R1+0x34] ;  /* 0x00003400010d7983 */ /* 0x000ee80000300800 */
[----:B------:R-:W3:Y:S01]  /*2d3c0*/  LDL.LU R14, [R1+0x38] ;  /* 0x00003800010e7983 */ /* 0x000ee20000300800 */
[----:B------:R-:W-:-:S03]  /*2d3d0*/  IMAD.MOV.U32 R19, RZ, RZ, R22 ;  /* 0x000000ffff137224 */ /* 0x000fc600078e0016 */
[----:B------:R-:W3:Y:S04]  /*2d3e0*/  LDL.LU R15, [R1+0x3c] ;  /* 0x00003c00010f7983 */ /* 0x000ee80000300800 */
[----:B------:R-:W4:Y:S01]  /*2d3f0*/  LDL.LU R26, [R1+0x1934] ;  /* 0x00193400011a7983 */ /* 0x000f220000300800 */
[----:B------:R-:W-:-:S03]  /*2d400*/  IMAD.MOV.U32 R5, RZ, RZ, R23 ;  /* 0x000000ffff057224 */ /* 0x000fc600078e0017 */
[----:B------:R-:W5:Y:S04]  /*2d410*/  LDL.LU R27, [R1+0x1930] ;  /* 0x00193000011b7983 */ /* 0x000f680000300800 */
[----:B------:R-:W-:Y:S04]  /*2d420*/  STL [R1+0x178], R24 ;  /* 0x0001781801007387 */ /* 0x000fe80000100800 */
[----:B------:R-:W2:Y:S04]  /*2d430*/  LDL.LU R22, [R1+0x78] ;  /* 0x0000780001167983 */ /* 0x000ea80000300800 */
[----:B------:R-:W-:Y:S04]  /*2d440*/  STL [R1+0x17c], R25 ;  /* 0x00017c1901007387 */ /* 0x000fe80000100800 */
[----:B------:R-:W2:Y:S04]  /*2d450*/  LDL.LU R23, [R1+0x7c] ;  /* 0x00007c0001177983 */ /* 0x000ea80000300800 */
[----:B--2---:R4:W-:Y:S04]  /*2d460*/  STL.64 [R1+0x1918], R22 ;  /* 0x0019181601007387 */ /* 0x0049e80000100a00 */
[----:B------:R0:W-:Y:S01]  /*2d470*/  STL.64 [R1+0x1910], R20 ;  /* 0x0019101401007387 */ /* 0x0001e20000100a00 */
[----:B----4-:R-:W-:-:S02]  /*2d480*/  IMAD.MOV.U32 R22, RZ, RZ, R26 ;  /* 0x000000ffff167224 */ /* 0x010fc400078e001a */
[----:B------:R-:W-:Y:S01]  /*2d490*/  IMAD.MOV.U32 R23, RZ, RZ, R0 ;  /* 0x000000ffff177224 */ /* 0x000fe200078e0000 */
[----:B0-----:R-:W2:Y:S01]  /*2d4a0*/  LDL.LU R20, [R1+0x60] ;  /* 0x0000600001147983 */ /* 0x001ea20000300800 */
[----:B-----5:R-:W-:Y:S02]  /*2d4b0*/  IMAD.MOV.U32 R21, RZ, RZ, R27 ;  /* 0x000000ffff157224 */ /* 0x020fe400078e001b */
[----:B---3--:R-:W-:Y:S01]  /*2d4c0*/  HMMA.16816.F32 R24, R8, R24, R12 ;  /* 0x000000180818723c */ /* 0x008fe2000000180c */
[----:B------:R-:W3:Y:S04]  /*2d4d0*/  LDL R0, [R1+0x204] ;  /* 0x0002040001007983 */ /* 0x000ee80000100800 */
[----:B------:R-:W4:Y:S04]  /*2d4e0*/  LDL.LU.64 R14, [R1+0x1928] ;  /* 0x00192800010e7983 */ /* 0x000f280000300a00 */
[----:B------:R-:W5:Y:S10]  /*2d4f0*/  LDL.LU.64 R12, [R1+0x1920] ;  /* 0x00192000010c7983 */ /* 0x000f740000300a00 */
[----:B------:R-:W-:Y:S04]  /*2d500*/  STL.64 [R1+0x1898], R26 ;  /* 0x0018981a01007387 */ /* 0x000fe80000100a00 */
[----:B------:R0:W-:Y:S04]  /*2d510*/  STL.64 [R1+0x1890], R24 ;  /* 0x0018901801007387 */ /* 0x0001e80000100a00 */
[----:B0-----:R-:W3:Y:S04]  /*2d520*/  LDL.LU R24, [R1+0x50] ;  /* 0x0000500001187983 */ /* 0x001ee80000300800 */
[----:B------:R-:W3:Y:S04]  /*2d530*/  LDL.LU R25, [R1+0x54] ;  /* 0x0000540001197983 */ /* 0x000ee80000300800 */
[----:B------:R-:W3:Y:S04]  /*2d540*/  LDL.LU R26, [R1+0x58] ;  /* 0x00005800011a7983 */ /* 0x000ee80000300800 */
[----:B------:R-:W3:Y:S04]  /*2d550*/  LDL R28, [R1+0x210] ;  /* 0x00021000011c7983 */ /* 0x000ee80000100800 */
[----:B------:R-:W3:Y:S01]  /*2d560*/  LDL R29, [R1+0x214] ;  /* 0x00021400011d7983 */ /* 0x000ee20000100800 */
[----:B-----5:R-:W-:Y:S01]  /*2d570*/  IMAD.MOV.U32 R27, RZ, RZ, R12 ;  /* 0x000000ffff1b7224 */ /* 0x020fe200078e000c */
[----:B------:R-:W-:-:S02]  /*2d580*/  F2FP.F16.E4M3.UNPACK_B R12, R13 ;  /* 0x0000000dff0c723e */ /* 0x000fc400020006ff */
[----:B----4-:R-:W-:-:S03]  /*2d590*/  F2FP.F16.E4M3.UNPACK_B R13, R14 ;  /* 0x0000000eff0d723e */ /* 0x010fc600020006ff */
[----:B------:R-:W-:Y:S04]  /*2d5a0*/  STL [R1+0x170], R12 ;  /* 0x0001700c01007387 */ /* 0x000fe80000100800 */
[----:B------:R-:W-:Y:S01]  /*2d5b0*/  STL [R1+0x174], R13 ;  /* 0x0001740d01007387 */ /* 0x000fe20000100800 */
[----:B--2---:R-:W-:Y:S03]  /*2d5c0*/  HMMA.16816.F32 R8, R8, R12, R20 ;  /* 0x0000000c0808723c */ /* 0x004fe60000001814 */
[----:B------:R-:W2:Y:S04]  /*2d5d0*/  LDL.LU.64 R22, [R1+0x1918] ;  /* 0x0019180001167983 */ /* 0x000ea80000300a00 */
[----:B------:R-:W2:-:S12]  /*2d5e0*/  LDL.LU.64 R20, [R1+0x1910] ;  /* 0x0019100001147983 */ /* 0x000e980000300a00 */
[----:B------:R0:W-:Y:S04]  /*2d5f0*/  STL.64 [R1+0x18b8], R8 ;  /* 0x0018b80801007387 */ /* 0x0001e80000100a00 */
[----:B0-----:R-:W4:Y:S01]  /*2d600*/  LDL R9, [R1+0x200] ;  /* 0x0002000001097983 */ /* 0x001f220000100800 */
[----:B------:R-:W-:Y:S01]  /*2d610*/  F2FP.F16.E4M3.UNPACK_B R17, R15 ;  /* 0x0000000fff11723e */ /* 0x000fe200020006ff */
[----:B------:R-:W-:Y:S01]  /*2d620*/  IMAD.MOV.U32 R12, RZ, RZ, R6 ;  /* 0x000000ffff0c7224 */ /* 0x000fe200078e0006 */
[----:B------:R-:W-:Y:S01]  /*2d630*/  F2FP.F16.E4M3.UNPACK_B R16, R16 ;  /* 0x00000010ff10723e */ /* 0x000fe200020006ff */
[----:B------:R-:W-:Y:S02]  /*2d640*/  IMAD.MOV.U32 R13, RZ, RZ, R2 ;  /* 0x000000ffff0d7224 */ /* 0x000fe400078e0002 */
[----:B------:R-:W-:-:S02]  /*2d650*/  IMAD.MOV.U32 R14, RZ, RZ, R18 ;  /* 0x000000ffff0e7224 */ /* 0x000fc400078e0012 */
[----:B------:R-:W-:Y:S01]  /*2d660*/  IMAD.MOV.U32 R15, RZ, RZ, R4 ;  /* 0x000000ffff0f7224 */ /* 0x000fe200078e0004 */
[----:B------:R-:W-:Y:S04]  /*2d670*/  STL.64 [R1+0x1888], R10 ;  /* 0x0018880a01007387 */ /* 0x000fe80000100a00 */
[----:B------:R-:W-:Y:S04]  /*2d680*/  STL [R1+0x168], R16 ;  /* 0x0001681001007387 */ /* 0x000fe80000100800 */
[----:B------:R0:W-:Y:S01]  /*2d690*/  STL [R1+0x16c], R17 ;  /* 0x00016c1101007387 */ /* 0x0001e20000100800 */
[----:B--2---:R-:W-:Y:S03]  /*2d6a0*/  HMMA.16816.F32 R12, R12, R16, R20 ;  /* 0x000000100c0c723c */ /* 0x004fe60000001814 */
[----:B------:R-:W2:Y:S04]  /*2d6b0*/  LDL.LU.64 R22, [R1+0x1908] ;  /* 0x0019080001167983 */ /* 0x000ea80000300a00 */
[----:B------:R-:W5:-:S12]  /*2d6c0*/  LDL.LU.64 R20, [R1+0x1900] ;  /* 0x0019000001147983 */ /* 0x000f580000300a00 */
[----:B0-----:R-:W-:Y:S01]  /*2d6d0*/  IMAD.MOV.U32 R17, RZ, RZ, R15 ;  /* 0x000000ffff117224 */ /* 0x001fe200078e000f */
[----:B------:R0:W-:Y:S01]  /*2d6e0*/  STL.64 [R1+0x70], R12 ;  /* 0x0000700c01007387 */ /* 0x0001e20000100a00 */
[----:B------:R-:W-:Y:S02]  /*2d6f0*/  IMAD.MOV.U32 R16, RZ, RZ, R14 ;  /* 0x000000ffff107224 */ /* 0x000fe400078e000e */
[----:B------:R-:W-:Y:S01]  /*2d700*/  IMAD.MOV.U32 R14, RZ, RZ, R18 ;  /* 0x000000ffff0e7224 */ /* 0x000fe200078e0012 */
[----:B----4-:R-:W-:Y:S01]  /*2d710*/  F2FP.F16.E4M3.UNPACK_B R8, R9 ;  /* 0x00000009ff08723e */ /* 0x010fe200020006ff */
[----:B------:R-:W-:Y:S01]  /*2d720*/  IMAD.MOV.U32 R15, RZ, RZ, R4 ;  /* 0x000000ffff0f7224 */ /* 0x000fe200078e0004 */
[----:B---3--:R-:W-:Y:S01]  /*2d730*/  F2FP.F16.E4M3.UNPACK_B R9, R0 ;  /* 0x00000000ff09723e */ /* 0x008fe200020006ff */
[----:B------:R-:W-:Y:S01]  /*2d740*/  STL [R1+0x1880], R17 ;  /* 0x0018801101007387 */ /* 0x000fe20000100800 */
[----:B0-----:R-:W-:Y:S02]  /*2d750*/  IMAD.MOV.U32 R12, RZ, RZ, R6 ;  /* 0x000000ffff0c7224 */ /* 0x001fe400078e0006 */
[----:B------:R-:W-:Y:S01]  /*2d760*/  IMAD.MOV.U32 R13, RZ, RZ, R2 ;  /* 0x000000ffff0d7224 */ /* 0x000fe200078e0002 */
[----:B------:R-:W-:Y:S04]  /*2d770*/  STL [R1+0x187c], R16 ;  /* 0x00187c1001007387 */ /* 0x000fe80000100800 */
[----:B------:R-:W-:Y:S04]  /*2d780*/  STL [R1+0x160], R8 ;  /* 0x0001600801007387 */ /* 0x000fe80000100800 */
[----:B------:R0:W-:Y:S02]  /*2d790*/  STL [R1+0x164], R9 ;  /* 0x0001640901007387 */ /* 0x0001e40000100800 */
[----:B0-----:R-:W-:Y:S01]  /*2d7a0*/  HMMA.16816.F32 R8, R12, R8, R24 ;  /* 0x000000080c08723c */ /* 0x001fe20000001818 */
[----:B------:R-:W-:-:S02]  /*2d7b0*/  IMAD.MOV.U32 R24, RZ, RZ, R7 ;  /* 0x000000ffff187224 */ /* 0x000fc400078e0007 */
[----:B------:R-:W-:Y:S02]  /*2d7c0*/  IMAD.MOV.U32 R25, RZ, RZ, R3 ;  /* 0x000000ffff197224 */ /* 0x000fe400078e0003 */
[----:B------:R-:W-:Y:S02]  /*2d7d0*/  IMAD.MOV.U32 R26, RZ, RZ, R19 ;  /* 0x000000ffff1a7224 */ /* 0x000fe400078e0013 */
[----:B------:R-:W-:-:S12]  /*2d7e0*/  IMAD.MOV.U32 R27, RZ, RZ, R5 ;  /* 0x000000ffff1b7224 */ /* 0x000fd800078e0005 */
[----:B------:R-:W-:Y:S01]  /*2d7f0*/  IMAD.MOV.U32 R0, RZ, RZ, R10 ;  /* 0x000000ffff007224 */ /* 0x000fe200078e000a */
[----:B------:R0:W-:Y:S01]  /*2d800*/  STL [R1+0x6c], R11 ;  /* 0x00006c0b01007387 */ /* 0x0001e20000100800 */
[----:B------:R-:W-:Y:S01]  /*2d810*/  IMAD.MOV.U32 R17, RZ, RZ, R8 ;  /* 0x000000ffff117224 */ /* 0x000fe200078e0008 */
[----:B------:R-:W-:Y:S01]  /*2d820*/  F2FP.F16.E4M3.UNPACK_B R10, R28 ;  /* 0x0000001cff0a723e */ /* 0x000fe200020006ff */
[----:B------:R-:W-:Y:S01]  /*2d830*/  IMAD.MOV.U32 R16, RZ, RZ, R9 ;  /* 0x000000ffff107224 */ /* 0x000fe200078e0009 */
[----:B------:R-:W3:Y:S04]  /*2d840*/  LDL.LU R8, [R1+0x1a0] ;  /* 0x0001a00001087983 */ /* 0x000ee80000300800 */
[----:B------:R-:W4:Y:S01]  /*2d850*/  LDL.LU R9, [R1+0x1a4] ;  /* 0x0001a40001097983 */ /* 0x000f220000300800 */
[----:B0-----:R-:W-:-:S03]  /*2d860*/  F2FP.F16.E4M3.UNPACK_B R11, R29 ;  /* 0x0000001dff0b723e */ /* 0x001fc600020006ff */
[----:B------:R-:W-:Y:S04]  /*2d870*/  STL [R1+0x1884], R0 ;  /* 0x0018840001007387 */ /* 0x000fe80000100800 */
[----:B------:R-:W3:Y:S04]  /*2d880*/  LDL.LU R28, [R1+0x1b0] ;  /* 0x0001b000011c7983 */ /* 0x000ee80000300800 */
[----:B------:R-:W3:Y:S04]  /*2d890*/  LDL.LU R29, [R1+0x1b4] ;  /* 0x0001b400011d7983 */ /* 0x000ee80000300800 */
[----:B------:R-:W-:Y:S04]  /*2d8a0*/  STL [R1+0x158], R10 ;  /* 0x0001580a01007387 */ /* 0x000fe80000100800 */
[----:B------:R-:W3:Y:S04]  /*2d8b0*/  LDL.LU R7, [R1+0x18fc] ;  /* 0x0018fc0001077983 */ /* 0x000ee80000300800 */
[----:B------:R-:W-:Y:S04]  /*2d8c0*/  STL [R1+0x15c], R11 ;  /* 0x00015c0b01007387 */ /* 0x000fe80000100800 */
[----:B------:R-:W4:Y:S04]  /*2d8d0*/  LDL.LU R3, [R1+0x18f8] ;  /* 0x0018f80001037983 */ /* 0x000f280000300800 */
[----:B------:R-:W4:Y:S04]  /*2d8e0*/  LDL.LU R19, [R1+0x18f4] ;  /* 0x0018f40001137983 */ /* 0x000f280000300800 */
[----:B------:R-:W4:Y:S04]  /*2d8f0*/  LDL.LU R5, [R1+0x18f0] ;  /* 0x0018f00001057983 */ /* 0x000f280000300800 */
[----:B------:R2:W-:Y:S04]  /*2d900*/  STL.64 [R1+0x18b0], R26 ;  /* 0x0018b01a01007387 */ /* 0x0005e80000100a00 */
[----:B------:R5:W-:Y:S01]  /*2d910*/  STL.64 [R1+0x18a8], R24 ;  /* 0x0018a81801007387 */ /* 0x000be20000100a00 */
[----:B--2---:R-:W-:-:S02]  /*2d920*/  IMAD.MOV.U32 R26, RZ, RZ, R22 ;  /* 0x000000ffff1a7224 */ /* 0x004fc400078e0016 */
[----:B-----5:R-:W-:Y:S02]  /*2d930*/  IMAD.MOV.U32 R24, RZ, RZ, R20 ;  /* 0x000000ffff187224 */ /* 0x020fe400078e0014 */
[----:B------:R-:W2:Y:S01]  /*2d940*/  LDL.LU R20, [R1+0x18ec] ;  /* 0x0018ec0001147983 */ /* 0x000ea20000300800 */
[----:B------:R-:W-:Y:S02]  /*2d950*/  IMAD.MOV.U32 R25, RZ, RZ, R21 ;  /* 0x000000ffff197224 */ /* 0x000fe400078e0015 */
[----:B------:R-:W-:Y:S01]  /*2d960*/  IMAD.MOV.U32 R27, RZ, RZ, R23 ;  /* 0x000000ffff1b7224 */ /* 0x000fe200078e0017 */
[----:B------:R-:W2:Y:S04]  /*2d970*/  LDL.LU R21, [R1+0x18e8] ;  /* 0x0018e80001157983 */ /* 0x000ea80000300800 */
[----:B------:R-:W2:Y:S04]  /*2d980*/  LDL.LU R22, [R1+0x18e4] ;  /* 0x0018e40001167983 */ /* 0x000ea80000300800 */
[----:B------:R-:W2:Y:S04]  /*2d990*/  LDL.LU R23, [R1+0x18e0] ;  /* 0x0018e00001177983 */ /* 0x000ea80000300800 */
[----:B------:R3:W-:Y:S04]  /*2d9a0*/  STL.64 [R1+0x18c8], R26 ;  /* 0x0018c81a01007387 */ /* 0x0007e80000100a00 */
[----:B------:R0:W-:Y:S01]  /*2d9b0*/  STL.64 [R1+0x18c0], R24 ;  /* 0x0018c01801007387 */ /* 0x0001e20000100a00 */
[----:B---3--:R-:W-:-:S02]  /*2d9c0*/  IMAD.MOV.U32 R27, RZ, RZ, R7 ;  /* 0x000000ffff1b7224 */ /* 0x008fc400078e0007 */
[----:B----4-:R-:W-:Y:S02]  /*2d9d0*/  IMAD.MOV.U32 R26, RZ, RZ, R3 ;  /* 0x000000ffff1a7224 */ /* 0x010fe400078e0003 */
[----:B0-----:R-:W-:Y:S02]  /*2d9e0*/  IMAD.MOV.U32 R25, RZ, RZ, R19 ;  /* 0x000000ffff197224 */ /* 0x001fe400078e0013 */
[----:B------:R-:W-:Y:S02]  /*2d9f0*/  IMAD.MOV.U32 R24, RZ, RZ, R5 ;  /* 0x000000ffff187224 */ /* 0x000fe400078e0005 */
[----:B------:R-:W3:Y:S04]  /*2da00*/  LDL.LU R5, [R1+0x18dc] ;  /* 0x0018dc0001057983 */ /* 0x000ee80000300800 */
[----:B------:R-:W4:Y:S04]  /*2da10*/  LDL.LU R19, [R1+0x18d8] ;  /* 0x0018d80001137983 */ /* 0x000f280000300800 */
[----:B------:R-:W5:Y:S04]  /*2da20*/  LDL.LU R3, [R1+0x18d4] ;  /* 0x0018d40001037983 */ /* 0x000f680000300800 */
[----:B------:R-:W5:Y:S01]  /*2da30*/  LDL.LU R7, [R1+0x18d0] ;  /* 0x0018d00001077983 */ /* 0x000f620000300800 */
[----:B------:R-:W-:-:S02]  /*2da40*/  F2FP.F16.E4M3.UNPACK_B R8, R8.H1 ;  /* 0x00000008ff08723e */ /* 0x000fc400030006ff */
[----:B------:R-:W-:Y:S01]  /*2da50*/  F2FP.F16.E4M3.UNPACK_B R9, R9.H1 ;  /* 0x00000009ff09723e */ /* 0x000fe200030006ff */
[----:B--2---:R-:W-:-:S15]  /*2da60*/  HMMA.16816.F32 R12, R12, R10, R20 ;  /* 0x0000000a0c0c723c */ /* 0x004fde0000001814 */
[----:B------:R-:W-:-:S04]  /*2da70*/  NOP ;  /* 0x0000000000007918 */ /* 0x000fc80000000000 */
[----:B------:R-:W-:Y:S01]  /*2da80*/  IMAD.MOV.U32 R0, RZ, RZ, R12 ;  /* 0x000000ffff007224 */ /* 0x000fe200078e000c */
[----:B------:R5:W-:Y:S01]  /*2da90*/  STL [R1+0x54], R13 ;  /* 0x0000540d01007387 */ /* 0x000be20000100800 */
[----:B------:R-:W-:Y:S02]  /*2daa0*/  IMAD.MOV.U32 R21, RZ, RZ, R14 ;  /* 0x000000ffff157224 */ /* 0x000fe400078e000e */
[----:B------:R-:W-:Y:S01]  /*2dab0*/  IMAD.MOV.U32 R20, RZ, RZ, R15 ;  /* 0x000000ffff147224 */ /* 0x000fe200078e000f */
[----:B------:R-:W2:Y:S04]  /*2dac0*/  LDL.LU R10, [R1+0x1d0] ;  /* 0x0001d000010a7983 */ /* 0x000ea80000300800 */
[----:B------:R-:W2:Y:S04]  /*2dad0*/  LDL.LU R11, [R1+0x1d4] ;  /* 0x0001d400010b7983 */ /* 0x000ea80000300800 */
[----:B------:R-:W-:Y:S04]  /*2dae0*/  STL [R1+0x150], R8 ;  /* 0x0001500801007387 */ /* 0x000fe80000100800 */
[----:B------:R-:W2:Y:S04]  /*2daf0*/  LDL.LU R22, [R1+0x1e4] ;  /* 0x0001e40001167983 */ /* 0x000ea80000300800 */
[----:B------:R0:W-:Y:S01]  /*2db00*/  STL [R1+0x154], R9 ;  /* 0x0001540901007387 */ /* 0x0001e20000100800 */
[----:B---3--:R-:W-:-:S02]  /*2db10*/  IMAD.MOV.U32 R15, RZ, RZ, R5 ;  /* 0x000000ffff0f7224 */ /* 0x008fc400078e0005 */
[----:B----4-:R-:W-:Y:S02]  /*2db20*/  IMAD.MOV.U32 R14, RZ, RZ, R19 ;  /* 0x000000ffff0e7224 */ /* 0x010fe400078e0013 */
[----:B-----5:R-:W-:Y:S02]  /*2db30*/  IMAD.MOV.U32 R13, RZ, RZ, R3 ;  /* 0x000000ffff0d7224 */ /* 0x020fe400078e0003 */
[----:B------:R-:W-:-:S07]  /*2db40*/  IMAD.MOV.U32 R12, RZ, RZ, R7 ;  /* 0x000000ffff0c7224 */ /* 0x000fce00078e0007 */
[----:B------:R-:W-:Y:S01]  /*2db50*/  HMMA.16816.F32 R12, R12, R8, R24 ;  /* 0x000000080c0c723c */ /* 0x000fe20000001818 */
[----:B------:R-:W3:Y:S04]  /*2db60*/  LDL.LU.64 R26, [R1+0x18c8] ;  /* 0x0018c800011a7983 */ /* 0x000ee80000300a00 */
[----:B------:R-:W3:Y:S01]  /*2db70*/  LDL.LU.64 R24, [R1+0x18c0] ;  /* 0x0018c00001187983 */ /* 0x000ee20000300a00 */
[----:B------:R-:W-:-:S03]  /*2db80*/  F2FP.F16.E4M3.UNPACK_B R28, R28.H1 ;  /* 0x0000001cff1c723e */ /* 0x000fc600030006ff */
[----:B0-----:R-:W4:Y:S01]  /*2db90*/  LDL.LU.64 R8, [R1+0x18b8] ;  /* 0x0018b80001087983 */ /* 0x001f220000300a00 */
[----:B------:R-:W-:-:S09]  /*2dba0*/  F2FP.F16.E4M3.UNPACK_B R29, R29.H1 ;  /* 0x0000001dff1d723e */ /* 0x000fd200030006ff */
[----:B------:R-:W-:Y:S01]  /*2dbb0*/  IMAD.MOV.U32 R6, RZ, RZ, R14 ;  /* 0x000000ffff067224 */ /* 0x000fe200078e000e */
[----:B------:R0:W-:Y:S01]  /*2dbc0*/  STL.64 [R1+0x20], R12 ;  /* 0x0000200c01007387 */ /* 0x0001e20000100a00 */
[----:B------:R-:W-:Y:S02]  /*2dbd0*/  IMAD.MOV.U32 R4, RZ, RZ, R15 ;  /* 0x000000ffff047224 */ /* 0x000fe400078e000f */
[----:B------:R-:W-:Y:S01]  /*2dbe0*/  IMAD.MOV.U32 R14, RZ, RZ, R19 ;  /* 0x000000ffff0e7224 */ /* 0x000fe200078e0013 */
[----:B------:R-:W5:Y:S01]  /*2dbf0*/  LDL.LU R23, [R1+0x1f0] ;  /* 0x0001f00001177983 */ /* 0x000f620000300800 */
[----:B------:R-:W-:-:S03]  /*2dc00*/  IMAD.MOV.U32 R15, RZ, RZ, R5 ;  /* 0x000000ffff0f7224 */ /* 0x000fc600078e0005 */
[----:B------:R-:W2:Y:S01]  /*2dc10*/  LDL.LU R2, [R1+0x1f4] ;  /* 0x0001f40001027983 */ /* 0x000ea20000300800 */
[----:B0-----:R-:W-:Y:S02]  /*2dc20*/  IMAD.MOV.U32 R12, RZ, RZ, R7 ;  /* 0x000000ffff0c7224 */ /* 0x001fe400078e0007 */
[----:B------:R-:W-:Y:S01]  /*2dc30*/  IMAD.MOV.U32 R13, RZ, RZ, R3 ;  /* 0x000000ffff0d7224 */ /* 0x000fe200078e0003 */
[----:B------:R-:W-:Y:S04]  /*2dc40*/  STL [R1+0x140], R28 ;  /* 0x0001401c01007387 */ /* 0x000fe80000100800 */
[----:B------:R0:W-:Y:S02]  /*2dc50*/  STL [R1+0x144], R29 ;  /* 0x0001441d01007387 */ /* 0x0001e40000100800 */
[----:B---3--:R-:W-:Y:S02]  /*2dc60*/  HMMA.16816.F32 R12, R12, R28, R24 ;  /* 0x0000001c0c0c723c */ /* 0x008fe40000001818 */
[----:B------:R-:W3:Y:S04]  /*2dc70*/  LDL.LU.64 R26, [R1+0x18b0] ;  /* 0x0018b000011a7983 */ /* 0x000ee80000300a00 */
[----:B------:R-:W3:Y:S04]  /*2dc80*/  LDL.LU.64 R24, [R1+0x18a8] ;  /* 0x0018a80001187983 */ /* 0x000ee80000300a00 */
[----:B0-----:R-:W2:Y:S09]  /*2dc90*/  LDL.LU.64 R28, [R1+0x18a0] ;  /* 0x0018a000011c7983 */ /* 0x001eb20000300a00 */
[----:B------:R0:W-:Y:S04]  /*2dca0*/  STL.64 [R1+0x10], R12 ;  /* 0x0000100c01007387 */ /* 0x0001e80000100a00 */
[----:B------:R1:W-:Y:S01]  /*2dcb0*/  STL.64 [R1+0x18], R14 ;  /* 0x0000180e01007387 */ /* 0x0003e20000100a00 */
[----:B0-----:R-:W-:-:S02]  /*2dcc0*/  IMAD.MOV.U32 R12, RZ, RZ, R7 ;  /* 0x000000ffff0c7224 */ /* 0x001fc400078e0007 */
[----:B------:R-:W-:Y:S02]  /*2dcd0*/  IMAD.MOV.U32 R13, RZ, RZ, R3 ;  /* 0x000000ffff0d7224 */ /* 0x000fe400078e0003 */
[----:B-1----:R-:W-:Y:S02]  /*2dce0*/  IMAD.MOV.U32 R14, RZ, RZ, R19 ;  /* 0x000000ffff0e7224 */ /* 0x002fe400078e0013 */
[----:B------:R-:W-:Y:S01]  /*2dcf0*/  IMAD.MOV.U32 R15, RZ, RZ, R5 ;  /* 0x000000ffff0f7224 */ /* 0x000fe200078e0005 */
[----:B--2---:R-:W-:Y:S02]  /*2dd00*/  F2FP.F16.E4M3.UNPACK_B R28, R28.H1 ;  /* 0x0000001cff1c723e */ /* 0x004fe400030006ff */
[----:B------:R-:W-:-:S03]  /*2dd10*/  F2FP.F16.E4M3.UNPACK_B R29, R29.H1 ;  /* 0x0000001dff1d723e */ /* 0x000fc600030006ff */
[----:B------:R-:W-:Y:S04]  /*2dd20*/  STL [R1+0x130], R28 ;  /* 0x0001301c01007387 */ /* 0x000fe80000100800 */
[----:B------:R0:W-:Y:S01]  /*2dd30*/  STL [R1+0x134], R29 ;  /* 0x0001341d01007387 */ /* 0x0001e20000100800 */
[----:B---3--:R-:W-:Y:S03]  /*2dd40*/  HMMA.16816.F32 R12, R12, R28, R24 ;  /* 0x0000001c0c0c723c */ /* 0x008fe60000001818 */
[----:B------:R-:W2:Y:S04]  /*2dd50*/  LDL.LU.64 R26, [R1+0x1898] ;  /* 0x00189800011a7983 */ /* 0x000ea80000300a00 */
[----:B------:R-:W2:Y:S01]  /*2dd60*/  LDL.LU.64 R24, [R1+0x1890] ;  /* 0x0018900001187983 */ /* 0x000ea20000300a00 */
[----:B------:R-:W-:-:S02]  /*2dd70*/  F2FP.F16.E4M3.UNPACK_B R10, R10.H1 ;  /* 0x0000000aff0a723e */ /* 0x000fc400030006ff */
[----:B------:R-:W-:-:S09]  /*2dd80*/  F2FP.F16.E4M3.UNPACK_B R11, R11.H1 ;  /* 0x0000000bff0b723e */ /* 0x000fd200030006ff */
[----:B0-----:R-:W-:Y:S02]  /*2dd90*/  IMAD.MOV.U32 R29, RZ, RZ, R13 ;  /* 0x000000ffff1d7224 */ /* 0x001fe400078e000d */
[----:B------:R-:W-:Y:S01]  /*2dda0*/  IMAD.MOV.U32 R28, RZ, RZ, R14 ;  /* 0x000000ffff1c7224 */ /* 0x000fe200078e000e */
[----:B------:R0:W-:Y:S01]  /*2ddb0*/  STL [R1], R12 ;  /* 0x0000000c01007387 */ /* 0x0001e20000100800 */
[----:B------:R-:W-:Y:S02]  /*2ddc0*/  IMAD.MOV.U32 R18, RZ, RZ, R15 ;  /* 0x000000ffff127224 */ /* 0x000fe400078e000f */
[----:B------:R-:W-:Y:S01]  /*2ddd0*/  IMAD.MOV.U32 R13, RZ, RZ, R3 ;  /* 0x000000ffff0d7224 */ /* 0x000fe200078e0003 */
[----:B------:R1:W-:Y:S01]  /*2dde0*/  STL.64 [R1+0x1848], R28 ;  /* 0x0018481c01007387 */ /* 0x0003e20000100a00 */
[----:B------:R-:W-:Y:S02]  /*2ddf0*/  IMAD.MOV.U32 R14, RZ, RZ, R19 ;  /* 0x000000ffff0e7224 */ /* 0x000fe400078e0013 */
[----:B------:R-:W-:-:S02]  /*2de00*/  IMAD.MOV.U32 R15, RZ, RZ, R5 ;  /* 0x000000ffff0f7224 */ /* 0x000fc400078e0005 */
[----:B0-----:R-:W-:Y:S01]  /*2de10*/  IMAD.MOV.U32 R12, RZ, RZ, R7 ;  /* 0x000000ffff0c7224 */ /* 0x001fe200078e0007 */
[----:B-1----:R-:W3:Y:S04]  /*2de20*/  LDL.LU R29, [R1+0x1e0] ;  /* 0x0001e000011d7983 */ /* 0x002ee80000300800 */
[----:B------:R-:W-:Y:S04]  /*2de30*/  STL [R1+0x120], R10 ;  /* 0x0001200a01007387 */ /* 0x000fe80000100800 */
[----:B------:R0:W-:Y:S01]  /*2de40*/  STL [R1+0x124], R11 ;  /* 0x0001240b01007387 */ /* 0x0001e20000100800 */
[----:B--2---:R-:W-:Y:S03]  /*2de50*/  HMMA.16816.F32 R12, R12, R10, R24 ;  /* 0x0000000a0c0c723c */ /* 0x004fe60000001818 */
[----:B0-----:R-:W4:-:S15]  /*2de60*/  LDL.LU.64 R10, [R1+0x1888] ;  /* 0x00188800010a7983 */ /* 0x001f1e0000300a00 */
[----:B------:R-:W-:Y:S01]  /*2de70*/  NOP ;  /* 0x0000000000007918 */ /* 0x000fe20000000000 */
[----:B------:R0:W-:Y:S04]  /*2de80*/  STL.64 [R1+0x40], R12 ;  /* 0x0000400c01007387 */ /* 0x0001e80000100a00 */
[----:B------:R1:W-:Y:S01]  /*2de90*/  STL.64 [R1+0x48], R14 ;  /* 0x0000480e01007387 */ /* 0x0003e20000100a00 */
[----:B---3--:R-:W-:Y:S01]  /*2dea0*/  F2FP.F16.E4M3.UNPACK_B R28, R29.H1 ;  /* 0x0000001dff1c723e */ /* 0x008fe200030006ff */
[----:B0-----:R-:W-:Y:S01]  /*2deb0*/  IMAD.MOV.U32 R12, RZ, RZ, R7 ;  /* 0x000000ffff0c7224 */ /* 0x001fe200078e0007 */
[----:B------:R-:W-:Y:S01]  /*2dec0*/  F2FP.F16.E4M3.UNPACK_B R29, R22.H1 ;  /* 0x00000016ff1d723e */ /* 0x000fe200030006ff */
[----:B------:R-:W-:Y:S02]  /*2ded0*/  IMAD.MOV.U32 R13, RZ, RZ, R3 ;  /* 0x000000ffff0d7224 */ /* 0x000fe400078e0003 */
[----:B-1----:R-:W-:-:S02]  /*2dee0*/  IMAD.MOV.U32 R14, RZ, RZ, R19 ;  /* 0x000000ffff0e7224 */ /* 0x002fc400078e0013 */
[----:B------:R-:W-:Y:S01]  /*2def0*/  IMAD.MOV.U32 R15, RZ, RZ, R5 ;  /* 0x000000ffff0f7224 */ /* 0x000fe200078e0005 */
[----:B------:R-:W-:Y:S04]  /*2df00*/  STL [R1+0x148], R28 ;  /* 0x0001481c01007387 */ /* 0x000fe80000100800 */
[----:B------:R0:W-:Y:S02]  /*2df10*/  STL [R1+0x14c], R29 ;  /* 0x00014c1d01007387 */ /* 0x0001e40000100800 */
[----:B----4-:R-:W-:-:S15]  /*2df20*/  HMMA.16816.F32 R8, R12, R28, R8 ;  /* 0x0000001c0c08723c */ /* 0x010fde0000001808 */
[----:B------:R-:W-:-:S04]  /*2df30*/  NOP ;  /* 0x0000000000007918 */ /* 0x000fc80000000000 */
[----:B------:R-:W-:Y:S04]  /*2df40*/  STL.64 [R1+0x30], R8 ;  /* 0x0000300801007387 */ /* 0x000fe80000100a00 */
[----:B------:R-:W-:Y:S04]  /*2df50*/  STL.64 [R1+0x38], R10 ;  /* 0x0000380a01007387 */ /* 0x000fe80000100a00 */
[----:B0-----:R-:W2:Y:S01]  /*2df60*/  LDL.LU R29, [R1+0x200] ;  /* 0x00020000011d7983 */ /* 0x001ea20000300800 */
[----:B-----5:R-:W-:Y:S02]  /*2df70*/  F2FP.F16.E4M3.UNPACK_B R22, R23.H1 ;  /* 0x00000017ff16723e */ /* 0x020fe400030006ff */
[----:B------:R-:W-:-:S03]  /*2df80*/  F2FP.F16.E4M3.UNPACK_B R2, R2.H1 ;  /* 0x00000002ff02723e */ /* 0x000fc600030006ff */
[----:B------:R-:W-:Y:S02]  /*2df90*/  IMAD.MOV.U32 R28, RZ, RZ, R22 ;  /* 0x000000ffff1c7224 */ /* 0x000fe400078e0016 */
[----:B------:R-:W-:Y:S01]  /*2dfa0*/  IMAD.MOV.U32 R24, RZ, RZ, R0 ;  /* 0x000000ffff187224 */ /* 0x000fe200078e0000 */
[----:B--2---:R0:W-:Y:S04]  /*2dfb0*/  STL [R1+0x1860], R29 ;  /* 0x0018601d01007387 */ /* 0x0041e80000100800 */
[----:B------:R1:W-:Y:S04]  /*2dfc0*/  STL [R1+0x138], R22 ;  /* 0x0001381601007387 */ /* 0x0003e80000100800 */
[----:B------:R2:W-:Y:S01]  /*2dfd0*/  STL [R1+0x13c], R2 ;  /* 0x00013c0201007387 */ /* 0x0005e20000100800 */
[----:B0-----:R-:W-:-:S03]  /*2dfe0*/  IMAD.MOV.U32 R29, RZ, RZ, R2 ;  /* 0x000000ffff1d7224 */ /* 0x001fc600078e0002 */
[----:B-1----:R-:W3:Y:S04]  /*2dff0*/  LDL.LU R22, [R1+0x204] ;  /* 0x0002040001167983 */ /* 0x002ee80000300800 */
[----:B------:R-:W4:Y:S04]  /*2e000*/  LDL.LU R23, [R1+0x210] ;  /* 0x0002100001177983 */ /* 0x000f280000300800 */
[----:B--2---:R-:W2:Y:S04]  /*2e010*/  LDL.LU R2, [R1+0x214] ;  /* 0x0002140001027983 */ /* 0x004ea80000300800 */
[----:B------:R-:W5:Y:S04]  /*2e020*/  LDL.LU R0, [R1+0x1884] ;  /* 0x0018840001007983 */ /* 0x000f680000300800 */
[----:B------:R-:W2:Y:S01]  /*2e030*/  LDL.LU R25, [R1+0x54] ;  /* 0x0000540001197983 */ /* 0x000ea20000300800 */
[----:B------:R-:W-:-:S02]  /*2e040*/  IMAD.MOV.U32 R26, RZ, RZ, R21 ;  /* 0x000000ffff1a7224 */ /* 0x000fc400078e0015 */
[----:B------:R-:W-:-:S05]  /*2e050*/  IMAD.MOV.U32 R27, RZ, RZ, R20 ;  /* 0x000000ffff1b7224 */ /* 0x000fca00078e0014 */
[----:B------:R5:W-:Y:S02]  /*2e060*/  STL.64 [R1+0x1858], R26 ;  /* 0x0018581a01007387 */ /* 0x000be40000100a00 */
[----:B-----5:R-:W-:Y:S02]  /*2e070*/  IMAD.MOV.U32 R26, RZ, RZ, R0 ;  /* 0x000000ffff1a7224 */ /* 0x020fe400078e0000 */
[----:B--2---:R0:W-:Y:S02]  /*2e080*/  STL.64 [R1+0x1850], R24 ;  /* 0x0018501801007387 */ /* 0x0041e40000100a00 */
[----:B0-----:R-:W-:Y:S02]  /*2e090*/  IMAD.MOV.U32 R24, RZ, RZ, R17 ;  /* 0x000000ffff187224 */ /* 0x001fe400078e0011 */
[----:B------:R-:W2:Y:S01]  /*2e0a0*/  LDL.LU R17, [R1+0x1880] ;  /* 0x0018800001117983 */ /* 0x000ea20000300800 */
[----:B------:R-:W-:-:S03]  /*2e0b0*/  IMAD.MOV.U32 R25, RZ, RZ, R16 ;  /* 0x000000ffff197224 */ /* 0x000fc600078e0010 */
[----:B------:R-:W5:Y:S04]  /*2e0c0*/  LDL.LU R16, [R1+0x187c] ;  /* 0x00187c0001107983 */ /* 0x000f680000300800 */
[----:B------:R-:W2:Y:S04]  /*2e0d0*/  LDL.LU R0, [R1+0x1878] ;  /* 0x0018780001007983 */ /* 0x000ea80000300800 */
[----:B------:R-:W3:Y:S04]  /*2e0e0*/  LDL.LU R27, [R1+0x6c] ;  /* 0x00006c00011b7983 */ /* 0x000ee80000300800 */
[----:B--2---:R-:W0:Y:S04]  /*2e0f0*/  LDS.64 R20, [R0+UR7+0x80] ;  /* 0x0000800700147984 */ /* 0x004e280008000a00 */
[----:B---3--:R-:W-:Y:S04]  /*2e100*/  STL.64 [R1+0x1870], R26 ;  /* 0x0018701a01007387 */ /* 0x008fe80000100a00 */
[----:B------:R1:W-:Y:S04]  /*2e110*/  STL.64 [R1+0x1868], R24 ;  /* 0x0018681801007387 */ /* 0x0003e80000100a00 */
[----:B------:R-:W2:Y:S04]  /*2e120*/  LDS.64 R10, [R0+UR7+0x880] ;  /* 0x00088007000a7984 */ /* 0x000ea80008000a00 */
[----:B-1----:R-:W3:Y:S04]  /*2e130*/  LDL.LU R24, [R1+0x70] ;  /* 0x0000700001187983 */ /* 0x002ee80000300800 */
[----:B------:R-:W3:Y:S01]  /*2e140*/  LDL.LU R25, [R1+0x74] ;  /* 0x0000740001197983 */ /* 0x000ee20000300800 */
[----:B-----5:R-:W-:-:S02]  /*2e150*/  IMAD.MOV.U32 R26, RZ, RZ, R16 ;  /* 0x000000ffff1a7224 */ /* 0x020fc400078e0010 */
[----:B------:R-:W1:Y:S01]  /*2e160*/  S2R R16, SR_TID.X ;  /* 0x0000000000107919 */ /* 0x000e620000002100 */
[----:B------:R-:W-:Y:S01]  /*2e170*/  IMAD.MOV.U32 R27, RZ, RZ, R17 ;  /* 0x000000ffff1b7224 */ /* 0x000fe200078e0011 */
[C---:B-1----:R-:W-:Y:S02]  /*2e180*/  LOP3.LUT R17, R16.reuse, 0xf, RZ, 0xc0, !PT ;  /* 0x0000000f10117812 */ /* 0x042fe400078ec0ff */
[----:B------:R-:W-:-:S05]  /*2e190*/  LOP3.LUT R16, R16, 0x1c, RZ, 0xc0, !PT ;  /* 0x0000001c10107812 */ /* 0x000fca00078ec0ff */
[----:B------:R-:W-:-:S04]  /*2e1a0*/  IMAD R16, R16, 0x8, R17 ;  /* 0x0000000810107824 */ /* 0x000fc800078e0211 */
[----:B------:R-:W-:-:S05]  /*2e1b0*/  IMAD.SHL.U32 R16, R16, 0x8, RZ ;  /* 0x0000000810107824 */ /* 0x000fca00078e00ff */
[----:B------:R-:W-:-:S05]  /*2e1c0*/  LOP3.LUT R16, R16, 0x60, RZ, 0x3c, !PT ;  /* 0x0000006010107812 */ /* 0x000fca00078e3cff */
[----:B------:R-:W1:Y:S04]  /*2e1d0*/  LDS.64 R8, [R16+UR7+0x80] ;  /* 0x0000800710087984 */ /* 0x000e680008000a00 */
[----:B------:R-:W5:Y:S04]  /*2e1e0*/  LDS.64 R16, [R16+UR7+0x880] ;  /* 0x0008800710107984 */ /* 0x000f680008000a00 */
[----:B0-----:R0:W-:Y:S04]  /*2e1f0*/  STL [R1+0x17dc], R21 ;  /* 0x0017dc1501007387 */ /* 0x0011e80000100800 */
[----:B0-----:R-:W4:Y:S04]  /*2e200*/  LDL.LU R21, [R1+0x1a8] ;  /* 0x0001a80001157983 */ /* 0x001f280000300800 */
[----:B--2---:R0:W-:Y:S04]  /*2e210*/  STL [R1+0x17d8], R11 ;  /* 0x0017d80b01007387 */ /* 0x0041e80000100800 */
[----:B0-----:R-:W2:Y:S04]  /*2e220*/  LDL.LU R11, [R1+0x1ac] ;  /* 0x0001ac00010b7983 */ /* 0x001ea80000300800 */
[----:B------:R0:W-:Y:S04]  /*2e230*/  STL [R1+0x1788], R0 ;  /* 0x0017880001007387 */ /* 0x0001e80000100800 */
[----:B-1----:R-:W-:Y:S04]  /*2e240*/  STL [R1+0x17e0], R9 ;  /* 0x0017e00901007387 */ /* 0x002fe80000100800 */
[----:B-----5:R-:W-:Y:S01]  /*2e250*/  STL [R1+0x17e4], R17 ;  /* 0x0017e41101007387 */ /* 0x020fe20000100800 */
[----:B---3--:R-:W-:Y:S03]  /*2e260*/  HMMA.16816.F32 R12, R12, R28, R24 ;  /* 0x0000001c0c0c723c */ /* 0x008fe60000001818 */
[----:B------:R-:W3:Y:S04]  /*2e270*/  LDL.LU.64 R26, [R1+0x1870] ;  /* 0x00187000011a7983 */ /* 0x000ee80000300a00 */
[----:B------:R-:W3:Y:S04]  /*2e280*/  LDL.LU.64 R24, [R1+0x1868] ;  /* 0x0018680001187983 */ /* 0x000ee80000300a00 */
[----:B------:R-:W5:Y:S08]  /*2e290*/  LDL.LU R29, [R1+0x1860] ;  /* 0x00186000011d7983 */ /* 0x000f700000300800 */
[----:B------:R1:W-:Y:S01]  /*2e2a0*/  STL.64 [R1+0x70], R12 ;  /* 0x0000700c01007387 */ /* 0x0003e20000100a00 */
[----:B0-----:R-:W-:-:S02]  /*2e2b0*/  IMAD.MOV.U32 R0, RZ, RZ, R15 ;  /* 0x000000ffff007224 */ /* 0x001fc400078e000f */
[----:B------:R-:W-:Y:S01]  /*2e2c0*/  IMAD.MOV.U32 R15, RZ, RZ, R5 ;  /* 0x000000ffff0f7224 */ /* 0x000fe200078e0005 */
[----:B------:R0:W-:Y:S01]  /*2e2d0*/  STL [R1+0x78], R14 ;  /* 0x0000780e01007387 */ /* 0x0001e20000100800 */
[----:B-1----:R-:W-:Y:S02]  /*2e2e0*/  IMAD.MOV.U32 R12, RZ, RZ, R7 ;  /* 0x000000ffff0c7224 */ /* 0x002fe400078e0007 */
[----:B------:R-:W-:Y:S02]  /*2e2f0*/  IMAD.MOV.U32 R13, RZ, RZ, R3 ;  /* 0x000000ffff0d7224 */ /* 0x000fe400078e0003 */
[----:B0-----:R-:W-:Y:S01]  /*2e300*/  IMAD.MOV.U32 R14, RZ, RZ, R19 ;  /* 0x000000ffff0e7224 */ /* 0x001fe200078e0013 */
[----:B------:R-:W-:Y:S01]  /*2e310*/  STL [R1+0x1838], R0 ;  /* 0x0018380001007387 */ /* 0x000fe20000100800 */
[----:B-----5:R-:W-:Y:S02]  /*2e320*/  F2FP.F16.E4M3.UNPACK_B R28, R29.H1 ;  /* 0x0000001dff1c723e */ /* 0x020fe400030006ff */
[----:B------:R-:W-:-:S03]  /*2e330*/  F2FP.F16.E4M3.UNPACK_B R29, R22.H1 ;  /* 0x00000016ff1d723e */ /* 0x000fc600030006ff */
[----:B------:R-:W-:Y:S04]  /*2e340*/  STL [R1+0x128], R28 ;  /* 0x0001281c01007387 */ /* 0x000fe80000100800 */
[----:B------:R0:W-:Y:S01]  /*2e350*/  STL [R1+0x12c], R29 ;  /* 0x00012c1d01007387 */ /* 0x0001e20000100800 */
[----:B---3--:R-:W-:Y:S03]  /*2e360*/  HMMA.16816.F32 R12, R12, R28, R24 ;  /* 0x0000001c0c0c723c */ /* 0x008fe60000001818 */
[----:B------:R-:W3:Y:S04]  /*2e370*/  LDL.LU.64 R26, [R1+0x1858] ;  /* 0x00185800011a7983 */ /* 0x000ee80000300a00 */
[----:B------:R-:W3:Y:S01]  /*2e380*/  LDL.LU.64 R24, [R1+0x1850] ;  /* 0x0018500001187983 */ /* 0x000ee20000300a00 */
[----:B----4-:R-:W-:-:S03]  /*2e390*/  F2FP.F16.E4M3.UNPACK_B R22, R23.H1 ;  /* 0x00000017ff16723e */ /* 0x010fc600030006ff */
[----:B0-----:R-:W4:Y:S01]  /*2e3a0*/  LDL.LU.64 R28, [R1+0x1848] ;  /* 0x00184800011c7983 */ /* 0x001f220000300a00 */
[----:B------:R-:W-:-:S07]  /*2e3b0*/  F2FP.F16.E4M3.UNPACK_B R23, R2.H1 ;  /* 0x00000002ff17723e */ /* 0x000fce00030006ff */
[----:B------:R0:W-:Y:S01]  /*2e3c0*/  STL.64 [R1+0x60], R12 ;  /* 0x0000600c01007387 */ /* 0x0001e20000100a00 */
[----:B------:R-:W-:Y:S02]  /*2e3d0*/  IMAD.MOV.U32 R0, RZ, RZ, R14 ;  /* 0x000000ffff007224 */ /* 0x000fe400078e000e */
[----:B------:R-:W-:Y:S01]  /*2e3e0*/  IMAD.MOV.U32 R14, RZ, RZ, R19 ;  /* 0x000000ffff0e7224 */ /* 0x000fe200078e0013 */
[----:B------:R1:W-:Y:S04]  /*2e3f0*/  STL [R1+0x6c], R15 ;  /* 0x00006c0f01007387 */ /* 0x0003e80000100800 */
[----:B------:R-:W5:Y:S01]  /*2e400*/  LDL.LU R2, [R1+0x1d8] ;  /* 0x0001d80001027983 */ /* 0x000f620000300800 */
[----:B0-----:R-:W-:Y:S02]  /*2e410*/  IMAD.MOV.U32 R12, RZ, RZ, R7 ;  /* 0x000000ffff0c7224 */ /* 0x001fe400078e0007 */
[----:B------:R-:W-:-:S02]  /*2e420*/  IMAD.MOV.U32 R13, RZ, RZ, R3 ;  /* 0x000000ffff0d7224 */ /* 0x000fc400078e0003 */
[----:B-1----:R-:W-:Y:S01]  /*2e430*/  IMAD.MOV.U32 R15, RZ, RZ, R5 ;  /* 0x000000ffff0f7224 */ /* 0x002fe200078e0005 */
[----:B------:R0:W-:Y:S04]  /*2e440*/  STL [R1+0x118], R22 ;  /* 0x0001181601007387 */ /* 0x0001e80000100800 */
[----:B------:R1:W-:Y:S04]  /*2e450*/  STL [R1+0x11c], R23 ;  /* 0x00011c1701007387 */ /* 0x0003e80000100800 */
[----:B------:R-:W2:Y:S04]  /*2e460*/  LDL.LU R3, [R1+0x1dc] ;  /* 0x0001dc0001037983 */ /* 0x000ea80000300800 */
[----:B------:R-:W2:Y:S01]  /*2e470*/  LDL R19, [R1+0x1bc] ;  /* 0x0001bc0001137983 */ /* 0x000ea20000100800 */
[----:B---3--:R-:W-:Y:S03]  /*2e480*/  HMMA.16816.F32 R24, R12, R22, R24 ;  /* 0x000000160c18723c */ /* 0x008fe60000001818 */
[----:B------:R-:W3:Y:S04]  /*2e490*/  LDL R15, [R1+0x1b8] ;  /* 0x0001b800010f7983 */ /* 0x000ee80000100800 */
[----:B0-----:R-:W3:Y:S04]  /*2e4a0*/  LDL R22, [R1+0x1c8] ;  /* 0x0001c80001167983 */ /* 0x001ee80000100800 */
[----:B-1----:R-:W3:Y:S08]  /*2e4b0*/  LDL R23, [R1+0x1cc] ;  /* 0x0001cc0001177983 */ /* 0x002ef00000100800 */
[----:B------:R0:W-:Y:S04]  /*2e4c0*/  STL [R1+0x17f4], R24 ;  /* 0x0017f41801007387 */ /* 0x0001e80000100800 */
[----:B------:R1:W-:Y:S04]  /*2e4d0*/  STL [R1+0x17f0], R25 ;  /* 0x0017f01901007387 */ /* 0x0003e80000100800 */
[----:B------:R1:W-:Y:S04]  /*2e4e0*/  STL [R1+0x17ec], R26 ;  /* 0x0017ec1a01007387 */ /* 0x0003e80000100800 */
[----:B------:R2:W-:Y:S04]  /*2e4f0*/  STL [R1+0x17e8], R27 ;  /* 0x0017e81b01007387 */ /* 0x0005e80000100800 */
[----:B0-----:R-:W3:Y:S04]  /*2e500*/  LDL.LU R24, [R1+0x20] ;  /* 0x0000200001187983 */ /* 0x001ee80000300800 */
[----:B-1----:R-:W3:Y:S01]  /*2e510*/  LDL.LU R25, [R1+0x24] ;  /* 0x0000240001197983 */ /* 0x002ee20000300800 */
[----:B------:R-:W-:Y:S01]  /*2e520*/  IMAD.MOV.U32 R26, RZ, RZ, R6 ;  /* 0x000000ffff1a7224 */ /* 0x000fe200078e0006 */
[----:B------:R-:W-:Y:S01]  /*2e530*/  F2FP.F16.E4M3.UNPACK_B R12, R21 ;  /* 0x00000015ff0c723e */ /* 0x000fe200020006ff */
[----:B--2---:R-:W-:Y:S01]  /*2e540*/  IMAD.MOV.U32 R27, RZ, RZ, R4 ;  /* 0x000000ffff1b7224 */ /* 0x004fe200078e0004 */
[----:B------:R-:W-:Y:S01]  /*2e550*/  F2FP.F16.E4M3.UNPACK_B R13, R11 ;  /* 0x0000000bff0d723e */ /* 0x000fe200020006ff */
[----:B------:R-:W-:-:S02]  /*2e560*/  IMAD.MOV.U32 R4, RZ, RZ, R20 ;  /* 0x000000ffff047224 */ /* 0x000fc400078e0014 */
[----:B------:R-:W-:Y:S02]  /*2e570*/  IMAD.MOV.U32 R5, RZ, RZ, R10 ;  /* 0x000000ffff057224 */ /* 0x000fe400078e000a */
[----:B------:R-:W-:Y:S02]  /*2e580*/  IMAD.MOV.U32 R6, RZ, RZ, R8 ;  /* 0x000000ffff067224 */ /* 0x000fe400078e0008 */
[----:B------:R-:W-:Y:S01]  /*2e590*/  IMAD.MOV.U32 R7, RZ, RZ, R16 ;  /* 0x000000ffff077224 */ /* 0x000fe200078e0010 */
[----:B------:R-:W-:Y:S04]  /*2e5a0*/  STL [R1+0x17f8], R21 ;  /* 0x0017f81501007387 */ /* 0x000fe80000100800 */
[----:B------:R-:W-:Y:S04]  /*2e5b0*/  STL [R1+0x17fc], R11 ;  /* 0x0017fc0b01007387 */ /* 0x000fe80000100800 */
[----:B------:R-:W-:Y:S04]  /*2e5c0*/  STL [R1+0x108], R12 ;  /* 0x0001080c01007387 */ /* 0x000fe80000100800 */
[----:B------:R-:W-:Y:S01]  /*2e5d0*/  STL [R1+0x10c], R13 ;  /* 0x00010c0d01007387 */ /* 0x000fe20000100800 */
[----:B---3--:R-:W-:-:S15]  /*2e5e0*/  HMMA.16816.F32 R4, R4, R12, R24 ;  /* 0x0000000c0404723c */ /* 0x008fde0000001818 */
[----:B------:R-:W-:-:S04]  /*2e5f0*/  NOP ;  /* 0x0000000000007918 */ /* 0x000fc80000000000 */
[----:B------:R-:W-:Y:S02]  /*2e600*/  IMAD.MOV.U32 R9, RZ, RZ, R7 ;  /* 0x000000ffff097224 */ /* 0x000fe400078e0007 */
[----:B------:R-:W-:Y:S02]  /*2e610*/  IMAD.MOV.U32 R17, RZ, RZ, R6 ;  /* 0x000000ffff117224 */ /* 0x000fe400078e0006 */
[----:B------:R-:W-:Y:S02]  /*2e620*/  IMAD.MOV.U32 R27, RZ, RZ, R5 ;  /* 0x000000ffff1b7224 */ /* 0x000fe400078e0005 */
[----:B------:R-:W-:Y:S01]  /*2e630*/  IMAD.MOV.U32 R26, RZ, RZ, R4 ;  /* 0x000000ffff1a7224 */ /* 0x000fe200078e0004 */
[----:B------:R-:W-:Y:S04]  /*2e640*/  STL [R1+0x180c], R9 ;  /* 0x00180c0901007387 */ /* 0x000fe80000100800 */
[----:B------:R-:W-:Y:S04]  /*2e650*/  STL [R1+0x1808], R17 ;  /* 0x0018081101007387 */ /* 0x000fe80000100800 */
[----:B------:R-:W-:Y:S04]  /*2e660*/  STL [R1+0x1804], R27 ;  /* 0x0018041b01007387 */ /* 0x000fe80000100800 */
[----:B------:R0:W-:Y:S04]  /*2e670*/  STL [R1+0x1800], R26 ;  /* 0x0018001a01007387 */ /* 0x0001e80000100800 */
[----:B------:R-:W2:Y:S04]  /*2e680*/  LDL.LU R24, [R1+0x10] ;  /* 0x0000100001187983 */ /* 0x000ea80000300800 */
[----:B------:R-:W2:Y:S04]  /*2e690*/  LDL.LU R25, [R1+0x14] ;  /* 0x0000140001197983 */ /* 0x000ea80000300800 */
[----:B0-----:R-:W2:Y:S04]  /*2e6a0*/  LDL.LU R26, [R1+0x18] ;  /* 0x00001800011a7983 */ /* 0x001ea80000300800 */
[----:B------:R-:W2:Y:S01]  /*2e6b0*/  LDL.LU R27, [R1+0x1c] ;  /* 0x00001c00011b7983 */ /* 0x000ea20000300800 */
[----:B------:R-:W-:Y:S01]  /*2e6c0*/  F2FP.F16.E4M3.UNPACK_B R12, R15 ;  /* 0x0000000fff0c723e */ /* 0x000fe200020006ff */
[----:B------:R-:W-:Y:S01]  /*2e6d0*/  IMAD.MOV.U32 R4, RZ, RZ, R20 ;  /* 0x000000ffff047224 */ /* 0x000fe200078e0014 */
[----:B------:R-:W-:Y:S01]  /*2e6e0*/  F2FP.F16.E4M3.UNPACK_B R13, R19 ;  /* 0x00000013ff0d723e */ /* 0x000fe200020006ff */
[----:B------:R-:W-:-:S02]  /*2e6f0*/  IMAD.MOV.U32 R5, RZ, RZ, R10 ;  /* 0x000000ffff057224 */ /* 0x000fc400078e000a */
[----:B------:R-:W-:Y:S02]  /*2e700*/  IMAD.MOV.U32 R6, RZ, RZ, R8 ;  /* 0x000000ffff067224 */ /* 0x000fe400078e0008 */
[----:B------:R-:W-:Y:S01]  /*2e710*/  IMAD.MOV.U32 R7, RZ, RZ, R16 ;  /* 0x000000ffff077224 */ /* 0x000fe200078e0010 */
[----:B------:R-:W-:Y:S04]  /*2e720*/  STL [R1+0x100], R12 ;  /* 0x0001000c01007387 */ /* 0x000fe80000100800 */
[----:B------:R2:W-:Y:S02]  /*2e730*/  STL [R1+0x104], R13 ;  /* 0x0001040d01007387 */ /* 0x0005e40000100800 */
[----:B--2---:R-:W-:-:S15]  /*2e740*/  HMMA.16816.F32 R12, R4, R12, R24 ;  /* 0x0000000c040c723c */ /* 0x004fde0000001818 */
[----:B------:R-:W-:-:S04]  /*2e750*/  NOP ;  /* 0x0000000000007918 */ /* 0x000fc80000000000 */
[----:B------:R-:W-:Y:S02]  /*2e760*/  IMAD.MOV.U32 R24, RZ, RZ, R14 ;  /* 0x000000ffff187224 */ /* 0x000fe400078e000e */
[----:B------:R-:W-:-:S05]  /*2e770*/  IMAD.MOV.U32 R25, RZ, RZ, R15 ;  /* 0x000000ffff197224 */ /* 0x000fca00078e000f */
[----:B------:R0:W-:Y:S04]  /*2e780*/  STL.64 [R1+0x1840], R24 ;  /* 0x0018401801007387 */ /* 0x0001e80000100a00 */
[----:B0-----:R-:W2:Y:S01]  /*2e790*/  LDL.LU R24, [R1] ;  /* 0x0000000001187983 */ /* 0x001ea20000300800 */
[----:B------:R-:W-:Y:S01]  /*2e7a0*/  IMAD.MOV.U32 R11, RZ, RZ, R12 ;  /* 0x000000ffff0b7224 */ /* 0x000fe200078e000c */
[----:B------:R-:W-:Y:S01]  /*2e7b0*/  F2FP.F16.E4M3.UNPACK_B R12, R22 ;  /* 0x00000016ff0c723e */ /* 0x000fe200020006ff */
[----:B------:R-:W-:Y:S01]  /*2e7c0*/  IMAD.MOV.U32 R21, RZ, RZ, R13 ;  /* 0x000000ffff157224 */ /* 0x000fe200078e000d */
[----:B------:R-:W-:Y:S01]  /*2e7d0*/  F2FP.F16.E4M3.UNPACK_B R13, R23 ;  /* 0x00000017ff0d723e */ /* 0x000fe200020006ff */
[----:B------:R-:W-:Y:S02]  /*2e7e0*/  IMAD.MOV.U32 R27, RZ, RZ, R18 ;  /* 0x000000ffff1b7224 */ /* 0x000fe400078e0012 */
[----:B----4-:R-:W-:Y:S01]  /*2e7f0*/  IMAD.MOV.U32 R25, RZ, RZ, R29 ;  /* 0x000000ffff197224 */ /* 0x010fe200078e001d */
[----:B------:R-:W3:Y:S01]  /*2e800*/  LDL.LU R18, [R1+0x208] ;  /* 0x0002080001127983 */ /* 0x000ee20000300800 */
[----:B------:R-:W-:-:S03]  /*2e810*/  IMAD.MOV.U32 R26, RZ, RZ, R28 ;  /* 0x000000ffff1a7224 */ /* 0x000fc600078e001c */
[----:B------:R-:W4:Y:S04]  /*2e820*/  LDL.LU R19, [R1+0x20c] ;  /* 0x00020c0001137983 */ /* 0x000f280000300800 */
[----:B------:R-:W3:Y:S04]  /*2e830*/  LDL.LU R28, [R1+0x218] ;  /* 0x00021800011c7983 */ /* 0x000ee80000300800 */
[----:B------:R-:W3:Y:S04]  /*2e840*/  LDL.LU R29, [R1+0x21c] ;  /* 0x00021c00011d7983 */ /* 0x000ee80000300800 */
[----:B------:R-:W3:Y:S04]  /*2e850*/  LDL R22, [R1+0x1e8] ;  /* 0x0001e80001167983 */ /* 0x000ee80000100800 */
[----:B------:R-:W3:Y:S04]  /*2e860*/  LDL R23, [R1+0x1ec] ;  /* 0x0001ec0001177983 */ /* 0x000ee80000100800 */
[----:B------:R-:W-:Y:S04]  /*2e870*/  STL [R1+0xf0], R12 ;  /* 0x0000f00c01007387 */ /* 0x000fe80000100800 */
[----:B------:R2:W-:Y:S02]  /*2e880*/  STL [R1+0xf4], R13 ;  /* 0x0000f40d01007387 */ /* 0x0005e40000100800 */
[----:B--2---:R-:W-:Y:S02]  /*2e890*/  HMMA.16816.F32 R12, R4, R12, R24 ;  /* 0x0000000c040c723c */ /* 0x004fe40000001818 */
[----:B------:R-:W2:-:S15]  /*2e8a0*/  LDL.LU.64 R24, [R1+0x1840] ;  /* 0x0018400001187983 */ /* 0x000e9e0000300a00 */
[----:B------:R-:W-:Y:S02]  /*2e8b0*/  NOP ;  /* 0x0000000000007918 */ /* 0x000fe40000000000 */
[----:B------:R-:W-:Y:S02]  /*2e8c0*/  IMAD.MOV.U32 R27, RZ, RZ, R14 ;  /* 0x000000ffff1b7224 */ /* 0x000fe400078e000e */
[----:B------:R-:W-:-:S05]  /*2e8d0*/  IMAD.MOV.U32 R26, RZ, RZ, R15 ;  /* 0x000000ffff1a7224 */ /* 0x000fca00078e000f */
[----:B------:R-:W-:Y:S04]  /*2e8e0*/  STL.64 [R1+0x1818], R26 ;  /* 0x0018181a01007387 */ /* 0x000fe80000100a00 */
[----:B--2---:R0:W-:Y:S04]  /*2e8f0*/  STL.64 [R1+0x1810], R24 ;  /* 0x0018101801007387 */ /* 0x0041e80000100a00 */
[----:B0-----:R-:W2:Y:S04]  /*2e900*/  LDL.LU R24, [R1+0x40] ;  /* 0x0000400001187983 */ /* 0x001ea80000300800 */
[----:B------:R-:W2:Y:S04]  /*2e910*/  LDL.LU R25, [R1+0x44] ;  /* 0x0000440001197983 */ /* 0x000ea80000300800 */
[----:B------:R-:W2:Y:S04]  /*2e920*/  LDL.LU R26, [R1+0x48] ;  /* 0x00004800011a7983 */ /* 0x000ea80000300800 */
[----:B------:R-:W2:Y:S01]  /*2e930*/  LDL.LU R27, [R1+0x4c] ;  /* 0x00004c00011b7983 */ /* 0x000ea20000300800 */
[----:B------:R-:W-:Y:S01]  /*2e940*/  IMAD.MOV.U32 R9, RZ, RZ, R12 ;  /* 0x000000ffff097224 */ /* 0x000fe200078e000c */
[----:B-----5:R-:W-:Y:S01]  /*2e950*/  F2FP.F16.E4M3.UNPACK_B R12, R2 ;  /* 0x00000002ff0c723e */ /* 0x020fe200020006ff */
[----:B------:R-:W-:Y:S01]  /*2e960*/  IMAD.MOV.U32 R17, RZ, RZ, R13 ;  /* 0x000000ffff117224 */ /* 0x000fe200078e000d */
[----:B------:R-:W-:-:S03]  /*2e970*/  F2FP.F16.E4M3.UNPACK_B R13, R3 ;  /* 0x00000003ff0d723e */ /* 0x000fc600020006ff */
[----:B------:R-:W-:Y:S04]  /*2e980*/  STL [R1+0xe8], R12 ;  /* 0x0000e80c01007387 */ /* 0x000fe80000100800 */
[----:B------:R-:W-:Y:S01]  /*2e990*/  STL [R1+0xec], R13 ;  /* 0x0000ec0d01007387 */ /* 0x000fe20000100800 */
[----:B--2---:R-:W-:-:S15]  /*2e9a0*/  HMMA.16816.F32 R4, R4, R12, R24 ;  /* 0x0000000c0404723c */ /* 0x004fde0000001818 */
[----:B------:R-:W-:-:S04]  /*2e9b0*/  NOP ;  /* 0x0000000000007918 */ /* 0x000fc80000000000 */
[----:B------:R0:W-:Y:S04]  /*2e9c0*/  STL [R1+0x1798], R4 ;  /* 0x0017980401007387 */ /* 0x0001e80000100800 */
[----:B0-----:R-:W2:Y:S04]  /*2e9d0*/  LDL R4, [R1+0x1f8] ;  /* 0x0001f80001047983 */ /* 0x001ea80000100800 */
[----:B------:R0:W-:Y:S04]  /*2e9e0*/  STL [R1+0x1794], R5 ;  /* 0x0017940501007387 */ /* 0x0001e80000100800 */
[----:B0-----:R-:W2:Y:S04]  /*2e9f0*/  LDL R5, [R1+0x1fc] ;  /* 0x0001fc0001057983 */ /* 0x001ea80000100800 */
[----:B------:R-:W-:Y:S01]  /*2ea00*/  STL [R1+0x1790], R6 ;  /* 0x0017900601007387 */ /* 0x000fe20000100800 */
[----:B---3--:R-:W-:-:S03]  /*2ea10*/  F2FP.F16.E4M3.UNPACK_B R22, R22 ;  /* 0x00000016ff16723e */ /* 0x008fc600020006ff */
[----:B------:R-:W-:Y:S01]  /*2ea20*/  STL [R1+0x178c], R7 ;  /* 0x00178c0701007387 */ /* 0x000fe20000100800 */
[----:B------:R-:W-:Y:S01]  /*2ea30*/  F2FP.F16.E4M3.UNPACK_B R23, R23 ;  /* 0x00000017ff17723e */ /* 0x000fe200020006ff */
[----:B------:R-:W-:Y:S02]  /*2ea40*/  IMAD.MOV.U32 R26, RZ, RZ, R0 ;  /* 0x000000ffff1a7224 */ /* 0x000fe400078e0000 */
[----:B--2---:R0:W-:Y:S04]  /*2ea50*/  STL.64 [R1+0x1830], R4 ;  /* 0x0018300401007387 */ /* 0x0041e80000100a00 */
[----:B0-----:R-:W2:Y:S04]  /*2ea60*/  LDL.LU R4, [R1+0x30] ;  /* 0x0000300001047983 */ /* 0x001ea80000300800 */
[----:B------:R-:W2:Y:S04]  /*2ea70*/  LDL.LU R5, [R1+0x34] ;  /* 0x0000340001057983 */ /* 0x000ea80000300800 */
[----:B------:R-:W2:Y:S04]  /*2ea80*/  LDL.LU R6, [R1+0x38] ;  /* 0x0000380001067983 */ /* 0x000ea80000300800 */
[----:B------:R-:W2:Y:S04]  /*2ea90*/  LDL.LU R7, [R1+0x3c] ;  /* 0x00003c0001077983 */ /* 0x000ea80000300800 */
[----:B------:R-:W3:Y:S04]  /*2eaa0*/  LDL.LU R24, [R1+0x60] ;  /* 0x0000600001187983 */ /* 0x000ee80000300800 */
[----:B------:R-:W3:Y:S04]  /*2eab0*/  LDL.LU R25, [R1+0x64] ;  /* 0x0000640001197983 */ /* 0x000ee80000300800 */
[----:B------:R-:W-:Y:S04]  /*2eac0*/  STL [R1+0xe0], R22 ;  /* 0x0000e01601007387 */ /* 0x000fe80000100800 */
[----:B------:R-:W5:Y:S04]  /*2ead0*/  LDL.LU R0, [R1+0x1838] ;  /* 0x0018380001007983 */ /* 0x000f680000300800 */
[----:B------:R-:W-:Y:S04]  /*2eae0*/  STL [R1+0xe4], R23 ;  /* 0x0000e41701007387 */ /* 0x000fe80000100800 */
[----:B------:R-:W3:Y:S01]  /*2eaf0*/  LDL.LU R27, [R1+0x6c] ;  /* 0x00006c00011b7983 */ /* 0x000ee20000300800 */
[----:B------:R-:W-:-:S02]  /*2eb00*/  IMAD.MOV.U32 R12, RZ, RZ, R20 ;  /* 0x000000ffff0c7224 */ /* 0x000fc400078e0014 */
[----:B------:R-:W-:Y:S02]  /*2eb10*/  IMAD.MOV.U32 R13, RZ, RZ, R10 ;  /* 0x000000ffff0d7224 */ /* 0x000fe400078e000a */
[----:B------:R-:W-:Y:S02]  /*2eb20*/  IMAD.MOV.U32 R14, RZ, RZ, R8 ;  /* 0x000000ffff0e7224 */ /* 0x000fe400078e0008 */
[----:B------:R-:W-:-:S07]  /*2eb30*/  IMAD.MOV.U32 R15, RZ, RZ, R16 ;  /* 0x000000ffff0f7224 */ /* 0x000fce00078e0010 */
[----:B--2---:R-:W-:Y:S01]  /*2eb40*/  HMMA.16816.F32 R12, R12, R22, R4 ;  /* 0x000000160c0c723c */ /* 0x004fe20000001804 */
[----:B---3--:R-:W-:Y:S04]  /*2eb50*/  STL.64 [R1+0x1828], R26 ;  /* 0x0018281a01007387 */ /* 0x008fe80000100a00 */
[----:B------:R0:W-:Y:S04]  /*2eb60*/  STL.64 [R1+0x1820], R24 ;  /* 0x0018201801007387 */ /* 0x0001e80000100a00 */
[----:B0-----:R-:W2:Y:S04]  /*2eb70*/  LDL.LU R24, [R1+0x70] ;  /* 0x0000700001187983 */ /* 0x001ea80000300800 */
[----:B------:R-:W2:Y:S04]  /*2eb80*/  LDL.LU R25, [R1+0x74] ;  /* 0x0000740001197983 */ /* 0x000ea80000300800 */
[----:B------:R-:W2:Y:S04]  /*2eb90*/  LDL.LU R26, [R1+0x78] ;  /* 0x00007800011a7983 */ /* 0x000ea80000300800 */
[----:B------:R-:W3:Y:S01]  /*2eba0*/  LDL.LU.64 R4, [R1+0x1830] ;  /* 0x0018300001047983 */ /* 0x000ee20000300a00 */
[----:B-----5:R-:W-:-:S02]  /*2ebb0*/  IMAD.MOV.U32 R27, RZ, RZ, R0 ;  /* 0x000000ffff1b7224 */ /* 0x020fc400078e0000 */
[----:B------:R-:W-:Y:S01]  /*2ebc0*/  IMAD.MOV.U32 R22, RZ, RZ, R15 ;  /* 0x000000ffff167224 */ /* 0x000fe200078e000f */
[----:B------:R0:W-:Y:S01]  /*2ebd0*/  STL [R1+0x50], R12 ;  /* 0x0000500c01007387 */ /* 0x0001e20000100800 */
[----:B------:R-:W-:Y:S02]  /*2ebe0*/  IMAD.MOV.U32 R0, RZ, RZ, R13 ;  /* 0x000000ffff007224 */ /* 0x000fe400078e000d */
[----:B------:R-:W-:Y:S02]  /*2ebf0*/  IMAD.MOV.U32 R23, RZ, RZ, R14 ;  /* 0x000000ffff177224 */ /* 0x000fe400078e000e */
[----:B------:R-:W-:Y:S02]  /*2ec00*/  IMAD.MOV.U32 R13, RZ, RZ, R10 ;  /* 0x000000ffff0d7224 */ /* 0x000fe400078e000a */
[----:B------:R-:W-:Y:S02]  /*2ec10*/  IMAD.MOV.U32 R14, RZ, RZ, R8 ;  /* 0x000000ffff0e7224 */ /* 0x000fe400078e0008 */
[----:B------:R-:W-:-:S02]  /*2ec20*/  IMAD.MOV.U32 R15, RZ, RZ, R16 ;  /* 0x000000ffff0f7224 */ /* 0x000fc400078e0010 */
[----:B0-----:R-:W-:Y:S01]  /*2ec30*/  IMAD.MOV.U32 R12, RZ, RZ, R20 ;  /* 0x000000ffff0c7224 */ /* 0x001fe200078e0014 */
[----:B------:R0:W-:Y:S04]  /*2ec40*/  STL [R1+0x17a4], R22 ;  /* 0x0017a41601007387 */ /* 0x0001e80000100800 */
[----:B------:R4:W-:Y:S04]  /*2ec50*/  STL [R1+0x17a0], R23 ;  /* 0x0017a01701007387 */ /* 0x0009e80000100800 */
[----:B------:R-:W-:Y:S01]  /*2ec60*/  STL [R1+0x179c], R0 ;  /* 0x00179c0001007387 */ /* 0x000fe20000100800 */
[----:B---3--:R-:W-:-:S02]  /*2ec70*/  F2FP.F16.E4M3.UNPACK_B R4, R4 ;  /* 0x00000004ff04723e */ /* 0x008fc400020006ff */
[----:B------:R-:W-:-:S03]  /*2ec80*/  F2FP.F16.E4M3.UNPACK_B R5, R5 ;  /* 0x00000005ff05723e */ /* 0x000fc600020006ff */
[----:B------:R-:W-:Y:S04]  /*2ec90*/  STL [R1+0xd8], R4 ;  /* 0x0000d80401007387 */ /* 0x000fe80000100800 */
[----:B------:R1:W-:Y:S01]  /*2eca0*/  STL [R1+0xdc], R5 ;  /* 0x0000dc0501007387 */ /* 0x0003e20000100800 */
[----:B--2---:R-:W-:Y:S03]  /*2ecb0*/  HMMA.16816.F32 R12, R12, R4, R24 ;  /* 0x000000040c0c723c */ /* 0x004fe60000001818 */
[----:B------:R-:W2:Y:S04]  /*2ecc0*/  LDL.LU.64 R26, [R1+0x1828] ;  /* 0x00182800011a7983 */ /* 0x000ea80000300a00 */
[----:B------:R-:W2:Y:S01]  /*2ecd0*/  LDL.LU.64 R24, [R1+0x1820] ;  /* 0x0018200001187983 */ /* 0x000ea20000300a00 */
[----:B0-----:R-:W-:-:S02]  /*2ece0*/  F2FP.F16.E4M3.UNPACK_B R22, R18 ;  /* 0x00000012ff16723e */ /* 0x001fc400020006ff */
[----:B----4-:R-:W-:-:S09]  /*2ecf0*/  F2FP.F16.E4M3.UNPACK_B R23, R19 ;  /* 0x00000013ff17723e */ /* 0x010fd200020006ff */
[----:B-1----:R-:W-:Y:S01]  /*2ed00*/  IMAD.MOV.U32 R5, RZ, RZ, R12 ;  /* 0x000000ffff057224 */ /* 0x002fe200078e000c */
[----:B------:R0:W-:Y:S01]  /*2ed10*/  STL [R1+0x4c], R15 ;  /* 0x00004c0f01007387 */ /* 0x0001e20000100800 */
[----:B------:R-:W-:Y:S02]  /*2ed20*/  IMAD.MOV.U32 R6, RZ, RZ, R13 ;  /* 0x000000ffff067224 */ /* 0x000fe400078e000d */
[----:B------:R-:W-:Y:S02]  /*2ed30*/  IMAD.MOV.U32 R7, RZ, RZ, R14 ;  /* 0x000000ffff077224 */ /* 0x000fe400078e000e */
[----:B------:R-:W-:Y:S02]  /*2ed40*/  IMAD.MOV.U32 R12, RZ, RZ, R20 ;  /* 0x000000ffff0c7224 */ /* 0x000fe400078e0014 */
[----:B------:R-:W-:Y:S02]  /*2ed50*/  IMAD.MOV.U32 R13, RZ, RZ, R10 ;  /* 0x000000ffff0d7224 */ /* 0x000fe400078e000a */
[----:B------:R-:W-:-:S02]  /*2ed60*/  IMAD.MOV.U32 R14, RZ, RZ, R8 ;  /* 0x000000ffff0e7224 */ /* 0x000fc400078e0008 */
[----:B0-----:R-:W-:Y:S01]  /*2ed70*/  IMAD.MOV.U32 R15, RZ, RZ, R16 ;  /* 0x000000ffff0f7224 */ /* 0x001fe200078e0010 */
[----:B------:R-:W-:Y:S04]  /*2ed80*/  STL.64 [R1+0x1770], R18 ;  /* 0x0017701201007387 */ /* 0x000fe80000100a00 */
[----:B------:R-:W-:Y:S04]  /*2ed90*/  STL [R1+0xd0], R22 ;  /* 0x0000d01601007387 */ /* 0x000fe80000100800 */
[----:B------:R-:W-:Y:S01]  /*2eda0*/  STL [R1+0xd4], R23 ;  /* 0x0000d41701007387 */ /* 0x000fe20000100800 */
[----:B--2---:R-:W-:Y:S03]  /*2edb0*/  HMMA.16816.F32 R12, R12, R22, R24 ;  /* 0x000000160c0c723c */ /* 0x004fe60000001818 */
[----:B------:R-:W2:Y:S04]  /*2edc0*/  LDL.LU.64 R26, [R1+0x1818] ;  /* 0x00181800011a7983 */ /* 0x000ea80000300a00 */
[----:B------:R-:W3:Y:S04]  /*2edd0*/  LDL.LU.64 R24, [R1+0x1810] ;  /* 0x0018100001187983 */ /* 0x000ee80000300a00 */
[----:B------:R-:W-:Y:S08]  /*2ede0*/  STL.64 [R1+0x17b0], R6 ;  /* 0x0017b00601007387 */ /* 0x000ff00000100a00 */
[----:B------:R-:W-:-:S05]  /*2edf0*/  IMAD.MOV.U32 R4, RZ, RZ, R15 ;  /* 0x000000ffff047224 */ /* 0x000fca00078e000f */
[----:B------:R0:W-:Y:S02]  /*2ee00*/  STL.64 [R1+0x17a8], R4 ;  /* 0x0017a80401007387 */ /* 0x0001e40000100a00 */
[----:B0-----:R-:W-:Y:S02]  /*2ee10*/  IMAD.MOV.U32 R4, RZ, RZ, R9 ;  /* 0x000000ffff047224 */ /* 0x001fe400078e0009 */
[----:B------:R-:W4:Y:S01]  /*2ee20*/  LDL.LU R9, [R1+0x180c] ;  /* 0x00180c0001097983 */ /* 0x000f220000300800 */
[----:B------:R-:W-:-:S03]  /*2ee30*/  IMAD.MOV.U32 R5, RZ, RZ, R17 ;  /* 0x000000ffff057224 */ /* 0x000fc600078e0011 */
[----:B------:R-:W5:Y:S01]  /*2ee40*/  LDL.LU R17, [R1+0x1808] ;  /* 0x0018080001117983 */ /* 0x000f620000300800 */
[----:B--2---:R-:W-:-:S03]  /*2ee50*/  IMAD.MOV.U32 R6, RZ, RZ, R27 ;  /* 0x000000ffff067224 */ /* 0x004fc600078e001b */
[----:B------:R-:W2:Y:S01]  /*2ee60*/  LDL.LU R27, [R1+0x1804] ;  /* 0x00180400011b7983 */ /* 0x000ea20000300800 */
[----:B------:R-:W-:-:S03]  /*2ee70*/  IMAD.MOV.U32 R7, RZ, RZ, R26 ;  /* 0x000000ffff077224 */ /* 0x000fc600078e001a */
[----:B------:R-:W2:Y:S04]  /*2ee80*/  LDL.LU R26, [R1+0x1800] ;  /* 0x00180000011a7983 */ /* 0x000ea80000300800 */
[----:B------:R-:W-:Y:S04]  /*2ee90*/  STL.64 [R1+0x17c0], R6 ;  /* 0x0017c00601007387 */ /* 0x000fe80000100a00 */
[----:B------:R0:W-:Y:S02]  /*2eea0*/  STL.64 [R1+0x17b8], R4 ;  /* 0x0017b80401007387 */ /* 0x0001e40000100a00 */
[----:B0-----:R-:W-:-:S02]  /*2eeb0*/  IMAD.MOV.U32 R4, RZ, RZ, R11 ;  /* 0x000000ffff047224 */ /* 0x001fc400078e000b */
[----:B------:R-:W2:Y:S01]  /*2eec0*/  LDL.LU R11, [R1+0x17fc] ;  /* 0x0017fc00010b7983 */ /* 0x000ea20000300800 */
[----:B------:R-:W-:-:S03]  /*2eed0*/  IMAD.MOV.U32 R5, RZ, RZ, R21 ;  /* 0x000000ffff057224 */ /* 0x000fc600078e0015 */
[----:B------:R-:W2:Y:S01]  /*2eee0*/  LDL.LU R21, [R1+0x17f8] ;  /* 0x0017f80001157983 */ /* 0x000ea20000300800 */
[----:B---3--:R-:W-:Y:S02]  /*2eef0*/  IMAD.MOV.U32 R6, RZ, RZ, R24 ;  /* 0x000000ffff067224 */ /* 0x008fe400078e0018 */
[----:B------:R-:W-:Y:S01]  /*2ef00*/  IMAD.MOV.U32 R7, RZ, RZ, R25 ;  /* 0x000000ffff077224 */ /* 0x000fe200078e0019 */
[----:B------:R-:W3:Y:S04]  /*2ef10*/  LDL.LU R24, [R1+0x17f4] ;  /* 0x0017f40001187983 */ /* 0x000ee80000300800 */
[----:B------:R-:W3:Y:S04]  /*2ef20*/  LDL.LU R25, [R1+0x17f0] ;  /* 0x0017f00001197983 */ /* 0x000ee80000300800 */
[----:B------:R5:W-:Y:S04]  /*2ef30*/  STL.64 [R1+0x17d0], R6 ;  /* 0x0017d00601007387 */ /* 0x000be80000100a00 */
[----:B------:R2:W-:Y:S01]  /*2ef40*/  STL.64 [R1+0x17c8], R4 ;  /* 0x0017c80401007387 */ /* 0x0005e20000100a00 */
[----:B------:R-:W-:-:S02]  /*2ef50*/  F2FP.F16.E4M3.UNPACK_B R18, R28 ;  /* 0x0000001cff12723e */ /* 0x000fc400020006ff */
[----:B------:R-:W-:Y:S01]  /*2ef60*/  F2FP.F16.E4M3.UNPACK_B R19, R29 ;  /* 0x0000001dff13723e */ /* 0x000fe200020006ff */
[----:B-----5:R-:W-:Y:S02]  /*2ef70*/  IMAD.MOV.U32 R6, RZ, RZ, R17 ;  /* 0x000000ffff067224 */ /* 0x020fe400078e0011 */
[----:B----4-:R-:W-:Y:S02]  /*2ef80*/  IMAD.MOV.U32 R7, RZ, RZ, R9 ;  /* 0x000000ffff077224 */ /* 0x010fe400078e0009 */
[----:B------:R-:W-:Y:S02]  /*2ef90*/  IMAD.MOV.U32 R22, RZ, RZ, R12 ;  /* 0x000000ffff167224 */ /* 0x000fe400078e000c */
[----:B------:R-:W-:Y:S02]  /*2efa0*/  IMAD.MOV.U32 R23, RZ, RZ, R13 ;  /* 0x000000ffff177224 */ /* 0x000fe400078e000d */
[----:B------:R-:W-:Y:S02]  /*2efb0*/  IMAD.MOV.U32 R12, RZ, RZ, R20 ;  /* 0x000000ffff0c7224 */ /* 0x000fe400078e0014 */
[----:B------:R-:W-:-:S02]  /*2efc0*/  IMAD.MOV.U32 R0, RZ, RZ, R14 ;  /* 0x000000ffff007224 */ /* 0x000fc400078e000e */
[----:B------:R-:W-:Y:S02]  /*2efd0*/  IMAD.MOV.U32 R13, RZ, RZ, R10 ;  /* 0x000000ffff0d7224 */ /* 0x000fe400078e000a */
[----:B------:R-:W-:Y:S02]  /*2efe0*/  IMAD.MOV.U32 R15, RZ, RZ, R16 ;  /* 0x000000ffff0f7224 */ /* 0x000fe400078e0010 */
[----:B------:R-:W-:Y:S02]  /*2eff0*/  IMAD.MOV.U32 R14, RZ, RZ, R8 ;  /* 0x000000ffff0e7224 */ /* 0x000fe400078e0008 */
[----:B--2---:R-:W-:Y:S02]  /*2f000*/  IMAD.MOV.U32 R5, RZ, RZ, R27 ;  /* 0x000000ffff057224 */ /* 0x004fe400078e001b */
[----:B------:R-:W-:Y:S02]  /*2f010*/  IMAD.MOV.U32 R4, RZ, RZ, R26 ;  /* 0x000000ffff047224 */ /* 0x000fe400078e001a */
[----:B------:R-:W3:Y:S04]  /*2f020*/  LDL.LU R26, [R1+0x17ec] ;  /* 0x0017ec00011a7983 */ /* 0x000ee80000300800 */
[----:B------:R-:W3:Y:S04]  /*2f030*/  LDL.LU R27, [R1+0x17e8] ;  /* 0x0017e800011b7983 */ /* 0x000ee80000300800 */
[----:B------:R-:W2:Y:S04]  /*2f040*/  LDL.LU R17, [R1+0x17e4] ;  /* 0x0017e40001117983 */ /* 0x000ea80000300800 */
[----:B------:R-:W4:Y:S04]  /*2f050*/  LDL.LU R9, [R1+0x17e0] ;  /* 0x0017e00001097983 */ /* 0x000f280000300800 */
[----:B------:R0:W-:Y:S01]  /*2f060*/  STL.64 [R1+0x1758], R28 ;  /* 0x0017581c01007387 */ /* 0x0001e20000100a00 */
[----:B------:R-:W-:-:S03]  /*2f070*/  F2FP.F16.E4M3.UNPACK_B R8, R11.H1 ;  /* 0x0000000bff08723e */ /* 0x000fc600030006ff */
[----:B0-----:R-:W5:Y:S04]  /*2f080*/  LDL.LU R28, [R1+0x1b8] ;  /* 0x0001b800011c7983 */ /* 0x001f680000300800 */
[----:B------:R0:W-:Y:S01]  /*2f090*/  STL [R1+0xc8], R18 ;  /* 0x0000c81201007387 */ /* 0x0001e20000100800 */
[----:B------:R-:W-:-:S03]  /*2f0a0*/  F2FP.F16.E4M3.UNPACK_B R16, R21.H1 ;  /* 0x00000015ff10723e */ /* 0x000fc600030006ff */
[----:B------:R-:W5:Y:S04]  /*2f0b0*/  LDL.LU R29, [R1+0x1bc] ;  /* 0x0001bc00011d7983 */ /* 0x000f680000300800 */
[----:B------:R1:W-:Y:S04]  /*2f0c0*/  STL [R1+0xcc], R19 ;  /* 0x0000cc1301007387 */ /* 0x0003e80000100800 */
[----:B------:R-:W5:Y:S04]  /*2f0d0*/  LDL.LU R20, [R1+0x1cc] ;  /* 0x0001cc0001147983 */ /* 0x000f680000300800 */
[----:B------:R-:W5:Y:S04]  /*2f0e0*/  LDL.LU R10, [R1+0x1c8] ;  /* 0x0001c800010a7983 */ /* 0x000f680000300800 */
[----:B------:R-:W5:Y:S04]  /*2f0f0*/  LDL.LU R21, [R1+0x17dc] ;  /* 0x0017dc0001157983 */ /* 0x000f680000300800 */
[----:B------:R-:W5:Y:S01]  /*2f100*/  LDL.LU R11, [R1+0x17d8] ;  /* 0x0017d800010b7983 */ /* 0x000f620000300800 */
[----:B---3--:R-:W-:Y:S03]  /*2f110*/  HMMA.16816.F32 R24, R12, R18, R24 ;  /* 0x000000120c18723c */ /* 0x008fe60000001818 */
[----:B0-----:R-:W3:Y:S04]  /*2f120*/  LDL.LU R18, [R1+0x1e8] ;  /* 0x0001e80001127983 */ /* 0x001ee80000300800 */
[----:B------:R-:W-:Y:S01]  /*2f130*/  STL [R1+0x110], R16 ;  /* 0x0001101001007387 */ /* 0x000fe20000100800 */
[----:B--2---:R-:W-:-:S03]  /*2f140*/  IMAD.MOV.U32 R15, RZ, RZ, R17 ;  /* 0x000000ffff0f7224 */ /* 0x004fc600078e0011 */
[----:B-1----:R-:W2:Y:S01]  /*2f150*/  LDL.LU R19, [R1+0x1ec] ;  /* 0x0001ec0001137983 */ /* 0x002ea20000300800 */
[----:B----4-:R-:W-:-:S03]  /*2f160*/  IMAD.MOV.U32 R14, RZ, RZ, R9 ;  /* 0x000000ffff0e7224 */ /* 0x010fc600078e0009 */
[----:B------:R-:W-:Y:S04]  /*2f170*/  STL [R1+0x114], R8 ;  /* 0x0001140801007387 */ /* 0x000fe80000100800 */
[----:B------:R0:W-:Y:S04]  /*2f180*/  STL.64 [R1+0x1750], R26 ;  /* 0x0017501a01007387 */ /* 0x0001e80000100a00 */
[----:B------:R1:W-:Y:S01]  /*2f190*/  STL.64 [R1+0x1748], R24 ;  /* 0x0017481801007387 */ /* 0x0003e20000100a00 */
[----:B0-----:R-:W-:Y:S02]  /*2f1a0*/  IMAD.MOV.U32 R26, RZ, RZ, R16 ;  /* 0x000000ffff1a7224 */ /* 0x001fe400078e0010 */
[----:B------:R-:W-:-:S02]  /*2f1b0*/  IMAD.MOV.U32 R27, RZ, RZ, R8 ;  /* 0x000000ffff1b7224 */ /* 0x000fc400078e0008 */
[----:B-----5:R-:W-:Y:S02]  /*2f1c0*/  IMAD.MOV.U32 R12, RZ, RZ, R21 ;  /* 0x000000ffff0c7224 */ /* 0x020fe400078e0015 */
[----:B------:R-:W-:-:S07]  /*2f1d0*/  IMAD.MOV.U32 R13, RZ, RZ, R11 ;  /* 0x000000ffff0d7224 */ /* 0x000fce00078e000b */
[----:B-1----:R-:W-:Y:S01]  /*2f1e0*/  HMMA.16816.F32 R24, R12, R26, R4 ;  /* 0x0000001a0c18723c */ /* 0x002fe20000001804 */
[----:B------:R-:W4:Y:S04]  /*2f1f0*/  LDL.LU.64 R6, [R1+0x17d0] ;  /* 0x0017d00001067983 */ /* 0x000f280000300a00 */
[----:B------:R-:W4:Y:S01]  /*2f200*/  LDL.LU.64 R4, [R1+0x17c8] ;  /* 0x0017c80001047983 */ /* 0x000f220000300a00 */
[----:B------:R-:W-:Y:S02]  /*2f210*/  F2FP.F16.E4M3.UNPACK_B R28, R28.H1 ;  /* 0x0000001cff1c723e */ /* 0x000fe400030006ff */
[----:B------:R-:W-:-:S03]  /*2f220*/  F2FP.F16.E4M3.UNPACK_B R29, R29.H1 ;  /* 0x0000001dff1d723e */ /* 0x000fc600030006ff */
[----:B------:R-:W-:Y:S08]  /*2f230*/  STL [R1+0xf8], R28 ;  /* 0x0000f81c01007387 */ /* 0x000ff00000100800 */
[----:B------:R0:W-:Y:S04]  /*2f240*/  STL.64 [R1+0x4b0], R24 ;  /* 0x0004b01801007387 */ /* 0x0001e80000100a00 */
[----:B------:R-:W-:Y:S04]  /*2f250*/  STL.64 [R1+0x4b8], R26 ;  /* 0x0004b81a01007387 */ /* 0x000fe80000100a00 */
[----:B------:R-:W-:Y:S01]  /*2f260*/  STL [R1+0xfc], R29 ;  /* 0x0000fc1d01007387 */ /* 0x000fe20000100800 */
[----:B----4-:R-:W-:Y:S03]  /*2f270*/  HMMA.16816.F32 R12, R12, R28, R4 ;  /* 0x0000001c0c0c723c */ /* 0x010fe60000001804 */
[----:B------:R-:W4:Y:S04]  /*2f280*/  LDL.LU.64 R6, [R1+0x17c0] ;  /* 0x0017c00001067983 */ /* 0x000f280000300a00 */
[----:B------:R-:W4:Y:S01]  /*2f290*/  LDL.LU.64 R4, [R1+0x17b8] ;  /* 0x0017b80001047983 */ /* 0x000f220000300a00 */
[----:B0-----:R-:W-:-:S02]  /*2f2a0*/  F2FP.F16.E4M3.UNPACK_B R24, R10.H1 ;  /* 0x0000000aff18723e */ /* 0x001fc400030006ff */
[----:B------:R-:W-:-:S09]  /*2f2b0*/  F2FP.F16.E4M3.UNPACK_B R25, R20.H1 ;  /* 0x00000014ff19723e */ /* 0x000fd200030006ff */
[----:B------:R0:W-:Y:S04]  /*2f2c0*/  STL.64 [R1+0x4c0], R12 ;  /* 0x0004c00c01007387 */ /* 0x0001e80000100a00 */
[----:B------:R1:W-:Y:S01]  /*2f2d0*/  STL.64 [R1+0x4c8], R14 ;  /* 0x0004c80e01007387 */ /* 0x0003e20000100a00 */
[----:B0-----:R-:W-:Y:S02]  /*2f2e0*/  IMAD.MOV.U32 R12, RZ, RZ, R21 ;  /* 0x000000ffff0c7224 */ /* 0x001fe400078e0015 */
[----:B------:R-:W-:Y:S02]  /*2f2f0*/  IMAD.MOV.U32 R13, RZ, RZ, R11 ;  /* 0x000000ffff0d7224 */ /* 0x000fe400078e000b */
[----:B-1----:R-:W-:Y:S02]  /*2f300*/  IMAD.MOV.U32 R14, RZ, RZ, R9 ;  /* 0x000000ffff0e7224 */ /* 0x002fe400078e0009 */
[----:B------:R-:W-:Y:S01]  /*2f310*/  IMAD.MOV.U32 R15, RZ, RZ, R17 ;  /* 0x000000ffff0f7224 */ /* 0x000fe200078e0011 */
[----:B------:R-:W-:Y:S04]  /*2f320*/  STL [R1+0xc0], R24 ;  /* 0x0000c01801007387 */ /* 0x000fe80000100800 */
[----:B------:R4:W-:Y:S02]  /*2f330*/  STL [R1+0xc4], R25 ;  /* 0x0000c41901007387 */ /* 0x0009e40000100800 */
[----:B----4-:R-:W-:Y:S02]  /*2f340*/  HMMA.16816.F32 R24, R12, R24, R4 ;  /* 0x000000180c18723c */ /* 0x010fe40000001804 */
[----:B------:R-:W4:Y:S04]  /*2f350*/  LDL.LU.64 R6, [R1+0x17b0] ;  /* 0x0017b00001067983 */ /* 0x000f280000300a00 */
[----:B------:R-:W5:Y:S01]  /*2f360*/  LDL.LU.64 R4, [R1+0x17a8] ;  /* 0x0017a80001047983 */ /* 0x000f620000300a00 */
[----:B------:R-:W-:-:S02]  /*2f370*/  F2FP.F16.E4M3.UNPACK_B R2, R2.H1 ;  /* 0x00000002ff02723e */ /* 0x000fc400030006ff */
[----:B------:R-:W-:-:S03]  /*2f380*/  F2FP.F16.E4M3.UNPACK_B R3, R3.H1 ;  /* 0x00000003ff03723e */ /* 0x000fc600030006ff */
[----:B------:R-:W-:Y:S01]  /*2f390*/  STL [R1+0xb8], R2 ;  /* 0x0000b80201007387 */ /* 0x000fe20000100800 */
[----:B---3--:R-:W-:Y:S02]  /*2f3a0*/  F2FP.F16.E4M3.UNPACK_B R18, R18.H1 ;  /* 0x00000012ff12723e */ /* 0x008fe400030006ff */
[----:B--2---:R-:W-:-:S04]  /*2f3b0*/  F2FP.F16.E4M3.UNPACK_B R19, R19.H1 ;  /* 0x00000013ff13723e */ /* 0x004fc800030006ff */
[----:B------:R0:W-:Y:S04]  /*2f3c0*/  STL.64 [R1+0x450], R24 ;  /* 0x0004501801007387 */ /* 0x0001e80000100a00 */
[----:B------:R1:W-:Y:S04]  /*2f3d0*/  STL.64 [R1+0x458], R26 ;  /* 0x0004581a01007387 */ /* 0x0003e80000100a00 */
[----:B------:R-:W-:Y:S04]  /*2f3e0*/  STL [R1+0xbc], R3 ;  /* 0x0000bc0301007387 */ /* 0x000fe80000100800 */
[----:B------:R-:W2:Y:S01]  /*2f3f0*/  LDL.LU R28, [R1+0x1f8] ;  /* 0x0001f800011c7983 */ /* 0x000ea20000300800 */
[----:B0-----:R-:W-:-:S02]  /*2f400*/  IMAD.MOV.U32 R24, RZ, RZ, R22 ;  /* 0x000000ffff187224 */ /* 0x001fc400078e0016 */
[----:B------:R-:W-:Y:S01]  /*2f410*/  IMAD.MOV.U32 R25, RZ, RZ, R23 ;  /* 0x000000ffff197224 */ /* 0x000fe200078e0017 */
[----:B------:R-:W3:Y:S01]  /*2f420*/  LDL.LU R29, [R1+0x1fc] ;  /* 0x0001fc00011d7983 */ /* 0x000ee20000300800 */
[----:B-1----:R-:W-:-:S03]  /*2f430*/  IMAD.MOV.U32 R26, RZ, RZ, R0 ;  /* 0x000000ffff1a7224 */ /* 0x002fc600078e0000 */
[----:B------:R-:W2:Y:S04]  /*2f440*/  LDL.LU R22, [R1+0x17a4] ;  /* 0x0017a40001167983 */ /* 0x000ea80000300800 */
[----:B------:R-:W2:Y:S04]  /*2f450*/  LDL.LU R23, [R1+0x17a0] ;  /* 0x0017a00001177983 */ /* 0x000ea80000300800 */
[----:B------:R-:W-:Y:S04]  /*2f460*/  STL [R1+0xb0], R18 ;  /* 0x0000b01201007387 */ /* 0x000fe80000100800 */
[----:B------:R-:W2:Y:S04]  /*2f470*/  LDL.LU R0, [R1+0x179c] ;  /* 0x00179c0001007983 */ /* 0x000ea80000300800 */
[----:B------:R-:W-:Y:S01]  /*2f480*/  STL [R1+0xb4], R19 ;  /* 0x0000b41301007387 */ /* 0x000fe20000100800 */
[----:B-----5:R-:W-:-:S03]  /*2f490*/  IMAD.MOV.U32 R27, RZ, RZ, R4 ;  /* 0x000000ffff1b7224 */ /* 0x020fc600078e0004 */
[----:B------:R-:W5:Y:S04]  /*2f4a0*/  LDL.LU R4, [R1+0x1798] ;  /* 0x0017980001047983 */ /* 0x000f680000300800 */
[----:B------:R4:W-:Y:S04]  /*2f4b0*/  STL.64 [R1+0x1768], R26 ;  /* 0x0017681a01007387 */ /* 0x0009e80000100a00 */
[----:B------:R0:W-:Y:S01]  /*2f4c0*/  STL.64 [R1+0x1760], R24 ;  /* 0x0017601801007387 */ /* 0x0001e20000100a00 */
[----:B----4-:R-:W-:Y:S02]  /*2f4d0*/  IMAD.MOV.U32 R26, RZ, RZ, R7 ;  /* 0x000000ffff1a7224 */ /* 0x010fe400078e0007 */
[----:B0-----:R-:W-:-:S02]  /*2f4e0*/  IMAD.MOV.U32 R24, RZ, RZ, R5 ;  /* 0x000000ffff187224 */ /* 0x001fc400078e0005 */
[----:B------:R-:W5:Y:S01]  /*2f4f0*/  LDL.LU R5, [R1+0x1794] ;  /* 0x0017940001057983 */ /* 0x000f620000300800 */
[----:B------:R-:W-:-:S03]  /*2f500*/  IMAD.MOV.U32 R25, RZ, RZ, R6 ;  /* 0x000000ffff197224 */ /* 0x000fc600078e0006 */
[----:B------:R-:W5:Y:S04]  /*2f510*/  LDL.LU R6, [R1+0x1790] ;  /* 0x0017900001067983 */ /* 0x000f680000300800 */
[----:B------:R-:W5:Y:S04]  /*2f520*/  LDL.LU R7, [R1+0x178c] ;  /* 0x00178c0001077983 */ /* 0x000f680000300800 */
[----:B------:R-:W4:Y:S04]  /*2f530*/  LDL.LU R27, [R1+0x4c] ;  /* 0x00004c00011b7983 */ /* 0x000f280000300800 */
[----:B----4-:R-:W-:Y:S04]  /*2f540*/  STL.64 [R1+0x1780], R26 ;  /* 0x0017801a01007387 */ /* 0x010fe80000100a00 */
[----:B------:R0:W-:Y:S04]  /*2f550*/  STL.64 [R1+0x1778], R24 ;  /* 0x0017781801007387 */ /* 0x0001e80000100a00 */
[----:B0-----:R-:W4:Y:S01]  /*2f560*/  LDL.LU R24, [R1+0x50] ;  /* 0x0000500001187983 */ /* 0x001f220000300800 */
[----:B--2---:R-:W-:-:S03]  /*2f570*/  IMAD.MOV.U32 R25, RZ, RZ, R0 ;  /* 0x000000ffff197224 */ /* 0x004fc600078e0000 */
[----:B------:R-:W2:Y:S01]  /*2f580*/  LDL.LU R0, [R1+0x1788] ;  /* 0x0017880001007983 */ /* 0x000ea20000300800 */
[----:B-----5:R-:W-:-:S15]  /*2f590*/  HMMA.16816.F32 R12, R12, R2, R4 ;  /* 0x000000020c0c723c */ /* 0x020fde0000001804 */
[----:B------:R-:W-:-:S04]  /*2f5a0*/  NOP ;  /* 0x0000000000007918 */ /* 0x000fc80000000000 */
[----:B------:R-:W-:Y:S01]  /*2f5b0*/  STL.64 [R1+0x460], R12 ;  /* 0x0004600c01007387 */ /* 0x000fe20000100a00 */
[----:B------:R-:W-:Y:S02]  /*2f5c0*/  IMAD.MOV.U32 R26, RZ, RZ, R23 ;  /* 0x000000ffff1a7224 */ /* 0x000fe400078e0017 */
[----:B------:R-:W-:Y:S02]  /*2f5d0*/  IMAD.MOV.U32 R27, RZ, RZ, R22 ;  /* 0x000000ffff1b7224 */ /* 0x000fe400078e0016 */
[----:B------:R-:W-:Y:S02]  /*2f5e0*/  IMAD.MOV.U32 R4, RZ, RZ, R21 ;  /* 0x000000ffff047224 */ /* 0x000fe400078e0015 */
[----:B------:R-:W-:Y:S02]  /*2f5f0*/  IMAD.MOV.U32 R5, RZ, RZ, R11 ;  /* 0x000000ffff057224 */ /* 0x000fe400078e000b */
[----:B------:R-:W-:Y:S02]  /*2f600*/  IMAD.MOV.U32 R6, RZ, RZ, R9 ;  /* 0x000000ffff067224 */ /* 0x000fe400078e0009 */
[----:B------:R-:W-:Y:S01]  /*2f610*/  IMAD.MOV.U32 R7, RZ, RZ, R17 ;  /* 0x000000ffff077224 */ /* 0x000fe200078e0011 */
[----:B------:R-:W-:Y:S04]  /*2f620*/  STL.64 [R1+0x468], R14 ;  /* 0x0004680e01007387 */ /* 0x000fe80000100a00 */
[----:B--2---:R-:W0:Y:S04]  /*2f630*/  LDS.64 R2, [R0+UR7+0x1000] ;  /* 0x0010000700027984 */ /* 0x004e280008000a00 */
[----:B------:R-:W1:Y:S01]  /*2f640*/  LDS.64 R12, [R0+UR7+0x1800] ;  /* 0x00180007000c7984 */ /* 0x000e620008000a00 */
[----:B----4-:R-:W-:Y:S03]  /*2f650*/  HMMA.16816.F32 R4, R4, R18, R24 ;  /* 0x000000120404723c */ /* 0x010fe60000001818 */
[----:B0-----:R-:W-:Y:S04]  /*2f660*/  STL [R1+0x1718], R3 ;  /* 0x0017180301007387 */ /* 0x001fe80000100800 */
[----:B-1----:R-:W-:Y:S04]  /*2f670*/  STL [R1+0x171c], R13 ;  /* 0x00171c0d01007387 */ /* 0x002fe80000100800 */
[----:B------:R-:W-:Y:S04]  /*2f680*/  STL [R1+0x1610], R0 ;  /* 0x0016100001007387 */ /* 0x000fe80000100800 */
[----:B------:R-:W2:Y:S04]  /*2f690*/  LDL.LU.64 R26, [R1+0x1780] ;  /* 0x00178000011a7983 */ /* 0x000ea80000300a00 */
[----:B------:R-:W2:Y:S01]  /*2f6a0*/  LDL.LU.64 R24, [R1+0x1778] ;  /* 0x0017780001187983 */ /* 0x000ea20000300a00 */
[----:B------:R-:W-:-:S03]  /*2f6b0*/  F2FP.F16.E4M3.UNPACK_B R28, R28.H1 ;  /* 0x0000001cff1c723e */ /* 0x000fc600030006ff */
[----:B------:R-:W4:Y:S01]  /*2f6c0*/  LDL.LU.64 R18, [R1+0x1770] ;  /* 0x0017700001127983 */ /* 0x000f220000300a00 */
[----:B---3--:R-:W-:-:S03]  /*2f6d0*/  F2FP.F16.E4M3.UNPACK_B R29, R29.H1 ;  /* 0x0000001dff1d723e */ /* 0x008fc600030006ff */
        /* <DEDUP_REMOVED lines=8> */
[----:B--2---:R-:W-:Y:S02]  /*2f760*/  HMMA.16816.F32 R4, R4, R28, R24 ;  /* 0x0000001c0404723c */ /* 0x004fe40000001818 */
[----:B------:R-:W2:Y:S04]  /*2f770*/  LDL.LU.64 R26, [R1+0x1768] ;  /* 0x00176800011a7983 */ /* 0x000ea80000300a00 */
[----:B------:R-:W2:Y:S01]  /*2f780*/  LDL.LU.64 R24, [R1+0x1760] ;  /* 0x0017600001187983 */ /* 0x000ea20000300a00 */
[----:B----4-:R-:W-:-:S03]  /*2f790*/  F2FP.F16.E4M3.UNPACK_B R18, R18.H1 ;  /* 0x00000012ff12723e */ /* 0x010fc600030006ff */
[----:B0-----:R-:W3:Y:S01]  /*2f7a0*/  LDL.LU.64 R28, [R1+0x1758] ;  /* 0x00175800011c7983 */ /* 0x001ee20000300a00 */
[----:B------:R-:W-:-:S08]  /*2f7b0*/  F2FP.F16.E4M3.UNPACK_B R19, R19.H1 ;  /* 0x00000013ff13723e */ /* 0x000fd000030006ff */
[----:B------:R0:W-:Y:S04]  /*2f7c0*/  STL.64 [R1+0x480], R4 ;  /* 0x0004800401007387 */ /* 0x0001e80000100a00 */
[----:B------:R1:W-:Y:S01]  /*2f7d0*/  STL.64 [R1+0x488], R6 ;  /* 0x0004880601007387 */ /* 0x0003e20000100a00 */
[----:B0-----:R-:W-:Y:S02]  /*2f7e0*/  IMAD.MOV.U32 R4, RZ, RZ, R21 ;  /* 0x000000ffff047224 */ /* 0x001fe400078e0015 */
[----:B------:R-:W-:Y:S02]  /*2f7f0*/  IMAD.MOV.U32 R5, RZ, RZ, R11 ;  /* 0x000000ffff057224 */ /* 0x000fe400078e000b */
[----:B-1----:R-:W-:Y:S02]  /*2f800*/  IMAD.MOV.U32 R6, RZ, RZ, R9 ;  /* 0x000000ffff067224 */ /* 0x002fe400078e0009 */
[----:B------:R-:W-:Y:S01]  /*2f810*/  IMAD.MOV.U32 R7, RZ, RZ, R17 ;  /* 0x000000ffff077224 */ /* 0x000fe200078e0011 */
[----:B------:R-:W-:Y:S04]  /*2f820*/  STL [R1+0xa0], R18 ;  /* 0x0000a01201007387 */ /* 0x000fe80000100800 */
[----:B------:R-:W-:Y:S02]  /*2f830*/  STL [R1+0xa4], R19 ;  /* 0x0000a41301007387 */ /* 0x000fe40000100800 */
[----:B--2---:R-:W-:Y:S02]  /*2f840*/  HMMA.16816.F32 R4, R4, R18, R24 ;  /* 0x000000120404723c */ /* 0x004fe40000001818 */
[----:B------:R-:W2:Y:S04]  /*2f850*/  LDL.LU.64 R26, [R1+0x1750] ;  /* 0x00175000011a7983 */ /* 0x000ea80000300a00 */
[----:B------:R-:W2:Y:S01]  /*2f860*/  LDL.LU.64 R24, [R1+0x1748] ;  /* 0x0017480001187983 */ /* 0x000ea20000300a00 */
[----:B------:R-:W0:Y:S01]  /*2f870*/  S2R R22, SR_TID.X ;  /* 0x0000000000167919 */ /* 0x000e220000002100 */
[----:B---3--:R-:W-:-:S02]  /*2f880*/  F2FP.F16.E4M3.UNPACK_B R28, R28.H1 ;  /* 0x0000001cff1c723e */ /* 0x008fc400030006ff */
[----:B------:R-:W-:-:S09]  /*2f890*/  F2FP.F16.E4M3.UNPACK_B R29, R29.H1 ;  /* 0x0000001dff1d723e */ /* 0x000fd200030006ff */
[----:B------:R1:W-:Y:S04]  /*2f8a0*/  STL.64 [R1+0x490], R4 ;  /* 0x0004900401007387 */ /* 0x0003e80000100a00 */
[----:B------:R3:W-:Y:S01]  /*2f8b0*/  STL.64 [R1+0x498], R6 ;  /* 0x0004980601007387 */ /* 0x0007e20000100a00 */
[----:B-1----:R-:W-:Y:S02]  /*2f8c0*/  IMAD.MOV.U32 R4, RZ, RZ, R21 ;  /* 0x000000ffff047224 */ /* 0x002fe400078e0015 */
[----:B------:R-:W-:Y:S02]  /*2f8d0*/  IMAD.MOV.U32 R5, RZ, RZ, R11 ;  /* 0x000000ffff057224 */ /* 0x000fe400078e000b */
[----:B---3--:R-:W-:Y:S02]  /*2f8e0*/  IMAD.MOV.U32 R6, RZ, RZ, R9 ;  /* 0x000000ffff067224 */ /* 0x008fe400078e0009 */
[----:B------:R-:W-:Y:S01]  /*2f8f0*/  IMAD.MOV.U32 R7, RZ, RZ, R17 ;  /* 0x000000ffff077224 */ /* 0x000fe200078e0011 */
[----:B0-----:R-:W-:-:S02]  /*2f900*/  LOP3.LUT R23, R22, 0xf, RZ, 0xc0, !PT ;  /* 0x0000000f16177812 */ /* 0x001fc400078ec0ff */
[----:B------:R-:W-:-:S05]  /*2f910*/  LOP3.LUT R20, R22, 0x1c, RZ, 0xc0, !PT ;  /* 0x0000001c16147812 */ /* 0x000fca00078ec0ff */
[----:B------:R-:W-:-:S04]  /*2f920*/  IMAD R20, R20, 0x8, R23 ;  /* 0x0000000814147824 */ /* 0x000fc800078e0217 */
[----:B------:R-:W-:-:S05]  /*2f930*/  IMAD.SHL.U32 R20, R20, 0x8, RZ ;  /* 0x0000000814147824 */ /* 0x000fca00078e00ff */
[----:B------:R-:W-:-:S05]  /*2f940*/  LOP3.LUT R20, R20, 0x60, RZ, 0x3c, !PT ;  /* 0x0000006014147812 */ /* 0x000fca00078e3cff */
[----:B------:R-:W0:Y:S04]  /*2f950*/  LDS.64 R22, [R20+UR7+0x1000] ;  /* 0x0010000714167984 */ /* 0x000e280008000a00 */
[----:B------:R1:W3:Y:S04]  /*2f960*/  LDS.64 R14, [R20+UR7+0x1800] ;  /* 0x00180007140e7984 */ /* 0x0002e80008000a00 */
[----:B-1----:R-:W4:Y:S04]  /*2f970*/  LDL.LU R20, [R1+0x238] ;  /* 0x0002380001147983 */ /* 0x002f280000300800 */
[----:B------:R-:W4:Y:S04]  /*2f980*/  LDL.LU R21, [R1+0x23c] ;  /* 0x00023c0001157983 */ /* 0x000f280000300800 */
[----:B------:R-:W5:Y:S04]  /*2f990*/  LDL.LU R10, [R1+0x240] ;  /* 0x00024000010a7983 */ /* 0x000f680000300800 */
[----:B------:R-:W5:Y:S04]  /*2f9a0*/  LDL.LU R11, [R1+0x244] ;  /* 0x00024400010b7983 */ /* 0x000f680000300800 */
[----:B------:R-:W3:Y:S04]  /*2f9b0*/  LDL.LU R16, [R1+0x230] ;  /* 0x0002300001107983 */ /* 0x000ee80000300800 */
[----:B------:R-:W3:Y:S01]  /*2f9c0*/  LDL.LU R17, [R1+0x234] ;  /* 0x0002340001117983 */ /* 0x000ee20000300800 */
[----:B--2---:R-:W-:Y:S03]  /*2f9d0*/  HMMA.16816.F32 R4, R4, R28, R24 ;  /* 0x0000001c0404723c */ /* 0x004fe60000001818 */
[----:B------:R-:W2:-:S15]  /*2f9e0*/  LDL.LU R24, [R1+0x2d0] ;  /* 0x0002d00001187983 */ /* 0x000e9e0000300800 */
[----:B------:R-:W-:Y:S01]  /*2f9f0*/  NOP ;  /* 0x0000000000007918 */ /* 0x000fe20000000000 */
[----:B------:R1:W-:Y:S04]  /*2fa00*/  STL.64 [R1+0x4a0], R4 ;  /* 0x0004a00401007387 */ /* 0x0003e80000100a00 */
[----:B------:R-:W-:Y:S04]  /*2fa10*/  STL.64 [R1+0x4a8], R6 ;  /* 0x0004a80601007387 */ /* 0x000fe80000100a00 */
[----:B------:R-:W2:Y:S04]  /*2fa20*/  LDL.LU R25, [R1+0x2d4] ;  /* 0x0002d40001197983 */ /* 0x000ea80000300800 */
[----:B------:R-:W2:Y:S04]  /*2fa30*/  LDL.LU R26, [R1+0x2d8] ;  /* 0x0002d800011a7983 */ /* 0x000ea80000300800 */
[----:B------:R-:W2:Y:S01]  /*2fa40*/  LDL.LU R27, [R1+0x2dc] ;  /* 0x0002dc00011b7983 */ /* 0x000ea20000300800 */
[----:B-1----:R-:W-:-:S03]  /*2fa50*/  IMAD.MOV.U32 R4, RZ, RZ, R2 ;  /* 0x000000ffff047224 */ /* 0x002fc600078e0002 */
[----:B--2---:R-:W-:Y:S04]  /*2fa60*/  STL.64 [R1+0x1740], R26 ;  /* 0x0017401a01007387 */ /* 0x004fe80000100a00 */
[----:B------:R1:W-:Y:S04]  /*2fa70*/  STL.64 [R1+0x1738], R24 ;  /* 0x0017381801007387 */ /* 0x0003e80000100a00 */
[----:B-1----:R-:W5:Y:S04]  /*2fa80*/  LDL.LU R24, [R1+0x2f0] ;  /* 0x0002f00001187983 */ /* 0x002f680000300800 */
[----:B------:R-:W5:Y:S04]  /*2fa90*/  LDL.LU R25, [R1+0x2f4] ;  /* 0x0002f40001197983 */ /* 0x000f680000300800 */
[----:B------:R-:W5:Y:S04]  /*2faa0*/  LDL.LU R26, [R1+0x2f8] ;  /* 0x0002f800011a7983 */ /* 0x000f680000300800 */
[----:B------:R-:W5:Y:S01]  /*2fab0*/  LDL.LU R27, [R1+0x2fc] ;  /* 0x0002fc00011b7983 */ /* 0x000f620000300800 */
[----:B------:R-:W-:-:S02]  /*2fac0*/  IMAD.MOV.U32 R5, RZ, RZ, R12 ;  /* 0x000000ffff057224 */ /* 0x000fc400078e000c */
[----:B0-----:R-:W-:Y:S01]  /*2fad0*/  IMAD.MOV.U32 R6, RZ, RZ, R22 ;  /* 0x000000ffff067224 */ /* 0x001fe200078e0016 */
[----:B------:R-:W2:Y:S01]  /*2fae0*/  LDL.LU R18, [R1+0x228] ;  /* 0x0002280001127983 */ /* 0x000ea20000300800 */
[----:B---3--:R-:W-:-:S03]  /*2faf0*/  IMAD.MOV.U32 R7, RZ, RZ, R14 ;  /* 0x000000ffff077224 */ /* 0x008fc600078e000e */
[----:B------:R-:W2:Y:S04]  /*2fb00*/  LDL.LU R19, [R1+0x22c] ;  /* 0x00022c0001137983 */ /* 0x000ea80000300800 */
[----:B------:R-:W-:Y:S01]  /*2fb10*/  STL.64 [R1+0x1490], R28 ;  /* 0x0014901c01007387 */ /* 0x000fe20000100a00 */
[----:B-----5:R-:W-:Y:S03]  /*2fb20*/  HMMA.16816.F32 R8, R4, R10, R24 ;  /* 0x0000000a0408723c */ /* 0x020fe60000001818 */
[----:B------:R-:W3:Y:S04]  /*2fb30*/  LDL.LU.64 R26, [R1+0x1740] ;  /* 0x00174000011a7983 */ /* 0x000ee80000300a00 */
[----:B------:R-:W3:-:S12]  /*2fb40*/  LDL.LU.64 R24, [R1+0x1738] ;  /* 0x0017380001187983 */ /* 0x000ed80000300a00 */
[----:B------:R0:W-:Y:S04]  /*2fb50*/  STL.64 [R1+0x16f0], R8 ;  /* 0x0016f00801007387 */ /* 0x0001e80000100a00 */
[----:B------:R1:W-:Y:S04]  /*2fb60*/  STL.64 [R1+0x16d8], R10 ;  /* 0x0016d80a01007387 */ /* 0x0003e80000100a00 */
[----:B0-----:R-:W4:Y:S04]  /*2fb70*/  LDL.LU R8, [R1+0x2e0] ;  /* 0x0002e00001087983 */ /* 0x001f280000300800 */
[----:B------:R-:W4:Y:S04]  /*2fb80*/  LDL.LU R9, [R1+0x2e4] ;  /* 0x0002e40001097983 */ /* 0x000f280000300800 */
[----:B-1----:R-:W4:Y:S04]  /*2fb90*/  LDL.LU R10, [R1+0x2e8] ;  /* 0x0002e800010a7983 */ /* 0x002f280000300800 */
[----:B------:R-:W4:Y:S02]  /*2fba0*/  LDL.LU R11, [R1+0x2ec] ;  /* 0x0002ec00010b7983 */ /* 0x000f240000300800 */
[----:B----4-:R-:W-:-:S15]  /*2fbb0*/  HMMA.16816.F32 R8, R4, R20, R8 ;  /* 0x000000140408723c */ /* 0x010fde0000001808 */
[----:B------:R-:W-:-:S04]  /*2fbc0*/  NOP ;  /* 0x0000000000007918 */ /* 0x000fc80000000000 */
[----:B------:R-:W-:Y:S02]  /*2fbd0*/  IMAD.MOV.U32 R21, RZ, RZ, R10 ;  /* 0x000000ffff157224 */ /* 0x000fe400078e000a */
[----:B------:R-:W-:Y:S01]  /*2fbe0*/  IMAD.MOV.U32 R0, RZ, RZ, R11 ;  /* 0x000000ffff007224 */ /* 0x000fe200078e000b */
[----:B------:R-:W4:Y:S04]  /*2fbf0*/  LDL.LU R10, [R1+0x80] ;  /* 0x00008000010a7983 */ /* 0x000f280000300800 */
[----:B------:R-:W4:Y:S01]  /*2fc00*/  LDL.LU R11, [R1+0x84] ;  /* 0x00008400010b7983 */ /* 0x000f220000300800 */
[----:B------:R-:W-:Y:S02]  /*2fc10*/  IMAD.MOV.U32 R13, RZ, RZ, R8 ;  /* 0x000000ffff0d7224 */ /* 0x000fe400078e0008 */
[----:B------:R-:W-:Y:S01]  /*2fc20*/  IMAD.MOV.U32 R3, RZ, RZ, R9 ;  /* 0x000000ffff037224 */ /* 0x000fe200078e0009 */
[C---:B---3--:R-:W-:Y:S01]  /*2fc30*/  HMMA.16816.F32 R24, R4.reuse, R16, R24 ;  /* 0x000000100418723c */ /* 0x048fe20000001818 */
[----:B----4-:R0:W-:Y:S04]  /*2fc40*/  STL.64 [R1+0x1730], R10 ;  /* 0x0017300a01007387 */ /* 0x0101e80000100a00 */
[----:B------:R-:W2:Y:S04]  /*2fc50*/  LDL.LU R8, [R1+0x2c0] ;  /* 0x0002c00001087983 */ /* 0x000ea80000300800 */
[----:B------:R-:W2:Y:S04]  /*2fc60*/  LDL.LU R9, [R1+0x2c4] ;  /* 0x0002c40001097983 */ /* 0x000ea80000300800 */
[----:B0-----:R-:W2:Y:S04]  /*2fc70*/  LDL.LU R10, [R1+0x2c8] ;  /* 0x0002c800010a7983 */ /* 0x001ea80000300800 */
[----:B------:R-:W2:Y:S04]  /*2fc80*/  LDL.LU R11, [R1+0x2cc] ;  /* 0x0002cc00010b7983 */ /* 0x000ea80000300800 */
[----:B------:R0:W-:Y:S04]  /*2fc90*/  STL.64 [R1+0x16c8], R26 ;  /* 0x0016c81a01007387 */ /* 0x0001e80000100a00 */
[----:B0-----:R-:W3:Y:S04]  /*2fca0*/  LDL.LU R26, [R1+0x98] ;  /* 0x00009800011a7983 */ /* 0x001ee80000300800 */
[----:B------:R-:W3:Y:S04]  /*2fcb0*/  LDL.LU R27, [R1+0x9c] ;  /* 0x00009c00011b7983 */ /* 0x000ee80000300800 */
[----:B------:R-:W-:Y:S01]  /*2fcc0*/  STL.64 [R1+0x16c0], R24 ;  /* 0x0016c01801007387 */ /* 0x000fe20000100a00 */
[----:B--2---:R-:W-:Y:S03]  /*2fcd0*/  HMMA.16816.F32 R4, R4, R18, R8 ;  /* 0x000000120404723c */ /* 0x004fe60000001808 */
[----:B------:R-:W2:Y:S04]  /*2fce0*/  LDL.LU.64 R10, [R1+0x1730] ;  /* 0x00173000010a7983 */ /* 0x000ea80000300a00 */
[----:B------:R-:W4:Y:S04]  /*2fcf0*/  LDL.LU R28, [R1+0x90] ;  /* 0x00009000011c7983 */ /* 0x000f280000300800 */
[----:B------:R-:W4:Y:S04]  /*2fd00*/  LDL.LU R29, [R1+0x94] ;  /* 0x00009400011d7983 */ /* 0x000f280000300800 */
[----:B------:R-:W5:Y:S04]  /*2fd10*/  LDL.LU R8, [R1+0x88] ;  /* 0x0000880001087983 */ /* 0x000f680000300800 */
[----:B------:R-:W5:Y:S04]  /*2fd20*/  LDL.LU R9, [R1+0x8c] ;  /* 0x00008c0001097983 */ /* 0x000f680000300800 */
[----:B--2---:R-:W-:Y:S04]  /*2fd30*/  STL.64 [R1+0x1710], R10 ;  /* 0x0017100a01007387 */ /* 0x004fe80000100a00 */
[----:B-----5:R0:W-:Y:S04]  /*2fd40*/  STL.64 [R1+0x1708], R8 ;  /* 0x0017080801007387 */ /* 0x0201e80000100a00 */
[----:B0-----:R-:W2:Y:S04]  /*2fd50*/  LDL.LU R8, [R1+0x2a0] ;  /* 0x0002a00001087983 */ /* 0x001ea80000300800 */
[----:B------:R-:W2:Y:S04]  /*2fd60*/  LDL.LU R9, [R1+0x2a4] ;  /* 0x0002a40001097983 */ /* 0x000ea80000300800 */
[----:B------:R-:W5:Y:S04]  /*2fd70*/  LDL.LU R10, [R1+0x2a8] ;  /* 0x0002a800010a7983 */ /* 0x000f680000300800 */
[----:B------:R-:W5:Y:S01]  /*2fd80*/  LDL.LU R11, [R1+0x2ac] ;  /* 0x0002ac00010b7983 */ /* 0x000f620000300800 */
[----:B------:R-:W-:-:S03]  /*2fd90*/  IMAD.MOV.U32 R16, RZ, RZ, R2 ;  /* 0x000000ffff107224 */ /* 0x000fc600078e0002 */
[----:B-----5:R-:W-:Y:S04]  /*2fda0*/  STL.64 [R1+0x1728], R10 ;  /* 0x0017280a01007387 */ /* 0x020fe80000100a00 */
[----:B--2---:R0:W-:Y:S04]  /*2fdb0*/  STL.64 [R1+0x1720], R8 ;  /* 0x0017200801007387 */ /* 0x0041e80000100a00 */
[----:B0-----:R-:W3:Y:S04]  /*2fdc0*/  LDL.LU R8, [R1+0x2b0] ;  /* 0x0002b00001087983 */ /* 0x001ee80000300800 */
[----:B------:R-:W3:Y:S04]  /*2fdd0*/  LDL.LU R9, [R1+0x2b4] ;  /* 0x0002b40001097983 */ /* 0x000ee80000300800 */
[----:B------:R-:W3:Y:S04]  /*2fde0*/  LDL.LU R10, [R1+0x2b8] ;  /* 0x0002b800010a7983 */ /* 0x000ee80000300800 */
[----:B------:R-:W3:Y:S01]  /*2fdf0*/  LDL.LU R11, [R1+0x2bc] ;  /* 0x0002bc00010b7983 */ /* 0x000ee20000300800 */
[----:B------:R-:W-:-:S02]  /*2fe00*/  IMAD.MOV.U32 R17, RZ, RZ, R12 ;  /* 0x000000ffff117224 */ /* 0x000fc400078e000c */
[----:B------:R-:W-:Y:S02]  /*2fe10*/  IMAD.MOV.U32 R18, RZ, RZ, R22 ;  /* 0x000000ffff127224 */ /* 0x000fe400078e0016 */
[----:B------:R-:W-:Y:S01]  /*2fe20*/  IMAD.MOV.U32 R19, RZ, RZ, R14 ;  /* 0x000000ffff137224 */ /* 0x000fe200078e000e */
[----:B------:R0:W-:Y:S06]  /*2fe30*/  STL.64 [R1+0x16d0], R6 ;  /* 0x0016d00601007387 */ /* 0x0001ec0000100a00 */
[----:B---3--:R-:W-:Y:S01]  /*2fe40*/  HMMA.16816.F32 R24, R16, R26, R8 ;  /* 0x0000001a1018723c */ /* 0x008fe20000001808 */
[----:B------:R-:W4:Y:S04]  /*2fe50*/  LDL.LU.64 R10, [R1+0x1728] ;  /* 0x00172800010a7983 */ /* 0x000f280000300a00 */
[----:B------:R-:W4:-:S14]  /*2fe60*/  LDL.LU.64 R8, [R1+0x1720] ;  /* 0x0017200001087983 */ /* 0x000f1c0000300a00 */
[----:B------:R-:W-:Y:S04]  /*2fe70*/  STL [R1+0x24], R25 ;  /* 0x0000241901007387 */ /* 0x000fe80000100800 */
[----:B------:R-:W-:Y:S04]  /*2fe80*/  STL.64 [R1+0x28], R26 ;  /* 0x0000281a01007387 */ /* 0x000fe80000100a00 */
[----:B0-----:R-:W2:Y:S04]  /*2fe90*/  LDL.LU R6, [R1+0x270] ;  /* 0x0002700001067983 */ /* 0x001ea80000300800 */
[----:B------:R-:W2:Y:S04]  /*2fea0*/  LDL.LU R7, [R1+0x274] ;  /* 0x0002740001077983 */ /* 0x000ea80000300800 */
[----:B--2---:R-:W-:Y:S04]  /*2feb0*/  STL.64 [R1+0x16e8], R6 ;  /* 0x0016e80601007387 */ /* 0x004fe80000100a00 */
[----:B------:R0:W-:Y:S04]  /*2fec0*/  STL.64 [R1+0x16e0], R4 ;  /* 0x0016e00401007387 */ /* 0x0001e80000100a00 */
[----:B0-----:R-:W2:Y:S04]  /*2fed0*/  LDL.LU R4, [R1+0x280] ;  /* 0x0002800001047983 */ /* 0x001ea80000300800 */
[----:B------:R-:W2:Y:S04]  /*2fee0*/  LDL.LU R5, [R1+0x284] ;  /* 0x0002840001057983 */ /* 0x000ea80000300800 */
[----:B------:R-:W3:Y:S04]  /*2fef0*/  LDL.LU R6, [R1+0x288] ;  /* 0x0002880001067983 */ /* 0x000ee80000300800 */
[----:B------:R-:W3:Y:S01]  /*2ff00*/  LDL.LU R7, [R1+0x28c] ;  /* 0x00028c0001077983 */ /* 0x000ee20000300800 */
[----:B------:R-:W-:-:S02]  /*2ff10*/  IMAD.MOV.U32 R20, RZ, RZ, R24 ;  /* 0x000000ffff147224 */ /* 0x000fc400078e0018 */
[----:B------:R-:W-:Y:S01]  /*2ff20*/  IMAD.MOV.U32 R24, RZ, RZ, R13 ;  /* 0x000000ffff187224 */ /* 0x000fe200078e000d */
[----:B----4-:R-:W-:Y:S01]  /*2ff30*/  HMMA.16816.F32 R16, R16, R28, R8 ;  /* 0x0000001c1010723c */ /* 0x010fe20000001808 */
[----:B------:R-:W-:Y:S01]  /*2ff40*/  IMAD.MOV.U32 R25, RZ, RZ, R3 ;  /* 0x000000ffff197224 */ /* 0x000fe200078e0003 */
[----:B---3--:R-:W-:Y:S04]  /*2ff50*/  STL.64 [R1+0x1700], R6 ;  /* 0x0017000601007387 */ /* 0x008fe80000100a00 */
[----:B--2---:R0:W-:Y:S04]  /*2ff60*/  STL.64 [R1+0x16f8], R4 ;  /* 0x0016f80401007387 */ /* 0x0041e80000100a00 */
[----:B0-----:R-:W2:Y:S04]  /*2ff70*/  LDL.LU R4, [R1+0x290] ;  /* 0x0002900001047983 */ /* 0x001ea80000300800 */
[----:B------:R-:W2:Y:S04]  /*2ff80*/  LDL.LU R5, [R1+0x294] ;  /* 0x0002940001057983 */ /* 0x000ea80000300800 */
[----:B------:R-:W2:Y:S04]  /*2ff90*/  LDL.LU R6, [R1+0x298] ;  /* 0x0002980001067983 */ /* 0x000ea80000300800 */
[----:B------:R-:W2:Y:S04]  /*2ffa0*/  LDL.LU R7, [R1+0x29c] ;  /* 0x00029c0001077983 */ /* 0x000ea80000300800 */
[----:B------:R-:W3:Y:S04]  /*2ffb0*/  LDL.LU R13, [R1+0x171c] ;  /* 0x00171c00010d7983 */ /* 0x000ee80000300800 */
[----:B------:R-:W4:Y:S04]  /*2ffc0*/  LDL.LU R3, [R1+0x1718] ;  /* 0x0017180001037983 */ /* 0x000f280000300800 */
[----:B------:R-:W5:Y:S04]  /*2ffd0*/  LDL.LU.64 R10, [R1+0x1710] ;  /* 0x00171000010a7983 */ /* 0x000f680000300a00 */
[----:B------:R-:W2:Y:S04]  /*2ffe0*/  LDL.LU.64 R8, [R1+0x1708] ;  /* 0x0017080001087983 */ /* 0x000ea80000300a00 */
[----:B------:R-:W3:Y:S04]  /*2fff0*/  LDL.LU R28, [R1+0x250] ;  /* 0x00025000011c7983 */ /* 0x000ee80000300800 */
[----:B------:R0:W-:Y:S04]  /*30000*/  STL.64 [R1+0x10], R16 ;  /* 0x0000101001007387 */ /* 0x0001e80000100a00 */
[----:B------:R1:W-:Y:S04]  /*30010*/  STL.64 [R1+0x18], R18 ;  /* 0x0000181201007387 */ /* 0x0003e80000100a00 */
[----:B------:R-:W3:Y:S01]  /*30020*/  LDL.LU R29, [R1+0x254] ;  /* 0x00025400011d7983 */ /* 0x000ee20000300800 */
[----:B0-----:R-:W-:-:S02]  /*30030*/  IMAD.MOV.U32 R16, RZ, RZ, R2 ;  /* 0x000000ffff107224 */ /* 0x001fc400078e0002 */
[----:B------:R-:W-:Y:S02]  /*30040*/  IMAD.MOV.U32 R17, RZ, RZ, R12 ;  /* 0x000000ffff117224 */ /* 0x000fe400078e000c */
[----:B-1----:R-:W-:Y:S02]  /*30050*/  IMAD.MOV.U32 R18, RZ, RZ, R22 ;  /* 0x000000ffff127224 */ /* 0x002fe400078e0016 */
[----:B------:R-:W-:-:S07]  /*30060*/  IMAD.MOV.U32 R19, RZ, RZ, R14 ;  /* 0x000000ffff137224 */ /* 0x000fce00078e000e */
[----:B--2---:R-:W-:Y:S01]  /*30070*/  HMMA.16816.F32 R16, R16, R8, R4 ;  /* 0x000000081010723c */ /* 0x004fe20000001804 */
[----:B------:R-:W5:Y:S04]  /*30080*/  LDL.LU.64 R6, [R1+0x1700] ;  /* 0x0017000001067983 */ /* 0x000f680000300a00 */
[----:B------:R-:W5:Y:S04]  /*30090*/  LDL.LU.64 R4, [R1+0x16f8] ;  /* 0x0016f80001047983 */ /* 0x000f680000300a00 */
[----:B------:R-:W3:Y:S10]  /*300a0*/  LDL.LU.64 R8, [R1+0x16f0] ;  /* 0x0016f00001087983 */ /* 0x000ef40000300a00 */
[----:B------:R0:W-:Y:S04]  /*300b0*/  STL.64 [R1+0x30], R16 ;  /* 0x0000301001007387 */ /* 0x0001e80000100a00 */
[----:B------:R1:W-:Y:S01]  /*300c0*/  STL.64 [R1+0x38], R18 ;  /* 0x0000381201007387 */ /* 0x0003e20000100a00 */
[----:B0-----:R-:W-:-:S02]  /*300d0*/  IMAD.MOV.U32 R16, RZ, RZ, R2 ;  /* 0x000000ffff107224 */ /* 0x001fc400078e0002 */
[----:B------:R-:W-:Y:S02]  /*300e0*/  IMAD.MOV.U32 R17, RZ, RZ, R12 ;  /* 0x000000ffff117224 */ /* 0x000fe400078e000c */
[----:B-1----:R-:W-:Y:S02]  /*300f0*/  IMAD.MOV.U32 R18, RZ, RZ, R22 ;  /* 0x000000ffff127224 */ /* 0x002fe400078e0016 */
[----:B------:R-:W-:Y:S02]  /*30100*/  IMAD.MOV.U32 R19, RZ, RZ, R14 ;  /* 0x000000ffff137224 */ /* 0x000fe400078e000e */
[----:B------:R-:W-:-:S05]  /*30110*/  IMAD.MOV.U32 R27, RZ, RZ, R0 ;  /* 0x000000ffff1b7224 */ /* 0x000fca00078e0000 */
[----:B-----5:R-:W-:Y:S01]  /*30120*/  HMMA.16816.F32 R16, R16, R10, R4 ;  /* 0x0000000a1010723c */ /* 0x020fe20000001804 */
[----:B------:R-:W3:Y:S04]  /*30130*/  LDL.LU.64 R6, [R1+0x16e8] ;  /* 0x0016e80001067983 */ /* 0x000ee80000300a00 */
[----:B------:R-:W2:Y:S04]  /*30140*/  LDL.LU.64 R4, [R1+0x16e0] ;  /* 0x0016e00001047983 */ /* 0x000ea80000300a00 */
[----:B------:R-:W3:Y:S10]  /*30150*/  LDL.LU.64 R10, [R1+0x16d8] ;  /* 0x0016d800010a7983 */ /* 0x000ef40000300a00 */
[----:B------:R-:W-:Y:S01]  /*30160*/  IMAD.MOV.U32 R22, RZ, RZ, R18 ;  /* 0x000000ffff167224 */ /* 0x000fe200078e0012 */
[----:B------:R0:W-:Y:S01]  /*30170*/  STL.64 [R1+0x90], R16 ;  /* 0x0000901001007387 */ /* 0x0001e20000100a00 */
[----:B------:R-:W-:-:S03]  /*30180*/  IMAD.MOV.U32 R0, RZ, RZ, R19 ;  /* 0x000000ffff007224 */ /* 0x000fc600078e0013 */
[----:B------:R-:W5:Y:S04]  /*30190*/  LDL.LU R18, [R1+0x260] ;  /* 0x0002600001127983 */ /* 0x000f680000300800 */
[----:B------:R-:W5:Y:S01]  /*301a0*/  LDL.LU R19, [R1+0x264] ;  /* 0x0002640001137983 */ /* 0x000f620000300800 */
[----:B----4-:R-:W-:Y:S02]  /*301b0*/  IMAD.MOV.U32 R12, RZ, RZ, R3 ;  /* 0x000000ffff0c7224 */ /* 0x010fe400078e0003 */
[----:B------:R-:W-:Y:S01]  /*301c0*/  IMAD.MOV.U32 R14, RZ, RZ, R23 ;  /* 0x000000ffff0e7224 */ /* 0x000fe200078e0017 */
[----:B0-----:R-:W2:Y:S01]  /*301d0*/  LDL.LU R16, [R1+0x220] ;  /* 0x0002200001107983 */ /* 0x001ea20000300800 */
[----:B------:R-:W-:-:S03]  /*301e0*/  IMAD.MOV.U32 R26, RZ, RZ, R21 ;  /* 0x000000ffff1a7224 */ /* 0x000fc600078e0015 */
[----:B------:R-:W2:Y:S02]  /*301f0*/  LDL.LU R17, [R1+0x224] ;  /* 0x0002240001117983 */ /* 0x000ea40000300800 */
[----:B---3--:R-:W-:Y:S02]  /*30200*/  HMMA.16816.F32 R8, R12, R6, R8 ;  /* 0x000000060c08723c */ /* 0x008fe40000001808 */
[----:B------:R-:W2:-:S15]  /*30210*/  LDL.LU.64 R6, [R1+0x16d0] ;  /* 0x0016d00001067983 */ /* 0x000e9e0000300a00 */
[----:B------:R-:W-:Y:S02]  /*30220*/  NOP ;  /* 0x0000000000007918 */ /* 0x000fe40000000000 */
[----:B------:R-:W-:Y:S01]  /*30230*/  IMAD.MOV.U32 R14, RZ, RZ, R10 ;  /* 0x000000ffff0e7224 */ /* 0x000fe200078e000a */
[----:B------:R0:W-:Y:S01]  /*30240*/  STL.64 [R1+0x80], R8 ;  /* 0x0000800801007387 */ /* 0x0001e20000100a00 */
[----:B------:R-:W-:Y:S02]  /*30250*/  IMAD.MOV.U32 R12, RZ, RZ, R11 ;  /* 0x000000ffff0c7224 */ /* 0x000fe400078e000b */
[----:B------:R-:W-:Y:S02]  /*30260*/  IMAD.MOV.U32 R10, RZ, RZ, R23 ;  /* 0x000000ffff0a7224 */ /* 0x000fe400078e0017 */
[----:B------:R-:W-:Y:S02]  /*30270*/  IMAD.MOV.U32 R11, RZ, RZ, R15 ;  /* 0x000000ffff0b7224 */ /* 0x000fe400078e000f */
[----:B0-----:R-:W-:Y:S02]  /*30280*/  IMAD.MOV.U32 R8, RZ, RZ, R3 ;  /* 0x000000ffff087224 */ /* 0x001fe400078e0003 */
[----:B------:R-:W-:-:S07]  /*30290*/  IMAD.MOV.U32 R9, RZ, RZ, R13 ;  /* 0x000000ffff097224 */ /* 0x000fce00078e000d */
[----:B-----5:R-:W-:Y:S01]  /*302a0*/  HMMA.16816.F32 R8, R8, R18, R24 ;  /* 0x000000120808723c */ /* 0x020fe20000001818 */
[----:B------:R-:W3:Y:S04]  /*302b0*/  LDL.LU.64 R26, [R1+0x16c8] ;  /* 0x0016c800011a7983 */ /* 0x000ee80000300a00 */
[----:B------:R-:W3:Y:S01]  /*302c0*/  LDL.LU.64 R24, [R1+0x16c0] ;  /* 0x0016c00001187983 */ /* 0x000ee20000300a00 */
[----:B------:R-:W0:-:S13]  /*302d0*/  S2R R2, SR_TID.X ;  /* 0x0000000000027919 */ /* 0x000e1a0000002100 */
[----:B------:R1:W-:Y:S04]  /*302e0*/  STL.64 [R1+0x70], R8 ;  /* 0x0000700801007387 */ /* 0x0003e80000100a00 */
[----:B------:R4:W-:Y:S01]  /*302f0*/  STL.64 [R1+0x78], R10 ;  /* 0x0000780a01007387 */ /* 0x0009e20000100a00 */
[----:B-1----:R-:W-:Y:S02]  /*30300*/  IMAD.MOV.U32 R8, RZ, RZ, R3 ;  /* 0x000000ffff087224 */ /* 0x002fe400078e0003 */
[----:B------:R-:W-:Y:S02]  /*30310*/  IMAD.MOV.U32 R9, RZ, RZ, R13 ;  /* 0x000000ffff097224 */ /* 0x000fe400078e000d */
[----:B----4-:R-:W-:Y:S02]  /*30320*/  IMAD.MOV.U32 R10, RZ, RZ, R23 ;  /* 0x000000ffff0a7224 */ /* 0x010fe400078e0017 */
[----:B------:R-:W-:-:S07]  /*30330*/  IMAD.MOV.U32 R11, RZ, RZ, R15 ;  /* 0x000000ffff0b7224 */ /* 0x000fce00078e000f */
[----:B--2---:R-:W-:Y:S01]  /*30340*/  HMMA.16816.F32 R4, R8, R16, R4 ;  /* 0x000000100804723c */ /* 0x004fe20000001804 */
[C---:B0-----:R-:W-:Y:S02]  /*30350*/  LOP3.LUT R17, R2.reuse, 0xf, RZ, 0xc0, !PT ;  /* 0x0000000f02117812 */ /* 0x041fe400078ec0ff */
[----:B------:R-:W-:-:S05]  /*30360*/  LOP3.LUT R2, R2, 0x1c, RZ, 0xc0, !PT ;  /* 0x0000001c02027812 */ /* 0x000fca00078ec0ff */
[----:B------:R-:W-:-:S04]  /*30370*/  IMAD R2, R2, 0x8, R17 ;  /* 0x0000000802027824 */ /* 0x000fc800078e0211 */
[----:B------:R-:W-:Y:S01]  /*30380*/  IMAD.SHL.U32 R2, R2, 0x8, RZ ;  /* 0x0000000802027824 */ /* 0x000fe200078e00ff */
[----:B---3--:R-:W-:Y:S06]  /*30390*/  HMMA.16816.F32 R24, R8, R28, R24 ;  /* 0x0000001c0818723c */ /* 0x008fec0000001818 */
[----:B------:R-:W-:-:S13]  /*303a0*/  IMAD.MOV.U32 R21, RZ, RZ, R7 ;  /* 0x000000ffff157224 */ /* 0x000fda00078e0007 */
[----:B------:R-:W-:Y:S02]  /*303b0*/  IMAD.MOV.U32 R29, RZ, RZ, R26 ;  /* 0x000000ffff1d7224 */ /* 0x000fe400078e001a */
[----:B------:R-:W-:Y:S01]  /*303c0*/  IMAD.MOV.U32 R28, RZ, RZ, R27 ;  /* 0x000000ffff1c7224 */ /* 0x000fe200078e001b */
[----:B------:R-:W-:Y:S04]  /*303d0*/  STL.64 [R1], R24 ;  /* 0x0000001801007387 */ /* 0x000fe80000100a00 */
[----:B------:R-:W2:Y:S04]  /*303e0*/  LDL.LU R18, [R1+0x258] ;  /* 0x0002580001127983 */ /* 0x000ea80000300800 */
[----:B------:R-:W2:Y:S04]  /*303f0*/  LDL.LU R19, [R1+0x25c] ;  /* 0x00025c0001137983 */ /* 0x000ea80000300800 */
[----:B------:R0:W-:Y:S04]  /*30400*/  STL.64 [R1+0x1680], R28 ;  /* 0x0016801c01007387 */ /* 0x0001e80000100a00 */
[----:B0-----:R-:W3:Y:S04]  /*30410*/  LDL.LU R28, [R1+0x268] ;  /* 0x00026800011c7983 */ /* 0x001ee80000300800 */
[----:B------:R-:W3:Y:S04]  /*30420*/  LDL.LU R29, [R1+0x26c] ;  /* 0x00026c00011d7983 */ /* 0x000ee80000300800 */
[----:B------:R-:W-:Y:S04]  /*30430*/  STL.64 [R1+0x60], R4 ;  /* 0x0000600401007387 */ /* 0x000fe80000100a00 */
[----:B------:R-:W-:Y:S04]  /*30440*/  STL [R1+0x68], R6 ;  /* 0x0000680601007387 */ /* 0x000fe80000100800 */
[----:B------:R-:W0:Y:S04]  /*30450*/  LDS.64 R4, [R2+UR7+0x1080] ;  /* 0x0010800702047984 */ /* 0x000e280008000a00 */
[----:B------:R-:W1:Y:S04]  /*30460*/  LDS.64 R6, [R2+UR7+0x1880] ;  /* 0x0018800702067984 */ /* 0x000e680008000a00 */
[----:B------:R-:W4:Y:S04]  /*30470*/  LDL.LU R26, [R1+0x248] ;  /* 0x00024800011a7983 */ /* 0x000f280000300800 */
[----:B------:R-:W4:Y:S04]  /*30480*/  LDL.LU R27, [R1+0x24c] ;  /* 0x00024c00011b7983 */ /* 0x000f280000300800 */
[----:B------:R-:W-:Y:S04]  /*30490*/  STL.64 [R1+0x16b8], R22 ;  /* 0x0016b81601007387 */ /* 0x000fe80000100a00 */
[----:B------:R5:W-:Y:S04]  /*304a0*/  STL [R1+0x16b0], R21 ;  /* 0x0016b01501007387 */ /* 0x000be80000100800 */
[----:B-----5:R-:W3:Y:S04]  /*304b0*/  LDL.LU R21, [R1+0x24] ;  /* 0x0000240001157983 */ /* 0x020ee80000300800 */
[----:B------:R-:W3:Y:S04]  /*304c0*/  LDL.LU R22, [R1+0x28] ;  /* 0x0000280001167983 */ /* 0x000ee80000300800 */
[----:B------:R-:W3:Y:S04]  /*304d0*/  LDL.LU R23, [R1+0x2c] ;  /* 0x00002c0001177983 */ /* 0x000ee80000300800 */
[----:B0-----:R-:W-:Y:S04]  /*304e0*/  STL [R1+0x1614], R5 ;  /* 0x0016140501007387 */ /* 0x001fe80000100800 */
[----:B-1----:R-:W-:Y:S04]  /*304f0*/  STL [R1+0x1618], R7 ;  /* 0x0016180701007387 */ /* 0x002fe80000100800 */
[----:B------:R-:W-:Y:S04]  /*30500*/  STL [R1+0x169c], R6 ;  /* 0x00169c0601007387 */ /* 0x000fe80000100800 */
[----:B------:R0:W-:Y:S04]  /*30510*/  STL [R1+0x1698], R4 ;  /* 0x0016980401007387 */ /* 0x0001e80000100800 */
[----:B0-----:R-:W5:Y:S04]  /*30520*/  LDL.LU R4, [R1+0x30] ;  /* 0x0000300001047983 */ /* 0x001f680000300800 */
[----:B------:R-:W5:Y:S04]  /*30530*/  LDL.LU R5, [R1+0x34] ;  /* 0x0000340001057983 */ /* 0x000f680000300800 */
[----:B------:R-:W2:Y:S04]  /*30540*/  LDL.LU R6, [R1+0x38] ;  /* 0x0000380001067983 */ /* 0x000ea80000300800 */
[----:B------:R-:W2:Y:S01]  /*30550*/  LDL.LU R7, [R1+0x3c] ;  /* 0x00003c0001077983 */ /* 0x000ea20000300800 */
[----:B------:R-:W0:Y:S02]  /*30560*/  S2R R2, SR_TID.X ;  /* 0x0000000000027919 */ /* 0x000e240000002100 */
[----:B0-----:R-:W-:-:S02]  /*30570*/  LOP3.LUT R17, R2, 0xf, RZ, 0xc0, !PT ;  /* 0x0000000f02117812 */ /* 0x001fc400078ec0ff */
[----:B------:R-:W-:-:S05]  /*30580*/  LOP3.LUT R2, R2, 0x1c, RZ, 0xc0, !PT ;  /* 0x0000001c02027812 */ /* 0x000fca00078ec0ff */
[----:B------:R-:W-:-:S04]  /*30590*/  IMAD R2, R2, 0x8, R17 ;  /* 0x0000000802027824 */ /* 0x000fc800078e0211 */
[----:B------:R-:W-:-:S05]  /*305a0*/  IMAD.SHL.U32 R2, R2, 0x8, RZ ;  /* 0x0000000802027824 */ /* 0x000fca00078e00ff */
[----:B------:R-:W-:-:S05]  /*305b0*/  LOP3.LUT R2, R2, 0x20, RZ, 0x3c, !PT ;  /* 0x0000002002027812 */ /* 0x000fca00078e3cff */
[----:B------:R-:W0:Y:S04]  /*305c0*/  LDS.64 R24, [R2+UR7+0x1080] ;  /* 0x0010800702187984 */ /* 0x000e280008000a00 */
[----:B------:R-:W1:Y:S01]  /*305d0*/  LDS.64 R16, [R2+UR7+0x1880] ;  /* 0x0018800702107984 */ /* 0x000e620008000a00 */
[----:B---3--:R-:W-:Y:S03]  /*305e0*/  HMMA.16816.F32 R8, R8, R28, R20 ;  /* 0x0000001c0808723c */ /* 0x008fe60000001814 */
[----:B--2---:R-:W-:Y:S04]  /*305f0*/  STL.64 [R1+0x16a8], R6 ;  /* 0x0016a80601007387 */ /* 0x004fe80000100a00 */
[----:B-----5:R2:W-:Y:S04]  /*30600*/  STL.64 [R1+0x16a0], R4 ;  /* 0x0016a00401007387 */ /* 0x0205e80000100a00 */
[----:B--2---:R-:W2:Y:S04]  /*30610*/  LDL.LU R4, [R1+0x10] ;  /* 0x0000100001047983 */ /* 0x004ea80000300800 */
[----:B------:R-:W2:Y:S04]  /*30620*/  LDL.LU R5, [R1+0x14] ;  /* 0x0000140001057983 */ /* 0x000ea80000300800 */
[----:B------:R-:W2:Y:S04]  /*30630*/  LDL.LU R6, [R1+0x18] ;  /* 0x0000180001067983 */ /* 0x000ea80000300800 */
[----:B------:R-:W2:Y:S04]  /*30640*/  LDL.LU R7, [R1+0x1c] ;  /* 0x00001c0001077983 */ /* 0x000ea80000300800 */
[----:B0-----:R-:W-:Y:S04]  /*30650*/  STL [R1+0x161c], R25 ;  /* 0x00161c1901007387 */ /* 0x001fe80000100800 */
[----:B-1----:R-:W-:Y:S04]  /*30660*/  STL [R1+0x1620], R17 ;  /* 0x0016201101007387 */ /* 0x002fe80000100800 */
[----:B------:R-:W3:Y:S04]  /*30670*/  LDL.LU.64 R22, [R1+0x16b8] ;  /* 0x0016b80001167983 */ /* 0x000ee80000300a00 */
[----:B------:R-:W5:Y:S04]  /*30680*/  LDL.LU R21, [R1+0x16b0] ;  /* 0x0016b00001157983 */ /* 0x000f680000300800 */
[----:B------:R-:W4:Y:S04]  /*30690*/  LDL.LU R28, [R1+0x198] ;  /* 0x00019800011c7983 */ /* 0x000f280000300800 */
[----:B------:R0:W-:Y:S04]  /*306a0*/  STL.64 [R1+0x50], R8 ;  /* 0x0000500801007387 */ /* 0x0001e80000100a00 */
[----:B------:R1:W-:Y:S04]  /*306b0*/  STL.64 [R1+0x58], R10 ;  /* 0x0000580a01007387 */ /* 0x0003e80000100a00 */
[----:B------:R-:W4:Y:S01]  /*306c0*/  LDL.LU R29, [R1+0x19c] ;  /* 0x00019c00011d7983 */ /* 0x000f220000300800 */
[----:B0-----:R-:W-:-:S02]  /*306d0*/  IMAD.MOV.U32 R8, RZ, RZ, R3 ;  /* 0x000000ffff087224 */ /* 0x001fc400078e0003 */
[----:B------:R-:W-:Y:S02]  /*306e0*/  IMAD.MOV.U32 R9, RZ, RZ, R13 ;  /* 0x000000ffff097224 */ /* 0x000fe400078e000d */
[----:B-1----:R-:W-:Y:S02]  /*306f0*/  IMAD.MOV.U32 R11, RZ, RZ, R15 ;  /* 0x000000ffff0b7224 */ /* 0x002fe400078e000f */
[----:B---3--:R-:W-:-:S07]  /*30700*/  IMAD.MOV.U32 R10, RZ, RZ, R23 ;  /* 0x000000ffff0a7224 */ /* 0x008fce00078e0017 */
[----:B--2---:R-:W-:Y:S01]  /*30710*/  HMMA.16816.F32 R8, R8, R18, R4 ;  /* 0x000000120808723c */ /* 0x004fe20000001804 */
[----:B------:R-:W4:Y:S04]  /*30720*/  LDL.LU.64 R6, [R1+0x16a8] ;  /* 0x0016a80001067983 */ /* 0x000f280000300a00 */
[----:B------:R-:W4:-:S14]  /*30730*/  LDL.LU.64 R4, [R1+0x16a0] ;  /* 0x0016a00001047983 */ /* 0x000f1c0000300a00 */
[----:B------:R-:W-:Y:S02]  /*30740*/  IMAD.MOV.U32 R19, RZ, RZ, R9 ;  /* 0x000000ffff137224 */ /* 0x000fe400078e0009 */
[----:B------:R-:W-:-:S05]  /*30750*/  IMAD.MOV.U32 R18, RZ, RZ, R10 ;  /* 0x000000ffff127224 */ /* 0x000fca00078e000a */
[----:B------:R-:W-:Y:S04]  /*30760*/  STL.64 [R1+0x1690], R18 ;  /* 0x0016901201007387 */ /* 0x000fe80000100a00 */
[----:B------:R0:W-:Y:S04]  /*30770*/  STL [R1+0x1688], R16 ;  /* 0x0016881001007387 */ /* 0x0001e80000100800 */
[----:B0-----:R-:W2:Y:S04]  /*30780*/  LDL.LU R16, [R1+0x90] ;  /* 0x0000900001107983 */ /* 0x001ea80000300800 */
[----:B------:R-:W2:Y:S01]  /*30790*/  LDL.LU R17, [R1+0x94] ;  /* 0x0000940001117983 */ /* 0x000ea20000300800 */
[----:B------:R-:W-:-:S02]  /*307a0*/  IMAD.MOV.U32 R20, RZ, RZ, R8 ;  /* 0x000000ffff147224 */ /* 0x000fc400078e0008 */
[----:B------:R-:W-:Y:S02]  /*307b0*/  IMAD.MOV.U32 R2, RZ, RZ, R11 ;  /* 0x000000ffff027224 */ /* 0x000fe400078e000b */
[----:B------:R-:W-:Y:S02]  /*307c0*/  IMAD.MOV.U32 R8, RZ, RZ, R3 ;  /* 0x000000ffff087224 */ /* 0x000fe400078e0003 */
[----:B------:R-:W-:Y:S02]  /*307d0*/  IMAD.MOV.U32 R9, RZ, RZ, R13 ;  /* 0x000000ffff097224 */ /* 0x000fe400078e000d */
[----:B------:R-:W-:Y:S02]  /*307e0*/  IMAD.MOV.U32 R10, RZ, RZ, R23 ;  /* 0x000000ffff0a7224 */ /* 0x000fe400078e0017 */
[----:B------:R-:W-:Y:S02]  /*307f0*/  IMAD.MOV.U32 R11, RZ, RZ, R15 ;  /* 0x000000ffff0b7224 */ /* 0x000fe400078e000f */
[----:B------:R-:W-:-:S02]  /*30800*/  IMAD.MOV.U32 R19, RZ, RZ, R0 ;  /* 0x000000ffff137224 */ /* 0x000fc400078e0000 */
[----:B------:R-:W-:-:S03]  /*30810*/  IMAD.MOV.U32 R18, RZ, RZ, R22 ;  /* 0x000000ffff127224 */ /* 0x000fc600078e0016 */
[----:B----4-:R-:W-:Y:S01]  /*30820*/  HMMA.16816.F32 R8, R8, R26, R4 ;  /* 0x0000001a0808723c */ /* 0x010fe20000001804 */
[----:B------:R-:W3:Y:S04]  /*30830*/  LDL.LU R6, [R1+0x169c] ;  /* 0x00169c0001067983 */ /* 0x000ee80000300800 */
[----:B------:R-:W4:Y:S04]  /*30840*/  LDL.LU R4, [R1+0x1698] ;  /* 0x0016980001047983 */ /* 0x000f280000300800 */
[----:B------:R-:W3:Y:S04]  /*30850*/  LDL.LU R26, [R1+0x188] ;  /* 0x00018800011a7983 */ /* 0x000ee80000300800 */
[----:B------:R-:W3:Y:S06]  /*30860*/  LDL.LU R27, [R1+0x18c] ;  /* 0x00018c00011b7983 */ /* 0x000eec0000300800 */
[----:B------:R-:W-:-:S02]  /*30870*/  IMAD.MOV.U32 R25, RZ, RZ, R8 ;  /* 0x000000ffff197224 */ /* 0x000fc400078e0008 */
[----:B------:R-:W-:Y:S02]  /*30880*/  IMAD.MOV.U32 R7, RZ, RZ, R9 ;  /* 0x000000ffff077224 */ /* 0x000fe400078e0009 */
[----:B------:R-:W-:Y:S02]  /*30890*/  IMAD.MOV.U32 R5, RZ, RZ, R10 ;  /* 0x000000ffff057224 */ /* 0x000fe400078e000a */
[----:B------:R-:W-:Y:S02]  /*308a0*/  IMAD.MOV.U32 R0, RZ, RZ, R11 ;  /* 0x000000ffff007224 */ /* 0x000fe400078e000b */
[----:B------:R-:W-:Y:S02]  /*308b0*/  IMAD.MOV.U32 R8, RZ, RZ, R3 ;  /* 0x000000ffff087224 */ /* 0x000fe400078e0003 */
[----:B------:R-:W-:Y:S02]  /*308c0*/  IMAD.MOV.U32 R9, RZ, RZ, R13 ;  /* 0x000000ffff097224 */ /* 0x000fe400078e000d */
[----:B------:R-:W-:-:S02]  /*308d0*/  IMAD.MOV.U32 R10, RZ, RZ, R23 ;  /* 0x000000ffff0a7224 */ /* 0x000fc400078e0017 */
[----:B------:R-:W-:-:S07]  /*308e0*/  IMAD.MOV.U32 R11, RZ, RZ, R15 ;  /* 0x000000ffff0b7224 */ /* 0x000fce00078e000f */
[----:B--2---:R-:W-:Y:S01]  /*308f0*/  HMMA.16816.F32 R8, R8, R28, R16 ;  /* 0x0000001c0808723c */ /* 0x004fe20000001810 */
[----:B------:R-:W-:Y:S04]  /*30900*/  STL [R1+0x1630], R0 ;  /* 0x0016300001007387 */ /* 0x000fe80000100800 */
[----:B------:R-:W-:Y:S04]  /*30910*/  STL [R1+0x162c], R5 ;  /* 0x00162c0501007387 */ /* 0x000fe80000100800 */
[----:B------:R-:W-:Y:S04]  /*30920*/  STL [R1+0x1628], R7 ;  /* 0x0016280701007387 */ /* 0x000fe80000100800 */
[----:B------:R-:W-:Y:S04]  /*30930*/  STL [R1+0x1624], R25 ;  /* 0x0016241901007387 */ /* 0x000fe80000100800 */
[----:B------:R-:W2:Y:S04]  /*30940*/  LDL.LU R22, [R1+0x190] ;  /* 0x0001900001167983 */ /* 0x000ea80000300800 */
[----:B------:R-:W2:Y:S04]  /*30950*/  LDL.LU R23, [R1+0x194] ;  /* 0x0001940001177983 */ /* 0x000ea80000300800 */
[----:B------:R-:W2:Y:S04]  /*30960*/  LDL.LU.64 R18, [R1+0x1690] ;  /* 0x0016900001127983 */ /* 0x000ea80000300a00 */
[----:B------:R-:W2:Y:S04]  /*30970*/  LDL.LU R16, [R1+0x1688] ;  /* 0x0016880001107983 */ /* 0x000ea80000300800 */
[----:B------:R-:W2:Y:S04]  /*30980*/  LDL.LU.64 R28, [R1+0x1680] ;  /* 0x00168000011c7983 */ /* 0x000ea80000300a00 */
[----:B------:R0:W-:Y:S04]  /*30990*/  STL [R1+0x1638], R8 ;  /* 0x0016380801007387 */ /* 0x0001e80000100800 */
[----:B------:R1:W-:Y:S04]  /*309a0*/  STL [R1+0x1634], R9 ;  /* 0x0016340901007387 */ /* 0x0003e80000100800 */
[----:B0-----:R-:W2:Y:S04]  /*309b0*/  LDL.LU R8, [R1+0x180] ;  /* 0x0001800001087983 */ /* 0x001ea80000300800 */
[----:B-1----:R-:W2:Y:S04]  /*309c0*/  LDL.LU R9, [R1+0x184] ;  /* 0x0001840001097983 */ /* 0x002ea80000300800 */
[----:B------:R-:W-:Y:S04]  /*309d0*/  STL.64 [R1+0x15f8], R10 ;  /* 0x0015f80a01007387 */ /* 0x000fe80000100a00 */
[----:B--2---:R0:W-:Y:S04]  /*309e0*/  STL.64 [R1+0x1668], R8 ;  /* 0x0016680801007387 */ /* 0x0041e80000100a00 */
[----:B0-----:R-:W2:Y:S04]  /*309f0*/  LDL.LU R8, [R1+0x70] ;  /* 0x0000700001087983 */ /* 0x001ea80000300800 */
[----:B------:R-:W2:Y:S04]  /*30a00*/  LDL.LU R9, [R1+0x74] ;  /* 0x0000740001097983 */ /* 0x000ea80000300800 */
[----:B------:R-:W2:Y:S04]  /*30a10*/  LDL.LU R10, [R1+0x78] ;  /* 0x00007800010a7983 */ /* 0x000ea80000300800 */
[----:B------:R-:W2:Y:S01]  /*30a20*/  LDL.LU R11, [R1+0x7c] ;  /* 0x00007c00010b7983 */ /* 0x000ea20000300800 */
[----:B---3--:R-:W-:-:S02]  /*30a30*/  IMAD.MOV.U32 R13, RZ, RZ, R6 ;  /* 0x000000ffff0d7224 */ /* 0x008fc400078e0006 */
[----:B------:R-:W-:Y:S01]  /*30a40*/  IMAD.MOV.U32 R15, RZ, RZ, R16 ;  /* 0x000000ffff0f7224 */ /* 0x000fe200078e0010 */
[----:B--2---:R-:W-:Y:S04]  /*30a50*/  STL.64 [R1+0x1678], R10 ;  /* 0x0016780a01007387 */ /* 0x004fe80000100a00 */
[----:B------:R0:W-:Y:S04]  /*30a60*/  STL.64 [R1+0x1670], R8 ;  /* 0x0016700801007387 */ /* 0x0001e80000100a00 */
[----:B0-----:R-:W2:Y:S04]  /*30a70*/  LDL.LU R8, [R1+0x80] ;  /* 0x0000800001087983 */ /* 0x001ea80000300800 */
[----:B------:R-:W2:Y:S01]  /*30a80*/  LDL.LU R9, [R1+0x84] ;  /* 0x0000840001097983 */ /* 0x000ea20000300800 */
[----:B------:R-:W-:-:S02]  /*30a90*/  IMAD.MOV.U32 R10, RZ, RZ, R14 ;  /* 0x000000ffff0a7224 */ /* 0x000fc400078e000e */
[----:B------:R-:W-:Y:S02]  /*30aa0*/  IMAD.MOV.U32 R11, RZ, RZ, R12 ;  /* 0x000000ffff0b7224 */ /* 0x000fe400078e000c */
[----:B----4-:R-:W-:Y:S02]  /*30ab0*/  IMAD.MOV.U32 R12, RZ, RZ, R4 ;  /* 0x000000ffff0c7224 */ /* 0x010fe400078e0004 */
[----:B------:R-:W-:-:S07]  /*30ac0*/  IMAD.MOV.U32 R14, RZ, RZ, R24 ;  /* 0x000000ffff0e7224 */ /* 0x000fce00078e0018 */
[----:B--2---:R-:W-:Y:S01]  /*30ad0*/  HMMA.16816.F32 R12, R12, R22, R8 ;  /* 0x000000160c0c723c */ /* 0x004fe20000001808 */
[----:B------:R-:W2:Y:S04]  /*30ae0*/  LDL.LU.64 R10, [R1+0x1678] ;  /* 0x00167800010a7983 */ /* 0x000ea80000300a00 */
[----:B------:R-:W2:-:S14]  /*30af0*/  LDL.LU.64 R8, [R1+0x1670] ;  /* 0x0016700001087983 */ /* 0x000e9c0000300a00 */
[----:B------:R0:W-:Y:S04]  /*30b00*/  STL.64 [R1+0x20], R12 ;  /* 0x0000200c01007387 */ /* 0x0001e80000100a00 */
[----:B------:R1:W-:Y:S04]  /*30b10*/  STL [R1+0x28], R14 ;  /* 0x0000280e01007387 */ /* 0x0003e80000100800 */
[----:B------:R-:W3:Y:S04]  /*30b20*/  LDL.LU R22, [R1+0x178] ;  /* 0x0001780001167983 */ /* 0x000ee80000300800 */
[----:B------:R-:W3:Y:S01]  /*30b30*/  LDL.LU R23, [R1+0x17c] ;  /* 0x00017c0001177983 */ /* 0x000ee20000300800 */
[----:B------:R-:W-:-:S02]  /*30b40*/  IMAD.MOV.U32 R17, RZ, RZ, R15 ;  /* 0x000000ffff117224 */ /* 0x000fc400078e000f */
[----:B0-----:R-:W-:Y:S02]  /*30b50*/  IMAD.MOV.U32 R12, RZ, RZ, R4 ;  /* 0x000000ffff0c7224 */ /* 0x001fe400078e0004 */
[----:B------:R-:W-:Y:S02]  /*30b60*/  IMAD.MOV.U32 R13, RZ, RZ, R6 ;  /* 0x000000ffff0d7224 */ /* 0x000fe400078e0006 */
[----:B-1----:R-:W-:Y:S02]  /*30b70*/  IMAD.MOV.U32 R14, RZ, RZ, R24 ;  /* 0x000000ffff0e7224 */ /* 0x002fe400078e0018 */
[----:B------:R-:W-:-:S07]  /*30b80*/  IMAD.MOV.U32 R15, RZ, RZ, R16 ;  /* 0x000000ffff0f7224 */ /* 0x000fce00078e0010 */
[----:B--2---:R-:W-:Y:S01]  /*30b90*/  HMMA.16816.F32 R12, R12, R26, R8 ;  /* 0x0000001a0c0c723c */ /* 0x004fe20000001808 */
[----:B---3--:R0:W-:Y:S04]  /*30ba0*/  STL.64 [R1+0x1660], R22 ;  /* 0x0016601601007387 */ /* 0x0081e80000100a00 */
[----:B-----5:R1:W-:Y:S01]  /*30bb0*/  STL.64 [R1+0x1658], R20 ;  /* 0x0016581401007387 */ /* 0x0203e20000100a00 */
[----:B0-----:R-:W-:Y:S02]  /*30bc0*/  IMAD.MOV.U32 R23, RZ, RZ, R28 ;  /* 0x000000ffff177224 */ /* 0x001fe400078e001c */
[----:B------:R-:W-:Y:S01]  /*30bd0*/  IMAD.MOV.U32 R22, RZ, RZ, R29 ;  /* 0x000000ffff167224 */ /* 0x000fe200078e001d */
[----:B-1----:R-:W2:Y:S04]  /*30be0*/  LDL.LU R20, [R1] ;  /* 0x0000000001147983 */ /* 0x002ea80000300800 */
[----:B------:R-:W2:Y:S04]  /*30bf0*/  LDL.LU R21, [R1+0x4] ;  /* 0x0000040001157983 */ /* 0x000ea80000300800 */
[----:B------:R-:W3:Y:S04]  /*30c00*/  LDL.LU R28, [R1+0x170] ;  /* 0x00017000011c7983 */ /* 0x000ee80000300800 */
[----:B------:R-:W3:Y:S04]  /*30c10*/  LDL.LU R29, [R1+0x174] ;  /* 0x00017400011d7983 */ /* 0x000ee80000300800 */
[----:B------:R-:W-:Y:S04]  /*30c20*/  STL [R1+0x163c], R17 ;  /* 0x00163c1101007387 */ /* 0x000fe80000100800 */
[----:B------:R-:W2:Y:S01]  /*30c30*/  LDL.LU.64 R8, [R1+0x1668] ;  /* 0x0016680001087983 */ /* 0x000ea20000300a00 */
[----:B------:R-:W-:-:S02]  /*30c40*/  IMAD.MOV.U32 R0, RZ, RZ, R12 ;  /* 0x000000ffff007224 */ /* 0x000fc400078e000c */
[----:B------:R-:W-:Y:S01]  /*30c50*/  IMAD.MOV.U32 R5, RZ, RZ, R13 ;  /* 0x000000ffff057224 */ /* 0x000fe200078e000d */
[----:B------:R-:W4:Y:S01]  /*30c60*/  LDL.LU R26, [R1+0x168] ;  /* 0x00016800011a7983 */ /* 0x000f220000300800 */
[----:B------:R-:W-:Y:S02]  /*30c70*/  IMAD.MOV.U32 R7, RZ, RZ, R14 ;  /* 0x000000ffff077224 */ /* 0x000fe400078e000e */
[----:B------:R-:W-:Y:S01]  /*30c80*/  IMAD.MOV.U32 R25, RZ, RZ, R15 ;  /* 0x000000ffff197224 */ /* 0x000fe200078e000f */
[----:B------:R-:W4:Y:S01]  /*30c90*/  LDL.LU R27, [R1+0x16c] ;  /* 0x00016c00011b7983 */ /* 0x000f220000300800 */
[----:B------:R-:W-:Y:S02]  /*30ca0*/  IMAD.MOV.U32 R12, RZ, RZ, R4 ;  /* 0x000000ffff0c7224 */ /* 0x000fe400078e0004 */
[----:B------:R-:W-:Y:S02]  /*30cb0*/  IMAD.MOV.U32 R13, RZ, RZ, R6 ;  /* 0x000000ffff0d7224 */ /* 0x000fe400078e0006 */
[----:B------:R-:W-:-:S02]  /*30cc0*/  IMAD.MOV.U32 R14, RZ, RZ, R24 ;  /* 0x000000ffff0e7224 */ /* 0x000fc400078e0018 */
[----:B------:R-:W-:-:S07]  /*30cd0*/  IMAD.MOV.U32 R15, RZ, RZ, R16 ;  /* 0x000000ffff0f7224 */ /* 0x000fce00078e0010 */
[----:B--2---:R-:W-:Y:S01]  /*30ce0*/  HMMA.16816.F32 R12, R12, R8, R20 ;  /* 0x000000080c0c723c */ /* 0x004fe20000001814 */
[----:B------:R-:W2:Y:S04]  /*30cf0*/  LDL.LU.64 R22, [R1+0x1660] ;  /* 0x0016600001167983 */ /* 0x000ea80000300a00 */
[----:B------:R-:W5:-:S14]  /*30d00*/  LDL.LU.64 R20, [R1+0x1658] ;  /* 0x0016580001147983 */ /* 0x000f5c0000300a00 */
[----:B------:R-:W-:Y:S02]  /*30d10*/  IMAD.MOV.U32 R8, RZ, RZ, R14 ;  /* 0x000000ffff087224 */ /* 0x000fe400078e000e */
[----:B------:R-:W-:Y:S01]  /*30d20*/  IMAD.MOV.U32 R9, RZ, RZ, R15 ;  /* 0x000000ffff097224 */ /* 0x000fe200078e000f */
[----:B------:R-:W-:Y:S04]  /*30d30*/  STL [R1], R12 ;  /* 0x0000000c01007387 */ /* 0x000fe80000100800 */
[----:B------:R0:W-:Y:S04]  /*30d40*/  STL.64 [R1+0x1640], R8 ;  /* 0x0016400801007387 */ /* 0x0001e80000100a00 */
[----:B0-----:R-:W2:Y:S04]  /*30d50*/  LDL.LU R8, [R1+0x50] ;  /* 0x0000500001087983 */ /* 0x001ea80000300800 */
[----:B------:R-:W2:Y:S04]  /*30d60*/  LDL.LU R9, [R1+0x54] ;  /* 0x0000540001097983 */ /* 0x000ea80000300800 */
[----:B------:R-:W2:Y:S04]  /*30d70*/  LDL.LU R10, [R1+0x58] ;  /* 0x00005800010a7983 */ /* 0x000ea80000300800 */
[----:B------:R-:W2:Y:S01]  /*30d80*/  LDL.LU R11, [R1+0x5c] ;  /* 0x00005c00010b7983 */ /* 0x000ea20000300800 */
[----:B------:R-:W-:-:S02]  /*30d90*/  IMAD.MOV.U32 R17, RZ, RZ, R13 ;  /* 0x000000ffff117224 */ /* 0x000fc400078e000d */
[----:B------:R-:W-:Y:S01]  /*30da0*/  IMAD.MOV.U32 R12, RZ, RZ, R4 ;  /* 0x000000ffff0c7224 */ /* 0x000fe200078e0004 */
[----:B--2---:R-:W-:Y:S04]  /*30db0*/  STL.64 [R1+0x1650], R10 ;  /* 0x0016500a01007387 */ /* 0x004fe80000100a00 */
[----:B------:R0:W-:Y:S04]  /*30dc0*/  STL.64 [R1+0x1648], R8 ;  /* 0x0016480801007387 */ /* 0x0001e80000100a00 */
[----:B0-----:R-:W2:Y:S04]  /*30dd0*/  LDL.LU R8, [R1+0x60] ;  /* 0x0000600001087983 */ /* 0x001ea80000300800 */
[----:B------:R-:W2:Y:S04]  /*30de0*/  LDL.LU R9, [R1+0x64] ;  /* 0x0000640001097983 */ /* 0x000ea80000300800 */
[----:B------:R-:W2:Y:S01]  /*30df0*/  LDL.LU R10, [R1+0x68] ;  /* 0x00006800010a7983 */ /* 0x000ea20000300800 */
[----:B-----5:R-:W-:-:S02]  /*30e00*/  IMAD.MOV.U32 R11, RZ, RZ, R21 ;  /* 0x000000ffff0b7224 */ /* 0x020fc400078e0015 */
[----:B------:R-:W-:Y:S02]  /*30e10*/  IMAD.MOV.U32 R13, RZ, RZ, R6 ;  /* 0x000000ffff0d7224 */ /* 0x000fe400078e0006 */
[----:B------:R-:W-:Y:S02]  /*30e20*/  IMAD.MOV.U32 R14, RZ, RZ, R24 ;  /* 0x000000ffff0e7224 */ /* 0x000fe400078e0018 */
[----:B------:R-:W-:-:S07]  /*30e30*/  IMAD.MOV.U32 R15, RZ, RZ, R16 ;  /* 0x000000ffff0f7224 */ /* 0x000fce00078e0010 */
[----:B--2---:R-:W-:Y:S01]  /*30e40*/  HMMA.16816.F32 R12, R12, R22, R8 ;  /* 0x000000160c0c723c */ /* 0x004fe20000001808 */
[----:B------:R-:W3:Y:S04]  /*30e50*/  LDL.LU.64 R10, [R1+0x1650] ;  /* 0x00165000010a7983 */ /* 0x000ee80000300a00 */
[----:B------:R-:W3:Y:S01]  /*30e60*/  LDL.LU.64 R8, [R1+0x1648] ;  /* 0x0016480001087983 */ /* 0x000ee20000300a00 */
[----:B------:R-:W-:Y:S02]  /*30e70*/  IMAD.MOV.U32 R21, RZ, RZ, R6 ;  /* 0x000000ffff157224 */ /* 0x000fe400078e0006 */
[----:B------:R-:W-:Y:S02]  /*30e80*/  IMAD.MOV.U32 R22, RZ, RZ, R24 ;  /* 0x000000ffff167224 */ /* 0x000fe400078e0018 */
[----:B------:R-:W-:-:S09]  /*30e90*/  IMAD.MOV.U32 R23, RZ, RZ, R16 ;  /* 0x000000ffff177224 */ /* 0x000fd200078e0010 */
[----:B------:R-:W-:Y:S04]  /*30ea0*/  STL.64 [R1+0x15d0], R14 ;  /* 0x0015d00e01007387 */ /* 0x000fe80000100a00 */
[----:B------:R0:W-:Y:S02]  /*30eb0*/  STL.64 [R1+0x15c8], R12 ;  /* 0x0015c80c01007387 */ /* 0x0001e40000100a00 */
[----:B0-----:R-:W-:Y:S02]  /*30ec0*/  IMAD.MOV.U32 R12, RZ, RZ, R20 ;  /* 0x000000ffff0c7224 */ /* 0x001fe400078e0014 */
[----:B------:R-:W-:Y:S02]  /*30ed0*/  IMAD.MOV.U32 R20, RZ, RZ, R4 ;  /* 0x000000ffff147224 */ /* 0x000fe400078e0004 */
[----:B------:R-:W-:-:S02]  /*30ee0*/  IMAD.MOV.U32 R13, RZ, RZ, R19 ;  /* 0x000000ffff0d7224 */ /* 0x000fc400078e0013 */
[----:B------:R-:W-:Y:S02]  /*30ef0*/  IMAD.MOV.U32 R15, RZ, RZ, R2 ;  /* 0x000000ffff0f7224 */ /* 0x000fe400078e0002 */
[----:B------:R-:W-:Y:S01]  /*30f00*/  IMAD.MOV.U32 R14, RZ, RZ, R18 ;  /* 0x000000ffff0e7224 */ /* 0x000fe200078e0012 */
[----:B---3--:R-:W-:Y:S01]  /*30f10*/  HMMA.16816.F32 R20, R20, R28, R8 ;  /* 0x0000001c1414723c */ /* 0x008fe20000001808 */
[----:B------:R-:W2:-:S15]  /*30f20*/  LDL.LU.64 R8, [R1+0x1640] ;  /* 0x0016400001087983 */ /* 0x000e9e0000300a00 */
[----:B------:R-:W-:-:S03]  /*30f30*/  NOP ;  /* 0x0000000000007918 */ /* 0x000fc60000000000 */
[----:B------:R-:W-:Y:S01]  /*30f40*/  IMAD.MOV.U32 R19, RZ, RZ, R21 ;  /* 0x000000ffff137224 */ /* 0x000fe200078e0015 */
[----:B------:R0:W-:Y:S01]  /*30f50*/  STL [R1+0x60], R20 ;  /* 0x0000601401007387 */ /* 0x0001e20000100800 */
[----:B------:R-:W-:Y:S02]  /*30f60*/  IMAD.MOV.U32 R3, RZ, RZ, R22 ;  /* 0x000000ffff037224 */ /* 0x000fe400078e0016 */
[----:B------:R-:W-:Y:S01]  /*30f70*/  IMAD.MOV.U32 R2, RZ, RZ, R23 ;  /* 0x000000ffff027224 */ /* 0x000fe200078e0017 */
[----:B------:R-:W3:Y:S01]  /*30f80*/  LDL.LU R10, [R1+0x160] ;  /* 0x00016000010a7983 */ /* 0x000ee20000300800 */
[----:B------:R-:W-:Y:S02]  /*30f90*/  IMAD.MOV.U32 R21, RZ, RZ, R6 ;  /* 0x000000ffff157224 */ /* 0x000fe400078e0006 */
[----:B------:R-:W-:Y:S01]  /*30fa0*/  IMAD.MOV.U32 R22, RZ, RZ, R24 ;  /* 0x000000ffff167224 */ /* 0x000fe200078e0018 */
[----:B------:R-:W3:Y:S01]  /*30fb0*/  LDL.LU R11, [R1+0x164] ;  /* 0x00016400010b7983 */ /* 0x000ee20000300800 */
[----:B------:R-:W-:-:S02]  /*30fc0*/  IMAD.MOV.U32 R23, RZ, RZ, R16 ;  /* 0x000000ffff177224 */ /* 0x000fc400078e0010 */
[----:B0-----:R-:W-:Y:S01]  /*30fd0*/  IMAD.MOV.U32 R20, RZ, RZ, R4 ;  /* 0x000000ffff147224 */ /* 0x001fe200078e0004 */
[----:B------:R-:W5:Y:S04]  /*30fe0*/  LDL.LU R28, [R1+0x158] ;  /* 0x00015800011c7983 */ /* 0x000f680000300800 */
[----:B------:R-:W5:Y:S02]  /*30ff0*/  LDL.LU R29, [R1+0x15c] ;  /* 0x00015c00011d7983 */ /* 0x000f640000300800 */
[----:B----4-:R-:W-:-:S15]  /*31000*/  HMMA.16816.F32 R12, R20, R26, R12 ;  /* 0x0000001a140c723c */ /* 0x010fde000000180c */
[----:B------:R-:W-:-:S04]  /*31010*/  NOP ;  /* 0x0000000000007918 */ /* 0x000fc80000000000 */
[----:B------:R0:W-:Y:S04]  /*31020*/  STL.64 [R1+0x50], R12 ;  /* 0x0000500c01007387 */ /* 0x0001e80000100a00 */
[----:B------:R2:W-:Y:S04]  /*31030*/  STL [R1+0x58], R14 ;  /* 0x0000580e01007387 */ /* 0x0005e80000100800 */
[----:B------:R-:W4:Y:S04]  /*31040*/  LDL.LU R26, [R1+0x130] ;  /* 0x00013000011a7983 */ /* 0x000f280000300800 */
[----:B------:R-:W4:Y:S04]  /*31050*/  LDL.LU R27, [R1+0x134] ;  /* 0x00013400011b7983 */ /* 0x000f280000300800 */
[----:B0-----:R-:W3:Y:S01]  /*31060*/  LDL.LU R12, [R1] ;  /* 0x00000000010c7983 */ /* 0x001ee20000300800 */
[----:B------:R-:W-:-:S02]  /*31070*/  IMAD.MOV.U32 R18, RZ, RZ, R15 ;  /* 0x000000ffff127224 */ /* 0x000fc400078e000f */
[----:B------:R-:W-:Y:S02]  /*31080*/  IMAD.MOV.U32 R13, RZ, RZ, R17 ;  /* 0x000000ffff0d7224 */ /* 0x000fe400078e0011 */
[----:B------:R-:W4:Y:S01]  /*31090*/  LDL.LU R17, [R1+0x163c] ;  /* 0x00163c0001117983 */ /* 0x000f220000300800 */
[----:B--2---:R-:W-:Y:S02]  /*310a0*/  IMAD.MOV.U32 R14, RZ, RZ, R8 ;  /* 0x000000ffff0e7224 */ /* 0x004fe400078e0008 */
[----:B------:R-:W-:Y:S01]  /*310b0*/  IMAD.MOV.U32 R15, RZ, RZ, R9 ;  /* 0x000000ffff0f7224 */ /* 0x000fe200078e0009 */
[----:B------:R-:W5:Y:S04]  /*310c0*/  LDL.LU R8, [R1+0x1638] ;  /* 0x0016380001087983 */ /* 0x000f680000300800 */
[----:B------:R-:W5:Y:S04]  /*310d0*/  LDL.LU R9, [R1+0x1634] ;  /* 0x0016340001097983 */ /* 0x000f680000300800 */
[----:B------:R0:W-:Y:S02]  /*310e0*/  STL.64 [R1+0x15e0], R14 ;  /* 0x0015e00e01007387 */ /* 0x0001e40000100a00 */
[----:B0-----:R-:W-:-:S02]  /*310f0*/  IMAD.MOV.U32 R14, RZ, RZ, R7 ;  /* 0x000000ffff0e7224 */ /* 0x001fc400078e0007 */
[----:B------:R-:W-:Y:S01]  /*31100*/  IMAD.MOV.U32 R15, RZ, RZ, R25 ;  /* 0x000000ffff0f7224 */ /* 0x000fe200078e0019 */
[----:B---3--:R0:W-:Y:S02]  /*31110*/  STL.64 [R1+0x15d8], R12 ;  /* 0x0015d80c01007387 */ /* 0x0081e40000100a00 */
[----:B0-----:R-:W-:Y:S02]  /*31120*/  IMAD.MOV.U32 R12, RZ, RZ, R0 ;  /* 0x000000ffff0c7224 */ /* 0x001fe400078e0000 */
[----:B------:R-:W2:Y:S01]  /*31130*/  LDL.LU R0, [R1+0x1630] ;  /* 0x0016300001007983 */ /* 0x000ea20000300800 */
[----:B------:R-:W-:-:S03]  /*31140*/  IMAD.MOV.U32 R13, RZ, RZ, R5 ;  /* 0x000000ffff0d7224 */ /* 0x000fc600078e0005 */
[----:B------:R-:W3:Y:S04]  /*31150*/  LDL.LU R5, [R1+0x162c] ;  /* 0x00162c0001057983 */ /* 0x000ee80000300800 */
[----:B------:R-:W2:Y:S04]  /*31160*/  LDL.LU R7, [R1+0x1628] ;  /* 0x0016280001077983 */ /* 0x000ea80000300800 */
[----:B------:R-:W2:Y:S04]  /*31170*/  LDL.LU R25, [R1+0x1624] ;  /* 0x0016240001197983 */ /* 0x000ea80000300800 */
[----:B------:R-:W-:Y:S04]  /*31180*/  STL.64 [R1+0x15f0], R14 ;  /* 0x0015f00e01007387 */ /* 0x000fe80000100a00 */
[----:B------:R0:W-:Y:S04]  /*31190*/  STL.64 [R1+0x15e8], R12 ;  /* 0x0015e80c01007387 */ /* 0x0001e80000100a00 */
[----:B0-----:R-:W2:Y:S04]  /*311a0*/  LDL.LU R12, [R1+0x20] ;  /* 0x00002000010c7983 */ /* 0x001ea80000300800 */
[----:B------:R-:W2:Y:S04]  /*311b0*/  LDL.LU R13, [R1+0x24] ;  /* 0x00002400010d7983 */ /* 0x000ea80000300800 */
[----:B------:R-:W2:Y:S01]  /*311c0*/  LDL.LU R14, [R1+0x28] ;  /* 0x00002800010e7983 */ /* 0x000ea20000300800 */
[----:B----4-:R-:W-:-:S03]  /*311d0*/  IMAD.MOV.U32 R15, RZ, RZ, R17 ;  /* 0x000000ffff0f7224 */ /* 0x010fc600078e0011 */
[----:B------:R-:W4:Y:S04]  /*311e0*/  LDL.LU R17, [R1+0x1620] ;  /* 0x0016200001117983 */ /* 0x000f280000300800 */
[----:B--2---:R3:W-:Y:S04]  /*311f0*/  STL.64 [R1+0x1608], R14 ;  /* 0x0016080e01007387 */ /* 0x0047e80000100a00 */
[----:B------:R0:W-:Y:S01]  /*31200*/  STL.64 [R1+0x1600], R12 ;  /* 0x0016000c01007387 */ /* 0x0001e20000100a00 */
[----:B---3--:R-:W-:Y:S02]  /*31210*/  IMAD.MOV.U32 R14, RZ, RZ, R5 ;  /* 0x000000ffff0e7224 */ /* 0x008fe400078e0005 */
[----:B------:R-:W-:-:S02]  /*31220*/  IMAD.MOV.U32 R15, RZ, RZ, R0 ;  /* 0x000000ffff0f7224 */ /* 0x000fc400078e0000 */
[----:B0-----:R-:W-:Y:S02]  /*31230*/  IMAD.MOV.U32 R12, RZ, RZ, R25 ;  /* 0x000000ffff0c7224 */ /* 0x001fe400078e0019 */
[----:B------:R-:W-:Y:S01]  /*31240*/  IMAD.MOV.U32 R13, RZ, RZ, R7 ;  /* 0x000000ffff0d7224 */ /* 0x000fe200078e0007 */
[----:B------:R-:W2:Y:S04]  /*31250*/  LDL.LU R25, [R1+0x161c] ;  /* 0x00161c0001197983 */ /* 0x000ea80000300800 */
[----:B------:R-:W3:Y:S02]  /*31260*/  LDL.LU R7, [R1+0x1618] ;  /* 0x0016180001077983 */ /* 0x000ee40000300800 */
[----:B------:R-:W-:Y:S02]  /*31270*/  HMMA.16816.F32 R20, R20, R10, R12 ;  /* 0x0000000a1414723c */ /* 0x000fe4000000180c */
[----:B------:R-:W2:Y:S04]  /*31280*/  LDL.LU R5, [R1+0x1614] ;  /* 0x0016140001057983 */ /* 0x000ea80000300800 */
[----:B------:R-:W2:Y:S04]  /*31290*/  LDL.LU R0, [R1+0x1610] ;  /* 0x0016100001007983 */ /* 0x000ea80000300800 */
[----:B------:R-:W2:Y:S04]  /*312a0*/  LDL.LU.64 R14, [R1+0x1608] ;  /* 0x00160800010e7983 */ /* 0x000ea80000300a00 */
[----:B------:R-:W2:Y:S04]  /*312b0*/  LDL.LU.64 R12, [R1+0x1600] ;  /* 0x00160000010c7983 */ /* 0x000ea80000300a00 */
[----:B------:R-:W5:Y:S04]  /*312c0*/  LDL.LU.64 R10, [R1+0x15f8] ;  /* 0x0015f800010a7983 */ /* 0x000f680000300a00 */
[----:B------:R0:W-:Y:S04]  /*312d0*/  STL.64 [R1+0x40], R20 ;  /* 0x0000401401007387 */ /* 0x0001e80000100a00 */
[----:B------:R1:W-:Y:S01]  /*312e0*/  STL.64 [R1+0x48], R22 ;  /* 0x0000481601007387 */ /* 0x0003e20000100a00 */
[----:B0-----:R-:W-:-:S02]  /*312f0*/  IMAD.MOV.U32 R20, RZ, RZ, R4 ;  /* 0x000000ffff147224 */ /* 0x001fc400078e0004 */
[----:B------:R-:W-:Y:S02]  /*31300*/  IMAD.MOV.U32 R21, RZ, RZ, R6 ;  /* 0x000000ffff157224 */ /* 0x000fe400078e0006 */
[----:B-1----:R-:W-:Y:S02]  /*31310*/  IMAD.MOV.U32 R22, RZ, RZ, R24 ;  /* 0x000000ffff167224 */ /* 0x002fe400078e0018 */
[----:B------:R-:W-:-:S07]  /*31320*/  IMAD.MOV.U32 R23, RZ, RZ, R16 ;  /* 0x000000ffff177224 */ /* 0x000fce00078e0010 */
[----:B-----5:R-:W-:Y:S01]  /*31330*/  HMMA.16816.F32 R8, R20, R28, R8 ;  /* 0x0000001c1408723c */ /* 0x020fe20000001808 */
[----:B------:R-:W5:Y:S04]  /*31340*/  LDL.LU R20, [R1+0x140] ;  /* 0x0001400001147983 */ /* 0x000f680000300800 */
[----:B------:R-:W5:Y:S04]  /*31350*/  LDL.LU R21, [R1+0x144] ;  /* 0x0001440001157983 */ /* 0x000f680000300800 */
[----:B------:R-:W5:Y:S04]  /*31360*/  LDL.LU R22, [R1+0x120] ;  /* 0x0001200001167983 */ /* 0x000f680000300800 */
[----:B------:R-:W5:Y:S06]  /*31370*/  LDL.LU R23, [R1+0x124] ;  /* 0x0001240001177983 */ /* 0x000f6c0000300800 */
[----:B------:R-:W-:-:S02]  /*31380*/  IMAD.MOV.U32 R29, RZ, RZ, R8 ;  /* 0x000000ffff1d7224 */ /* 0x000fc400078e0008 */
[----:B------:R-:W-:-:S05]  /*31390*/  IMAD.MOV.U32 R28, RZ, RZ, R9 ;  /* 0x000000ffff1c7224 */ /* 0x000fca00078e0009 */
[----:B------:R0:W-:Y:S04]  /*313a0*/  STL.64 [R1+0x1588], R28 ;  /* 0x0015881c01007387 */ /* 0x0001e80000100a00 */
[----:B0-----:R-:W5:Y:S04]  /*313b0*/  LDL.LU R28, [R1+0x150] ;  /* 0x00015000011c7983 */ /* 0x001f680000300800 */
[----:B------:R-:W5:Y:S01]  /*313c0*/  LDL.LU R29, [R1+0x154] ;  /* 0x00015400011d7983 */ /* 0x000f620000300800 */
[----:B------:R-:W-:Y:S02]  /*313d0*/  IMAD.MOV.U32 R6, RZ, RZ, R10 ;  /* 0x000000ffff067224 */ /* 0x000fe400078e000a */
[----:B------:R-:W-:-:S02]  /*313e0*/  IMAD.MOV.U32 R4, RZ, RZ, R11 ;  /* 0x000000ffff047224 */ /* 0x000fc400078e000b */
[----:B--2---:R-:W-:Y:S02]  /*313f0*/  IMAD.MOV.U32 R8, RZ, RZ, R5 ;  /* 0x000000ffff087224 */ /* 0x004fe400078e0005 */
[----:B---3--:R-:W-:Y:S02]  /*31400*/  IMAD.MOV.U32 R9, RZ, RZ, R7 ;  /* 0x000000ffff097224 */ /* 0x008fe400078e0007 */
[----:B------:R-:W-:Y:S02]  /*31410*/  IMAD.MOV.U32 R10, RZ, RZ, R25 ;  /* 0x000000ffff0a7224 */ /* 0x000fe400078e0019 */
[----:B----4-:R-:W-:-:S07]  /*31420*/  IMAD.MOV.U32 R11, RZ, RZ, R17 ;  /* 0x000000ffff0b7224 */ /* 0x010fce00078e0011 */
[----:B-----5:R-:W-:Y:S01]  /*31430*/  HMMA.16816.F32 R8, R8, R28, R12 ;  /* 0x0000001c0808723c */ /* 0x020fe2000000180c */
[----:B------:R-:W2:Y:S04]  /*31440*/  LDL.LU.64 R14, [R1+0x15f0] ;  /* 0x0015f000010e7983 */ /* 0x000ea80000300a00 */
[----:B------:R-:W2:-:S14]  /*31450*/  LDL.LU.64 R12, [R1+0x15e8] ;  /* 0x0015e800010c7983 */ /* 0x000e9c0000300a00 */
[----:B------:R0:W-:Y:S04]  /*31460*/  STL.64 [R1+0x20], R8 ;  /* 0x0000200801007387 */ /* 0x0001e80000100a00 */
[----:B------:R1:W-:Y:S01]  /*31470*/  STL.64 [R1+0x28], R10 ;  /* 0x0000280a01007387 */ /* 0x0003e20000100a00 */
[----:B0-----:R-:W-:Y:S02]  /*31480*/  IMAD.MOV.U32 R8, RZ, RZ, R5 ;  /* 0x000000ffff087224 */ /* 0x001fe400078e0005 */
[----:B------:R-:W-:Y:S02]  /*31490*/  IMAD.MOV.U32 R9, RZ, RZ, R7 ;  /* 0x000000ffff097224 */ /* 0x000fe400078e0007 */
[----:B-1----:R-:W-:Y:S02]  /*314a0*/  IMAD.MOV.U32 R10, RZ, RZ, R25 ;  /* 0x000000ffff0a7224 */ /* 0x002fe400078e0019 */
[----:B------:R-:W-:-:S07]  /*314b0*/  IMAD.MOV.U32 R11, RZ, RZ, R17 ;  /* 0x000000ffff0b7224 */ /* 0x000fce00078e0011 */
[----:B--2---:R-:W-:Y:S01]  /*314c0*/  HMMA.16816.F32 R8, R8, R20, R12 ;  /* 0x000000140808723c */ /* 0x004fe2000000180c */
[----:B------:R-:W2:Y:S04]  /*314d0*/  LDL.LU.64 R14, [R1+0x15e0] ;  /* 0x0015e000010e7983 */ /* 0x000ea80000300a00 */
[----:B------:R-:W2:-:S14]  /*314e0*/  LDL.LU.64 R12, [R1+0x15d8] ;  /* 0x0015d800010c7983 */ /* 0x000e9c0000300a00 */
[----:B------:R0:W-:Y:S01]  /*314f0*/  STL.64 [R1+0x10], R8 ;  /* 0x0000100801007387 */ /* 0x0001e20000100a00 */
[----:B------:R-:W-:Y:S02]  /*31500*/  IMAD.MOV.U32 R16, RZ, RZ, R11 ;  /* 0x000000ffff107224 */ /* 0x000fe400078e000b */
[----:B------:R-:W-:Y:S01]  /*31510*/  IMAD.MOV.U32 R11, RZ, RZ, R17 ;  /* 0x000000ffff0b7224 */ /* 0x000fe200078e0011 */
[----:B------:R1:W-:Y:S01]  /*31520*/  STL [R1+0x18], R10 ;  /* 0x0000180a01007387 */ /* 0x0003e20000100800 */
[----:B0-----:R-:W-:Y:S02]  /*31530*/  IMAD.MOV.U32 R8, RZ, RZ, R5 ;  /* 0x000000ffff087224 */ /* 0x001fe400078e0005 */
[----:B------:R-:W-:Y:S02]  /*31540*/  IMAD.MOV.U32 R9, RZ, RZ, R7 ;  /* 0x000000ffff097224 */ /* 0x000fe400078e0007 */
[----:B-1----:R-:W-:-:S07]  /*31550*/  IMAD.MOV.U32 R10, RZ, RZ, R25 ;  /* 0x000000ffff0a7224 */ /* 0x002fce00078e0019 */
[----:B--2---:R-:W-:Y:S01]  /*31560*/  HMMA.16816.F32 R8, R8, R26, R12 ;  /* 0x0000001a0808723c */ /* 0x004fe2000000180c */
[----:B------:R-:W2:Y:S04]  /*31570*/  LDL.LU.64 R14, [R1+0x15d0] ;  /* 0x0015d000010e7983 */ /* 0x000ea80000300a00 */
[----:B------:R-:W2:-:S14]  /*31580*/  LDL.LU.64 R12, [R1+0x15c8] ;  /* 0x0015c800010c7983 */ /* 0x000e9c0000300a00 */
[----:B------:R-:W-:Y:S02]  /*31590*/  IMAD.MOV.U32 R27, RZ, RZ, R10 ;  /* 0x000000ffff1b7224 */ /* 0x000fe400078e000a */
[----:B------:R-:W-:Y:S01]  /*315a0*/  IMAD.MOV.U32 R26, RZ, RZ, R11 ;  /* 0x000000ffff1a7224 */ /* 0x000fe200078e000b */
[----:B------:R0:W-:Y:S04]  /*315b0*/  STL.64 [R1], R8 ;  /* 0x0000000801007387 */ /* 0x0001e80000100a00 */
[----:B------:R1:W-:Y:S04]  /*315c0*/  STL.64 [R1+0x1598], R26 ;  /* 0x0015981a01007387 */ /* 0x0003e80000100a00 */
[----:B------:R-:W3:Y:S04]  /*315d0*/  LDL.LU R28, [R1+0x128] ;  /* 0x00012800011c7983 */ /* 0x000ee80000300800 */
[----:B------:R-:W3:Y:S01]  /*315e0*/  LDL.LU R29, [R1+0x12c] ;  /* 0x00012c00011d7983 */ /* 0x000ee20000300800 */
[----:B0-----:R-:W-:-:S02]  /*315f0*/  IMAD.MOV.U32 R8, RZ, RZ, R5 ;  /* 0x000000ffff087224 */ /* 0x001fc400078e0005 */
[----:B------:R-:W-:Y:S02]  /*31600*/  IMAD.MOV.U32 R9, RZ, RZ, R7 ;  /* 0x000000ffff097224 */ /* 0x000fe400078e0007 */
[----:B------:R-:W-:Y:S02]  /*31610*/  IMAD.MOV.U32 R10, RZ, RZ, R25 ;  /* 0x000000ffff0a7224 */ /* 0x000fe400078e0019 */
[----:B------:R-:W-:-:S07]  /*31620*/  IMAD.MOV.U32 R11, RZ, RZ, R17 ;  /* 0x000000ffff0b7224 */ /* 0x000fce00078e0011 */
[----:B--2---:R-:W-:Y:S01]  /*31630*/  HMMA.16816.F32 R20, R8, R22, R12 ;  /* 0x000000160814723c */ /* 0x004fe2000000180c */
[----:B------:R-:W-:Y:S01]  /*31640*/  IMAD.MOV.U32 R12, RZ, RZ, R5 ;  /* 0x000000ffff0c7224 */ /* 0x000fe200078e0005 */
[----:B------:R-:W-:Y:S04]  /*31650*/  LDS.64 R8, [R0+UR7+0x1880] ;  /* 0x0018800700087984 */ /* 0x000fe80008000a00 */
[----:B---3--:R0:W-:Y:S04]  /*31660*/  STL.64 [R1+0x15b0], R28 ;  /* 0x0015b01c01007387 */ /* 0x0081e80000100a00 */
[----:B-1----:R-:W2:Y:S04]  /*31670*/  LDL.LU R26, [R1+0x138] ;  /* 0x00013800011a7983 */ /* 0x002ea80000300800 */
[----:B------:R-:W2:Y:S04]  /*31680*/  LDL.LU R27, [R1+0x13c] ;  /* 0x00013c00011b7983 */ /* 0x000ea80000300800 */
[----:B0-----:R-:W3:Y:S04]  /*31690*/  LDL.LU R28, [R1+0x148] ;  /* 0x00014800011c7983 */ /* 0x001ee80000300800 */
[----:B------:R-:W3:Y:S04]  /*316a0*/  LDL.LU R29, [R1+0x14c] ;  /* 0x00014c00011d7983 */ /* 0x000ee80000300800 */
[----:B------:R-:W-:Y:S04]  /*316b0*/  STL.64 [R1+0x1570], R22 ;  /* 0x0015701601007387 */ /* 0x000fe80000100a00 */
[----:B------:R0:W-:Y:S04]  /*316c0*/  STL.64 [R1+0x1568], R20 ;  /* 0x0015681401007387 */ /* 0x0001e80000100a00 */
[----:B0-----:R-:W4:Y:S04]  /*316d0*/  LDL.LU R20, [R1+0x118] ;  /* 0x0001180001147983 */ /* 0x001f280000300800 */
[----:B------:R-:W4:Y:S04]  /*316e0*/  LDL.LU R21, [R1+0x11c] ;  /* 0x00011c0001157983 */ /* 0x000f280000300800 */
[----:B------:R-:W-:Y:S04]  /*316f0*/  STL.64 [R1+0x15c0], R6 ;  /* 0x0015c00601007387 */ /* 0x000fe80000100a00 */
[----:B------:R0:W-:Y:S02]  /*31700*/  STL.64 [R1+0x15b8], R4 ;  /* 0x0015b80401007387 */ /* 0x0001e40000100a00 */
[----:B0-----:R-:W-:-:S02]  /*31710*/  IMAD.MOV.U32 R5, RZ, RZ, R19 ;  /* 0x000000ffff057224 */ /* 0x001fc400078e0013 */
[----:B------:R-:W3:Y:S01]  /*31720*/  LDL.LU R4, [R1+0x60] ;  /* 0x0000600001047983 */ /* 0x000ee20000300800 */
[----:B------:R-:W0:Y:S01]  /*31730*/  S2R R19, SR_TID.X ;  /* 0x0000000000137919 */ /* 0x000e220000002100 */
[----:B------:R-:W-:Y:S02]  /*31740*/  IMAD.MOV.U32 R13, RZ, RZ, R7 ;  /* 0x000000ffff0d7224 */ /* 0x000fe400078e0007 */
[----:B------:R-:W-:Y:S02]  /*31750*/  IMAD.MOV.U32 R6, RZ, RZ, R3 ;  /* 0x000000ffff067224 */ /* 0x000fe400078e0003 */
[----:B------:R-:W-:Y:S02]  /*31760*/  IMAD.MOV.U32 R7, RZ, RZ, R2 ;  /* 0x000000ffff077224 */ /* 0x000fe400078e0002 */
[----:B------:R-:W1:Y:S01]  /*31770*/  LDS.64 R2, [R0+UR7+0x1080] ;  /* 0x0010800700027984 */ /* 0x000e620008000a00 */
[C---:B0-----:R-:W-:Y:S02]  /*31780*/  LOP3.LUT R24, R19.reuse, 0xf, RZ, 0xc0, !PT ;  /* 0x0000000f13187812 */ /* 0x041fe400078ec0ff */
[----:B------:R-:W-:-:S05]  /*31790*/  LOP3.LUT R19, R19, 0x1c, RZ, 0xc0, !PT ;  /* 0x0000001c13137812 */ /* 0x000fca00078ec0ff */
[----:B------:R-:W-:-:S04]  /*317a0*/  IMAD R19, R19, 0x8, R24 ;  /* 0x0000000813137824 */ /* 0x000fc800078e0218 */
[----:B------:R-:W-:-:S05]  /*317b0*/  IMAD.SHL.U32 R19, R19, 0x8, RZ ;  /* 0x0000000813137824 */ /* 0x000fca00078e00ff */
[----:B------:R-:W-:-:S05]  /*317c0*/  LOP3.LUT R19, R19, 0x60, RZ, 0x3c, !PT ;  /* 0x0000006013137812 */ /* 0x000fca00078e3cff */
[----:B------:R-:W0:Y:S04]  /*317d0*/  LDS.64 R10, [R19+UR7+0x1080] ;  /* 0x00108007130a7984 */ /* 0x000e280008000a00 */
[----:B-1----:R-:W-:Y:S04]  /*317e0*/  STL [R1+0x1508], R3 ;  /* 0x0015080301007387 */ /* 0x002fe80000100800 */
[----:B------:R-:W-:Y:S04]  /*317f0*/  STL [R1+0x150c], R9 ;  /* 0x00150c0901007387 */ /* 0x000fe80000100800 */
[----:B0-----:R-:W-:Y:S04]  /*31800*/  STL [R1+0x1510], R11 ;  /* 0x0015100b01007387 */ /* 0x001fe80000100800 */
[----:B------:R-:W-:Y:S04]  /*31810*/  STL [R1+0x1594], R10 ;  /* 0x0015940a01007387 */ /* 0x000fe80000100800 */
[----:B------:R0:W-:Y:S04]  /*31820*/  STL [R1+0x1590], R8 ;  /* 0x0015900801007387 */ /* 0x0001e80000100800 */
[----:B0-----:R-:W5:Y:S04]  /*31830*/  LDL.LU R8, [R1+0x40] ;  /* 0x0000400001087983 */ /* 0x001f680000300800 */
[----:B------:R-:W5:Y:S04]  /*31840*/  LDL.LU R9, [R1+0x44] ;  /* 0x0000440001097983 */ /* 0x000f680000300800 */
[----:B------:R-:W2:Y:S04]  /*31850*/  LDL.LU R10, [R1+0x48] ;  /* 0x00004800010a7983 */ /* 0x000ea80000300800 */
[----:B------:R-:W2:Y:S01]  /*31860*/  LDL.LU R11, [R1+0x4c] ;  /* 0x00004c00010b7983 */ /* 0x000ea20000300800 */
[----:B------:R-:W-:-:S02]  /*31870*/  IMAD.MOV.U32 R14, RZ, RZ, R25 ;  /* 0x000000ffff0e7224 */ /* 0x000fc400078e0019 */
[----:B------:R-:W-:-:S07]  /*31880*/  IMAD.MOV.U32 R15, RZ, RZ, R17 ;  /* 0x000000ffff0f7224 */ /* 0x000fce00078e0011 */
[----:B---3--:R-:W-:Y:S01]  /*31890*/  HMMA.16816.F32 R12, R12, R28, R4 ;  /* 0x0000001c0c0c723c */ /* 0x008fe20000001804 */
[----:B--2---:R0:W-:Y:S02]  /*318a0*/  STL.64 [R1+0x15a8], R10 ;  /* 0x0015a80a01007387 */ /* 0x0041e40000100a00 */
[----:B0-----:R-:W-:Y:S02]  /*318b0*/  IMAD.MOV.U32 R11, RZ, RZ, R18 ;  /* 0x000000ffff0b7224 */ /* 0x001fe400078e0012 */
[----:B------:R-:W0:Y:S04]  /*318c0*/  LDS.64 R18, [R19+UR7+0x1880] ;  /* 0x0018800713127984 */ /* 0x000e280008000a00 */
[----:B-----5:R1:W-:Y:S04]  /*318d0*/  STL.64 [R1+0x15a0], R8 ;  /* 0x0015a00801007387 */ /* 0x0203e80000100a00 */
[----:B-1----:R-:W2:Y:S04]  /*318e0*/  LDL.LU R8, [R1+0x50] ;  /* 0x0000500001087983 */ /* 0x002ea80000300800 */
[----:B------:R-:W2:Y:S04]  /*318f0*/  LDL.LU R9, [R1+0x54] ;  /* 0x0000540001097983 */ /* 0x000ea80000300800 */
[----:B------:R-:W2:Y:S04]  /*31900*/  LDL.LU R10, [R1+0x58] ;  /* 0x00005800010a7983 */ /* 0x000ea80000300800 */
[----:B------:R-:W3:Y:S04]  /*31910*/  LDL.LU R22, [R1+0x108] ;  /* 0x0001080001167983 */ /* 0x000ee80000300800 */
[----:B------:R-:W3:Y:S04]  /*31920*/  LDL.LU R23, [R1+0x10c] ;  /* 0x00010c0001177983 */ /* 0x000ee80000300800 */
[----:B0-----:R-:W-:Y:S04]  /*31930*/  STL [R1+0x1514], R19 ;  /* 0x0015141301007387 */ /* 0x001fe80000100800 */
[----:B------:R-:W5:Y:S04]  /*31940*/  LDL.LU.64 R6, [R1+0x15c0] ;  /* 0x0015c00001067983 */ /* 0x000f680000300a00 */
[----:B------:R-:W2:Y:S01]  /*31950*/  LDL.LU.64 R4, [R1+0x15b8] ;  /* 0x0015b80001047983 */ /* 0x000ea20000300a00 */
[----:B------:R-:W-:-:S03]  /*31960*/  IMAD.MOV.U32 R24, RZ, RZ, R12 ;  /* 0x000000ffff187224 */ /* 0x000fc600078e000c */
[----:B------:R-:W3:Y:S04]  /*31970*/  LDL.LU.64 R28, [R1+0x15b0] ;  /* 0x0015b000011c7983 */ /* 0x000ee80000300a00 */
[----:B------:R-:W-:Y:S04]  /*31980*/  STL [R1+0x74], R13 ;  /* 0x0000740d01007387 */ /* 0x000fe80000100800 */
[----:B------:R0:W-:Y:S02]  /*31990*/  STL.64 [R1+0x78], R14 ;  /* 0x0000780e01007387 */ /* 0x0001e40000100a00 */
[----:B0-----:R-:W-:-:S02]  /*319a0*/  IMAD.MOV.U32 R14, RZ, RZ, R25 ;  /* 0x000000ffff0e7224 */ /* 0x001fc400078e0019 */
[----:B------:R-:W-:Y:S02]  /*319b0*/  IMAD.MOV.U32 R15, RZ, RZ, R17 ;  /* 0x000000ffff0f7224 */ /* 0x000fe400078e0011 */
[----:B-----5:R-:W-:Y:S02]  /*319c0*/  IMAD.MOV.U32 R13, RZ, RZ, R7 ;  /* 0x000000ffff0d7224 */ /* 0x020fe400078e0007 */
[----:B--2---:R-:W-:-:S07]  /*319d0*/  IMAD.MOV.U32 R12, RZ, RZ, R5 ;  /* 0x000000ffff0c7224 */ /* 0x004fce00078e0005 */
[----:B------:R-:W-:Y:S01]  /*319e0*/  HMMA.16816.F32 R12, R12, R26, R8 ;  /* 0x0000001a0c0c723c */ /* 0x000fe20000001808 */
[----:B------:R-:W3:Y:S04]  /*319f0*/  LDL.LU.64 R10, [R1+0x15a8] ;  /* 0x0015a800010a7983 */ /* 0x000ee80000300a00 */
[----:B------:R-:W3:Y:S04]  /*31a00*/  LDL.LU.64 R8, [R1+0x15a0] ;  /* 0x0015a00001087983 */ /* 0x000ee80000300a00 */
[----:B------:R-:W2:Y:S10]  /*31a10*/  LDL.LU.64 R26, [R1+0x1598] ;  /* 0x00159800011a7983 */ /* 0x000eb40000300a00 */
[----:B------:R0:W-:Y:S04]  /*31a20*/  STL.64 [R1+0x60], R12 ;  /* 0x0000600c01007387 */ /* 0x0001e80000100a00 */
[----:B------:R1:W-:Y:S01]  /*31a30*/  STL.64 [R1+0x68], R14 ;  /* 0x0000680e01007387 */ /* 0x0003e20000100a00 */
[----:B0-----:R-:W-:-:S02]  /*31a40*/  IMAD.MOV.U32 R12, RZ, RZ, R5 ;  /* 0x000000ffff0c7224 */ /* 0x001fc400078e0005 */
[----:B------:R-:W-:Y:S02]  /*31a50*/  IMAD.MOV.U32 R13, RZ, RZ, R7 ;  /* 0x000000ffff0d7224 */ /* 0x000fe400078e0007 */
[----:B-1----:R-:W-:Y:S02]  /*31a60*/  IMAD.MOV.U32 R14, RZ, RZ, R25 ;  /* 0x000000ffff0e7224 */ /* 0x002fe400078e0019 */
[----:B------:R-:W-:-:S07]  /*31a70*/  IMAD.MOV.U32 R15, RZ, RZ, R17 ;  /* 0x000000ffff0f7224 */ /* 0x000fce00078e0011 */
[----:B---3--:R-:W-:Y:S01]  /*31a80*/  HMMA.16816.F32 R12, R12, R28, R8 ;  /* 0x0000001c0c0c723c */ /* 0x008fe20000001808 */
[----:B------:R-:W3:Y:S04]  /*31a90*/  LDL.LU R10, [R1+0x1594] ;  /* 0x00159400010a7983 */ /* 0x000ee80000300800 */
[----:B------:R-:W5:Y:S04]  /*31aa0*/  LDL.LU R8, [R1+0x1590] ;  /* 0x0015900001087983 */ /* 0x000f680000300800 */
[----:B------:R-:W2:Y:S10]  /*31ab0*/  LDL.LU.64 R28, [R1+0x1588] ;  /* 0x00158800011c7983 */ /* 0x000eb40000300a00 */
[----:B------:R-:W-:Y:S04]  /*31ac0*/  STL.64 [R1+0x50], R12 ;  /* 0x0000500c01007387 */ /* 0x000fe80000100a00 */
[----:B------:R0:W-:Y:S02]  /*31ad0*/  STL.64 [R1+0x58], R14 ;  /* 0x0000580e01007387 */ /* 0x0001e40000100a00 */
[----:B0-----:R-:W-:-:S02]  /*31ae0*/  IMAD.MOV.U32 R14, RZ, RZ, R6 ;  /* 0x000000ffff0e7224 */ /* 0x001fc400078e0006 */
[----:B------:R-:W-:Y:S02]  /*31af0*/  IMAD.MOV.U32 R6, RZ, RZ, R25 ;  /* 0x000000ffff067224 */ /* 0x000fe400078e0019 */
[----:B--2---:R-:W-:Y:S02]  /*31b00*/  IMAD.MOV.U32 R13, RZ, RZ, R28 ;  /* 0x000000ffff0d7224 */ /* 0x004fe400078e001c */
[----:B------:R-:W-:Y:S01]  /*31b10*/  IMAD.MOV.U32 R12, RZ, RZ, R29 ;  /* 0x000000ffff0c7224 */ /* 0x000fe200078e001d */
[----:B------:R-:W2:Y:S04]  /*31b20*/  LDL.LU R28, [R1+0x100] ;  /* 0x00010000011c7983 */ /* 0x000ea80000300800 */
[----:B------:R-:W2:Y:S04]  /*31b30*/  LDL.LU R29, [R1+0x104] ;  /* 0x00010400011d7983 */ /* 0x000ea80000300800 */
[----:B------:R-:W-:Y:S04]  /*31b40*/  STL.64 [R1+0x1580], R26 ;  /* 0x0015801a01007387 */ /* 0x000fe80000100a00 */
[----:B------:R0:W-:Y:S04]  /*31b50*/  STL [R1+0x1578], R24 ;  /* 0x0015781801007387 */ /* 0x0001e80000100800 */
[----:B0-----:R-:W2:Y:S04]  /*31b60*/  LDL.LU R24, [R1+0x20] ;  /* 0x0000200001187983 */ /* 0x001ea80000300800 */
[----:B------:R-:W2:Y:S04]  /*31b70*/  LDL.LU R25, [R1+0x24] ;  /* 0x0000240001197983 */ /* 0x000ea80000300800 */
[----:B------:R-:W2:Y:S04]  /*31b80*/  LDL.LU R26, [R1+0x28] ;  /* 0x00002800011a7983 */ /* 0x000ea80000300800 */
[----:B------:R-:W2:Y:S01]  /*31b90*/  LDL.LU R27, [R1+0x2c] ;  /* 0x00002c00011b7983 */ /* 0x000ea20000300800 */
[----:B------:R-:W-:-:S02]  /*31ba0*/  IMAD.MOV.U32 R15, RZ, RZ, R4 ;  /* 0x000000ffff0f7224 */ /* 0x000fc400078e0004 */
[----:B------:R-:W-:Y:S02]  /*31bb0*/  IMAD.MOV.U32 R4, RZ, RZ, R5 ;  /* 0x000000ffff047224 */ /* 0x000fe400078e0005 */
[----:B------:R-:W-:Y:S02]  /*31bc0*/  IMAD.MOV.U32 R5, RZ, RZ, R7 ;  /* 0x000000ffff057224 */ /* 0x000fe400078e0007 */
[----:B------:R-:W-:-:S07]  /*31bd0*/  IMAD.MOV.U32 R7, RZ, RZ, R17 ;  /* 0x000000ffff077224 */ /* 0x000fce00078e0011 */
[----:B----4-:R-:W-:Y:S01]  /*31be0*/  HMMA.16816.F32 R4, R4, R20, R12 ;  /* 0x000000140404723c */ /* 0x010fe2000000180c */
[----:B------:R-:W-:Y:S02]  /*31bf0*/  IMAD.MOV.U32 R12, RZ, RZ, R2 ;  /* 0x000000ffff0c7224 */ /* 0x000fe400078e0002 */
[----:B-----5:R-:W-:Y:S02]  /*31c00*/  IMAD.MOV.U32 R13, RZ, RZ, R8 ;  /* 0x000000ffff0d7224 */ /* 0x020fe400078e0008 */
[----:B---3--:R-:W-:Y:S02]  /*31c10*/  IMAD.MOV.U32 R14, RZ, RZ, R10 ;  /* 0x000000ffff0e7224 */ /* 0x008fe400078e000a */
[----:B------:R-:W-:-:S12]  /*31c20*/  IMAD.MOV.U32 R15, RZ, RZ, R18 ;  /* 0x000000ffff0f7224 */ /* 0x000fd800078e0012 */
[----:B------:R0:W-:Y:S04]  /*31c30*/  STL [R1+0x1524], R4 ;  /* 0x0015240401007387 */ /* 0x0001e80000100800 */
[----:B------:R1:W-:Y:S04]  /*31c40*/  STL [R1+0x1520], R5 ;  /* 0x0015200501007387 */ /* 0x0003e80000100800 */
[----:B------:R3:W-:Y:S04]  /*31c50*/  STL [R1+0x151c], R6 ;  /* 0x00151c0601007387 */ /* 0x0007e80000100800 */
[----:B------:R4:W-:Y:S04]  /*31c60*/  STL [R1+0x1518], R7 ;  /* 0x0015180701007387 */ /* 0x0009e80000100800 */
[----:B0-----:R-:W5:Y:S04]  /*31c70*/  LDL.LU R4, [R1+0x10] ;  /* 0x0000100001047983 */ /* 0x001f680000300800 */
[----:B-1----:R-:W5:Y:S04]  /*31c80*/  LDL.LU R5, [R1+0x14] ;  /* 0x0000140001057983 */ /* 0x002f680000300800 */
[----:B---3--:R-:W5:Y:S01]  /*31c90*/  LDL.LU R6, [R1+0x18] ;  /* 0x0000180001067983 */ /* 0x008f620000300800 */
[----:B--2---:R-:W-:Y:S03]  /*31ca0*/  HMMA.16816.F32 R20, R12, R22, R24 ;  /* 0x000000160c14723c */ /* 0x004fe60000001818 */
[----:B------:R-:W2:Y:S01]  /*31cb0*/  LDL.LU.64 R26, [R1+0x1580] ;  /* 0x00158000011a7983 */ /* 0x000ea20000300a00 */
[----:B----4-:R-:W-:-:S03]  /*31cc0*/  IMAD.MOV.U32 R7, RZ, RZ, R16 ;  /* 0x000000ffff077224 */ /* 0x010fc600078e0010 */
[----:B------:R-:W3:Y:S04]  /*31cd0*/  LDL.LU R24, [R1+0x1578] ;  /* 0x0015780001187983 */ /* 0x000ee80000300800 */
[----:B------:R-:W4:Y:S04]  /*31ce0*/  LDL.LU R16, [R1+0xf0] ;  /* 0x0000f00001107983 */ /* 0x000f280000300800 */
[----:B------:R-:W4:Y:S04]  /*31cf0*/  LDL.LU R17, [R1+0xf4] ;  /* 0x0000f40001117983 */ /* 0x000f280000300800 */
[----:B------:R-:W-:-:S02]  /*31d00*/  IMAD.MOV.U32 R0, RZ, RZ, R23 ;  /* 0x000000ffff007224 */ /* 0x000fc400078e0017 */
[----:B------:R-:W-:Y:S02]  /*31d10*/  IMAD.MOV.U32 R3, RZ, RZ, R22 ;  /* 0x000000ffff037224 */ /* 0x000fe400078e0016 */
[----:B------:R-:W-:Y:S02]  /*31d20*/  IMAD.MOV.U32 R11, RZ, RZ, R20 ;  /* 0x000000ffff0b7224 */ /* 0x000fe400078e0014 */
[----:B------:R-:W-:Y:S01]  /*31d30*/  IMAD.MOV.U32 R9, RZ, RZ, R21 ;  /* 0x000000ffff097224 */ /* 0x000fe200078e0015 */
[----:B------:R-:W4:Y:S04]  /*31d40*/  LDL.LU R20, [R1] ;  /* 0x0000000001147983 */ /* 0x000f280000300800 */
[----:B------:R-:W4:Y:S04]  /*31d50*/  LDL.LU R21, [R1+0x4] ;  /* 0x0000040001157983 */ /* 0x000f280000300800 */
[----:B------:R-:W-:Y:S04]  /*31d60*/  STL [R1+0x1534], R0 ;  /* 0x0015340001007387 */ /* 0x000fe80000100800 */
[----:B------:R-:W-:Y:S04]  /*31d70*/  STL [R1+0x1530], R3 ;  /* 0x0015300301007387 */ /* 0x000fe80000100800 */
[----:B------:R-:W-:Y:S04]  /*31d80*/  STL [R1+0x152c], R9 ;  /* 0x00152c0901007387 */ /* 0x000fe80000100800 */
[----:B------:R-:W-:Y:S01]  /*31d90*/  STL [R1+0x1528], R11 ;  /* 0x0015280b01007387 */ /* 0x000fe20000100800 */
[----:B--2---:R-:W-:-:S02]  /*31da0*/  IMAD.MOV.U32 R23, RZ, RZ, R26 ;  /* 0x000000ffff177224 */ /* 0x004fc400078e001a */
[----:B------:R-:W-:Y:S01]  /*31db0*/  IMAD.MOV.U32 R22, RZ, RZ, R27 ;  /* 0x000000ffff167224 */ /* 0x000fe200078e001b */
[----:B------:R-:W2:Y:S04]  /*31dc0*/  LDL.LU R26, [R1+0xd8] ;  /* 0x0000d800011a7983 */ /* 0x000ea80000300800 */
[----:B------:R-:W2:Y:S01]  /*31dd0*/  LDL.LU R27, [R1+0xdc] ;  /* 0x0000dc00011b7983 */ /* 0x000ea20000300800 */
[----:B-----5:R-:W-:-:S15]  /*31de0*/  HMMA.16816.F32 R12, R12, R28, R4 ;  /* 0x0000001c0c0c723c */ /* 0x020fde0000001804 */
[----:B------:R-:W-:-:S04]  /*31df0*/  NOP ;  /* 0x0000000000007918 */ /* 0x000fc80000000000 */
[----:B------:R-:W-:Y:S02]  /*31e00*/  IMAD.MOV.U32 R19, RZ, RZ, R15 ;  /* 0x000000ffff137224 */ /* 0x000fe400078e000f */
[----:B------:R-:W-:Y:S02]  /*31e10*/  IMAD.MOV.U32 R7, RZ, RZ, R14 ;  /* 0x000000ffff077224 */ /* 0x000fe400078e000e */
[----:B------:R-:W-:Y:S02]  /*31e20*/  IMAD.MOV.U32 R5, RZ, RZ, R12 ;  /* 0x000000ffff057224 */ /* 0x000fe400078e000c */
[----:B------:R-:W-:Y:S02]  /*31e30*/  IMAD.MOV.U32 R6, RZ, RZ, R13 ;  /* 0x000000ffff067224 */ /* 0x000fe400078e000d */
[----:B------:R-:W-:Y:S02]  /*31e40*/  IMAD.MOV.U32 R12, RZ, RZ, R2 ;  /* 0x000000ffff0c7224 */ /* 0x000fe400078e0002 */
[----:B------:R-:W-:-:S02]  /*31e50*/  IMAD.MOV.U32 R13, RZ, RZ, R8 ;  /* 0x000000ffff0d7224 */ /* 0x000fc400078e0008 */
[----:B------:R-:W-:Y:S02]  /*31e60*/  IMAD.MOV.U32 R14, RZ, RZ, R10 ;  /* 0x000000ffff0e7224 */ /* 0x000fe400078e000a */
[----:B------:R-:W-:-:S07]  /*31e70*/  IMAD.MOV.U32 R15, RZ, RZ, R18 ;  /* 0x000000ffff0f7224 */ /* 0x000fce00078e0012 */
[----:B----4-:R-:W-:Y:S01]  /*31e80*/  HMMA.16816.F32 R12, R12, R16, R20 ;  /* 0x000000100c0c723c */ /* 0x010fe20000001814 */
[----:B--2---:R0:W-:Y:S04]  /*31e90*/  STL.64 [R1+0x1560], R26 ;  /* 0x0015601a01007387 */ /* 0x0041e80000100a00 */
[----:B------:R-:W3:Y:S04]  /*31ea0*/  LDL.LU R28, [R1+0xe0] ;  /* 0x0000e000011c7983 */ /* 0x000ee80000300800 */
[----:B------:R-:W3:Y:S04]  /*31eb0*/  LDL.LU R29, [R1+0xe4] ;  /* 0x0000e400011d7983 */ /* 0x000ee80000300800 */
[----:B------:R-:W3:Y:S04]  /*31ec0*/  LDL.LU R25, [R1+0x74] ;  /* 0x0000740001197983 */ /* 0x000ee80000300800 */
[----:B0-----:R-:W3:Y:S04]  /*31ed0*/  LDL.LU R26, [R1+0x78] ;  /* 0x00007800011a7983 */ /* 0x001ee80000300800 */
[----:B------:R-:W3:Y:S04]  /*31ee0*/  LDL.LU R27, [R1+0x7c] ;  /* 0x00007c00011b7983 */ /* 0x000ee80000300800 */
[----:B------:R-:W-:Y:S04]  /*31ef0*/  STL [R1+0x1544], R19 ;  /* 0x0015441301007387 */ /* 0x000fe80000100800 */
[----:B------:R-:W-:Y:S04]  /*31f00*/  STL [R1+0x1540], R7 ;  /* 0x0015400701007387 */ /* 0x000fe80000100800 */
[----:B------:R0:W-:Y:S04]  /*31f10*/  STL [R1+0x153c], R6 ;  /* 0x00153c0601007387 */ /* 0x0001e80000100800 */
[----:B0-----:R-:W2:Y:S04]  /*31f20*/  LDL.LU R6, [R1+0xe8] ;  /* 0x0000e80001067983 */ /* 0x001ea80000300800 */
[----:B------:R-:W2:Y:S04]  /*31f30*/  LDL.LU R7, [R1+0xec] ;  /* 0x0000ec0001077983 */ /* 0x000ea80000300800 */
[----:B------:R0:W-:Y:S04]  /*31f40*/  STL [R1+0x1538], R5 ;  /* 0x0015380501007387 */ /* 0x0001e80000100800 */
[----:B------:R-:W2:Y:S04]  /*31f50*/  LDL.LU.64 R22, [R1+0x1570] ;  /* 0x0015700001167983 */ /* 0x000ea80000300a00 */
        /* <DEDUP_REMOVED lines=10> */
[----:B------:R-:W-:Y:S01]  /*32000*/  IMAD.MOV.U32 R15, RZ, RZ, R18 ;  /* 0x000000ffff0f7224 */ /* 0x000fe200078e0012 */
[----:B------:R-:W-:Y:S06]  /*32010*/  STL [R1+0x1548], R3 ;  /* 0x0015480301007387 */ /* 0x000fec0000100800 */
[----:B--2---:R-:W-:-:S15]  /*32020*/  HMMA.16816.F32 R20, R12, R6, R20 ;  /* 0x000000060c14723c */ /* 0x004fde0000001814 */
[----:B------:R-:W-:-:S04]  /*32030*/  NOP ;  /* 0x0000000000007918 */ /* 0x000fc80000000000 */
[----:B------:R-:W-:Y:S02]  /*32040*/  IMAD.MOV.U32 R7, RZ, RZ, R20 ;  /* 0x000000ffff077224 */ /* 0x000fe400078e0014 */
[----:B------:R-:W-:Y:S02]  /*32050*/  IMAD.MOV.U32 R6, RZ, RZ, R21 ;  /* 0x000000ffff067224 */ /* 0x000fe400078e0015 */
[----:B0-----:R-:W-:-:S03]  /*32060*/  IMAD.MOV.U32 R5, RZ, RZ, R22 ;  /* 0x000000ffff057224 */ /* 0x001fc600078e0016 */
[----:B------:R-:W-:Y:S04]  /*32070*/  STL.64 [R1+0x1558], R6 ;  /* 0x0015580601007387 */ /* 0x000fe80000100a00 */
[----:B------:R0:W-:Y:S01]  /*32080*/  STL.64 [R1+0x1550], R4 ;  /* 0x0015500401007387 */ /* 0x0001e20000100a00 */
[----:B------:R-:W-:Y:S01]  /*32090*/  IMAD.MOV.U32 R0, RZ, RZ, R23 ;  /* 0x000000ffff007224 */ /* 0x000fe200078e0017 */
[----:B---3--:R-:W-:Y:S02]  /*320a0*/  HMMA.16816.F32 R12, R12, R28, R24 ;  /* 0x0000001c0c0c723c */ /* 0x008fe40000001818 */
[----:B0-----:R-:W2:Y:S04]  /*320b0*/  LDL.LU R4, [R1+0x60] ;  /* 0x0000600001047983 */ /* 0x001ea80000300800 */
[----:B------:R-:W2:Y:S04]  /*320c0*/  LDL.LU R5, [R1+0x64] ;  /* 0x0000640001057983 */ /* 0x000ea80000300800 */
[----:B------:R-:W2:Y:S04]  /*320d0*/  LDL.LU R6, [R1+0x68] ;  /* 0x0000680001067983 */ /* 0x000ea80000300800 */
[----:B------:R-:W2:Y:S04]  /*320e0*/  LDL.LU R7, [R1+0x6c] ;  /* 0x00006c0001077983 */ /* 0x000ea80000300800 */
[----:B------:R-:W4:Y:S04]  /*320f0*/  LDL.LU R20, [R1+0x50] ;  /* 0x0000500001147983 */ /* 0x000f280000300800 */
[----:B------:R-:W4:Y:S04]  /*32100*/  LDL.LU R21, [R1+0x54] ;  /* 0x0000540001157983 */ /* 0x000f280000300800 */
[----:B------:R-:W4:Y:S04]  /*32110*/  LDL.LU R22, [R1+0x58] ;  /* 0x0000580001167983 */ /* 0x000f280000300800 */
[----:B------:R-:W4:Y:S04]  /*32120*/  LDL.LU R23, [R1+0x5c] ;  /* 0x00005c0001177983 */ /* 0x000f280000300800 */
[----:B------:R-:W2:Y:S01]  /*32130*/  LDL.LU.64 R26, [R1+0x1560] ;  /* 0x00156000011a7983 */ /* 0x000ea20000300a00 */
        /* <DEDUP_REMOVED lines=8> */
[C---:B----4-:R-:W-:Y:S08]  /*321c0*/  HMMA.16816.F32 R20, R12.reuse, R16, R20 ;  /* 0x000000100c14723c */ /* 0x050ff00000001814 */
[----:B--2---:R-:W-:Y:S01]  /*321d0*/  HMMA.16816.F32 R24, R12, R26, R4 ;  /* 0x0000001a0c18723c */ /* 0x004fe20000001804 */
[----:B------:R-:W2:Y:S04]  /*321e0*/  LDL.LU.64 R6, [R1+0x1558] ;  /* 0x0015580001067983 */ /* 0x000ea80000300a00 */
[----:B------:R-:W3:-:S14]  /*321f0*/  LDL.LU.64 R4, [R1+0x1550] ;  /* 0x0015500001047983 */ /* 0x000edc0000300a00 */
[----:B------:R-:W-:Y:S04]  /*32200*/  STL.64 [R1+0x14a8], R26 ;  /* 0x0014a81a01007387 */ /* 0x000fe80000100a00 */
[----:B------:R-:W-:Y:S04]  /*32210*/  STL.64 [R1+0x14a0], R24 ;  /* 0x0014a01801007387 */ /* 0x000fe80000100a00 */
[----:B------:R0:W-:Y:S04]  /*32220*/  STL.64 [R1+0x14b0], R20 ;  /* 0x0014b01401007387 */ /* 0x0001e80000100a00 */
[----:B------:R-:W4:Y:S04]  /*32230*/  LDL.LU R16, [R1+0xb0] ;  /* 0x0000b00001107983 */ /* 0x000f280000300800 */
[----:B------:R-:W4:Y:S04]  /*32240*/  LDL.LU R17, [R1+0xb4] ;  /* 0x0000b40001117983 */ /* 0x000f280000300800 */
[----:B----4-:R1:W-:Y:S04]  /*32250*/  STL.64 [R1+0x14c8], R16 ;  /* 0x0014c81001007387 */ /* 0x0103e80000100a00 */
[----:B0-----:R-:W4:Y:S04]  /*32260*/  LDL.LU R20, [R1+0xb8] ;  /* 0x0000b80001147983 */ /* 0x001f280000300800 */
[----:B------:R-:W4:Y:S01]  /*32270*/  LDL.LU R21, [R1+0xbc] ;  /* 0x0000bc0001157983 */ /* 0x000f220000300800 */
[----:B------:R-:W-:-:S02]  /*32280*/  IMAD.MOV.U32 R24, RZ, RZ, R3 ;  /* 0x000000ffff187224 */ /* 0x000fc400078e0003 */
[----:B------:R-:W-:Y:S02]  /*32290*/  IMAD.MOV.U32 R25, RZ, RZ, R19 ;  /* 0x000000ffff197224 */ /* 0x000fe400078e0013 */
[----:B------:R-:W-:Y:S02]  /*322a0*/  IMAD.MOV.U32 R26, RZ, RZ, R29 ;  /* 0x000000ffff1a7224 */ /* 0x000fe400078e001d */
[----:B------:R-:W-:Y:S01]  /*322b0*/  IMAD.MOV.U32 R27, RZ, RZ, R28 ;  /* 0x000000ffff1b7224 */ /* 0x000fe200078e001c */
[----:B----4-:R0:W-:Y:S04]  /*322c0*/  STL.64 [R1+0x14e0], R20 ;  /* 0x0014e01401007387 */ /* 0x0101e80000100a00 */
[----:B------:R-:W4:Y:S04]  /*322d0*/  LDL.LU R3, [R1+0x1548] ;  /* 0x0015480001037983 */ /* 0x000f280000300800 */
[----:B------:R-:W5:Y:S04]  /*322e0*/  LDL.LU R19, [R1+0x1544] ;  /* 0x0015440001137983 */ /* 0x000f680000300800 */
[----:B-1----:R-:W5:Y:S04]  /*322f0*/  LDL.LU R16, [R1+0xc0] ;  /* 0x0000c00001107983 */ /* 0x002f680000300800 */
[----:B------:R-:W5:Y:S04]  /*32300*/  LDL.LU R17, [R1+0xc4] ;  /* 0x0000c40001117983 */ /* 0x000f680000300800 */
[----:B0-----:R-:W5:Y:S04]  /*32310*/  LDL.LU R20, [R1+0xf8] ;  /* 0x0000f80001147983 */ /* 0x001f680000300800 */
[----:B------:R-:W5:Y:S04]  /*32320*/  LDL.LU R21, [R1+0xfc] ;  /* 0x0000fc0001157983 */ /* 0x000f680000300800 */
[----:B------:R-:W5:Y:S04]  /*32330*/  LDL.LU R28, [R1+0x110] ;  /* 0x00011000011c7983 */ /* 0x000f680000300800 */
[----:B------:R-:W5:Y:S04]  /*32340*/  LDL.LU R29, [R1+0x114] ;  /* 0x00011400011d7983 */ /* 0x000f680000300800 */
[----:B------:R3:W-:Y:S04]  /*32350*/  STL.64 [R1+0x14c0], R26 ;  /* 0x0014c01a01007387 */ /* 0x0007e80000100a00 */
[----:B------:R2:W-:Y:S01]  /*32360*/  STL.64 [R1+0x14b8], R24 ;  /* 0x0014b81801007387 */ /* 0x0005e20000100a00 */
[----:B---3--:R-:W-:-:S02]  /*32370*/  IMAD.MOV.U32 R26, RZ, RZ, R5 ;  /* 0x000000ffff1a7224 */ /* 0x008fc400078e0005 */
[----:B------:R-:W-:Y:S02]  /*32380*/  IMAD.MOV.U32 R27, RZ, RZ, R0 ;  /* 0x000000ffff1b7224 */ /* 0x000fe400078e0000 */
[----:B--2---:R-:W-:Y:S02]  /*32390*/  IMAD.MOV.U32 R24, RZ, RZ, R7 ;  /* 0x000000ffff187224 */ /* 0x004fe400078e0007 */
[----:B------:R-:W2:Y:S01]  /*323a0*/  LDL.LU R7, [R1+0x1540] ;  /* 0x0015400001077983 */ /* 0x000ea20000300800 */
[----:B------:R-:W-:-:S03]  /*323b0*/  IMAD.MOV.U32 R25, RZ, RZ, R6 ;  /* 0x000000ffff197224 */ /* 0x000fc600078e0006 */
[----:B------:R-:W3:Y:S04]  /*323c0*/  LDL.LU R6, [R1+0x153c] ;  /* 0x00153c0001067983 */ /* 0x000ee80000300800 */
[----:B------:R-:W3:Y:S04]  /*323d0*/  LDL.LU R5, [R1+0x1538] ;  /* 0x0015380001057983 */ /* 0x000ee80000300800 */
[----:B------:R-:W3:Y:S04]  /*323e0*/  LDL.LU R0, [R1+0x1534] ;  /* 0x0015340001007983 */ /* 0x000ee80000300800 */
[----:B------:R0:W-:Y:S04]  /*323f0*/  STL.64 [R1+0x14d8], R26 ;  /* 0x0014d81a01007387 */ /* 0x0001e80000100a00 */
[----:B------:R1:W-:Y:S01]  /*32400*/  STL.64 [R1+0x14d0], R24 ;  /* 0x0014d01801007387 */ /* 0x0003e20000100a00 */
[----:B0-----:R-:W-:-:S02]  /*32410*/  IMAD.MOV.U32 R26, RZ, RZ, R11 ;  /* 0x000000ffff1a7224 */ /* 0x001fc400078e000b */
[----:B-1----:R-:W-:Y:S02]  /*32420*/  IMAD.MOV.U32 R25, RZ, RZ, R9 ;  /* 0x000000ffff197224 */ /* 0x002fe400078e0009 */
[----:B----4-:R-:W-:Y:S02]  /*32430*/  IMAD.MOV.U32 R24, RZ, RZ, R3 ;  /* 0x000000ffff187224 */ /* 0x010fe400078e0003 */
[----:B------:R-:W4:Y:S04]  /*32440*/  LDL.LU R3, [R1+0x1530] ;  /* 0x0015300001037983 */ /* 0x000f280000300800 */
[----:B------:R-:W4:Y:S04]  /*32450*/  LDL.LU R9, [R1+0x152c] ;  /* 0x00152c0001097983 */ /* 0x000f280000300800 */
[----:B------:R-:W4:Y:S01]  /*32460*/  LDL.LU R11, [R1+0x1528] ;  /* 0x00152800010b7983 */ /* 0x000f220000300800 */
[----:B------:R-:W-:-:S03]  /*32470*/  IMAD.MOV.U32 R27, RZ, RZ, R4 ;  /* 0x000000ffff1b7224 */ /* 0x000fc600078e0004 */
[----:B------:R-:W4:Y:S04]  /*32480*/  LDL.LU R4, [R1+0x1524] ;  /* 0x0015240001047983 */ /* 0x000f280000300800 */
[----:B------:R5:W-:Y:S04]  /*32490*/  STL.64 [R1+0x14f0], R26 ;  /* 0x0014f01a01007387 */ /* 0x000be80000100a00 */
[----:B------:R3:W-:Y:S01]  /*324a0*/  STL.64 [R1+0x14e8], R24 ;  /* 0x0014e81801007387 */ /* 0x0007e20000100a00 */
[----:B-----5:R-:W-:Y:S02]  /*324b0*/  IMAD.MOV.U32 R27, RZ, RZ, R19 ;  /* 0x000000ffff1b7224 */ /* 0x020fe400078e0013 */
[----:B--2---:R-:W-:-:S02]  /*324c0*/  IMAD.MOV.U32 R26, RZ, RZ, R7 ;  /* 0x000000ffff1a7224 */ /* 0x004fc400078e0007 */
[----:B---3--:R-:W-:Y:S02]  /*324d0*/  IMAD.MOV.U32 R25, RZ, RZ, R6 ;  /* 0x000000ffff197224 */ /* 0x008fe400078e0006 */
[----:B------:R-:W-:Y:S02]  /*324e0*/  IMAD.MOV.U32 R24, RZ, RZ, R5 ;  /* 0x000000ffff187224 */ /* 0x000fe400078e0005 */
[----:B------:R-:W2:Y:S04]  /*324f0*/  LDL.LU R5, [R1+0x1520] ;  /* 0x0015200001057983 */ /* 0x000ea80000300800 */
[----:B------:R-:W2:Y:S04]  /*32500*/  LDL.LU R6, [R1+0x151c] ;  /* 0x00151c0001067983 */ /* 0x000ea80000300800 */
[----:B------:R-:W2:Y:S04]  /*32510*/  LDL.LU R7, [R1+0x1518] ;  /* 0x0015180001077983 */ /* 0x000ea80000300800 */
[----:B------:R-:W3:Y:S04]  /*32520*/  LDL.LU R19, [R1+0x1514] ;  /* 0x0015140001137983 */ /* 0x000ee80000300800 */
[----:B------:R4:W-:Y:S04]  /*32530*/  STL.64 [R1+0x1500], R26 ;  /* 0x0015001a01007387 */ /* 0x0009e80000100a00 */
[----:B------:R0:W-:Y:S01]  /*32540*/  STL.64 [R1+0x14f8], R24 ;  /* 0x0014f81801007387 */ /* 0x0001e20000100a00 */
[----:B----4-:R-:W-:-:S02]  /*32550*/  IMAD.MOV.U32 R26, RZ, RZ, R3 ;  /* 0x000000ffff1a7224 */ /* 0x010fc400078e0003 */
[----:B0-----:R-:W-:Y:S02]  /*32560*/  IMAD.MOV.U32 R25, RZ, RZ, R9 ;  /* 0x000000ffff197224 */ /* 0x001fe400078e0009 */
[----:B------:R-:W-:Y:S02]  /*32570*/  IMAD.MOV.U32 R24, RZ, RZ, R11 ;  /* 0x000000ffff187224 */ /* 0x000fe400078e000b */
[----:B------:R-:W4:Y:S04]  /*32580*/  LDL.LU R11, [R1+0x1510] ;  /* 0x00151000010b7983 */ /* 0x000f280000300800 */
[----:B------:R-:W5:Y:S04]  /*32590*/  LDL.LU R9, [R1+0x150c] ;  /* 0x00150c0001097983 */ /* 0x000f680000300800 */
[----:B------:R-:W2:Y:S04]  /*325a0*/  LDL.LU R3, [R1+0x1508] ;  /* 0x0015080001037983 */ /* 0x000ea80000300800 */
[----:B------:R0:W-:Y:S04]  /*325b0*/  STL.64 [R1+0x1498], R22 ;  /* 0x0014981601007387 */ /* 0x0001e80000100a00 */
[----:B0-----:R-:W2:Y:S04]  /*325c0*/  LDL.LU R22, [R1+0xc8] ;  /* 0x0000c80001167983 */ /* 0x001ea80000300800 */
[----:B------:R-:W2:Y:S01]  /*325d0*/  LDL.LU R23, [R1+0xcc] ;  /* 0x0000cc0001177983 */ /* 0x000ea20000300800 */
[----:B------:R-:W-:Y:S01]  /*325e0*/  IMAD.MOV.U32 R27, RZ, RZ, R0 ;  /* 0x000000ffff1b7224 */ /* 0x000fe200078e0000 */
[----:B--2---:R-:W-:Y:S01]  /*325f0*/  HMMA.16816.F32 R4, R12, R22, R4 ;  /* 0x000000160c04723c */ /* 0x004fe20000001804 */
[----:B------:R-:W-:Y:S01]  /*32600*/  IMAD.MOV.U32 R12, RZ, RZ, R3 ;  /* 0x000000ffff0c7224 */ /* 0x000fe200078e0003 */
[----:B------:R-:W2:Y:S01]  /*32610*/  LDL.LU R22, [R1+0xa8] ;  /* 0x0000a80001167983 */ /* 0x000ea20000300800 */
[----:B-----5:R-:W-:-:S02]  /*32620*/  IMAD.MOV.U32 R13, RZ, RZ, R9 ;  /* 0x000000ffff0d7224 */ /* 0x020fc400078e0009 */
[----:B----4-:R-:W-:Y:S01]  /*32630*/  IMAD.MOV.U32 R14, RZ, RZ, R11 ;  /* 0x000000ffff0e7224 */ /* 0x010fe200078e000b */
[----:B------:R-:W2:Y:S01]  /*32640*/  LDL.LU R23, [R1+0xac] ;  /* 0x0000ac0001177983 */ /* 0x000ea20000300800 */
[----:B---3--:R-:W-:-:S07]  /*32650*/  IMAD.MOV.U32 R15, RZ, RZ, R19 ;  /* 0x000000ffff0f7224 */ /* 0x008fce00078e0013 */
[----:B------:R-:W-:Y:S01]  /*32660*/  HMMA.16816.F32 R12, R12, R28, R24 ;  /* 0x0000001c0c0c723c */ /* 0x000fe20000001818 */
[----:B------:R-:W3:Y:S04]  /*32670*/  LDL.LU.64 R26, [R1+0x1500] ;  /* 0x00150000011a7983 */ /* 0x000ee80000300a00 */
[----:B------:R-:W3:Y:S04]  /*32680*/  LDL.LU.64 R24, [R1+0x14f8] ;  /* 0x0014f80001187983 */ /* 0x000ee80000300a00 */
[----:B------:R-:W4:Y:S10]  /*32690*/  LDL.LU R28, [R1+0xa0] ;  /* 0x0000a000011c7983 */ /* 0x000f340000300800 */
[----:B------:R0:W-:Y:S04]  /*326a0*/  STL.64 [R1+0x370], R12 ;  /* 0x0003700c01007387 */ /* 0x0001e80000100a00 */
[----:B------:R1:W-:Y:S04]  /*326b0*/  STL.64 [R1+0x378], R14 ;  /* 0x0003780e01007387 */ /* 0x0003e80000100a00 */
[----:B------:R-:W4:Y:S01]  /*326c0*/  LDL.LU R29, [R1+0xa4] ;  /* 0x0000a400011d7983 */ /* 0x000f220000300800 */
[----:B0-----:R-:W-:-:S02]  /*326d0*/  IMAD.MOV.U32 R12, RZ, RZ, R3 ;  /* 0x000000ffff0c7224 */ /* 0x001fc400078e0003 */
[----:B------:R-:W-:Y:S02]  /*326e0*/  IMAD.MOV.U32 R13, RZ, RZ, R9 ;  /* 0x000000ffff0d7224 */ /* 0x000fe400078e0009 */
[----:B-1----:R-:W-:Y:S02]  /*326f0*/  IMAD.MOV.U32 R14, RZ, RZ, R11 ;  /* 0x000000ffff0e7224 */ /* 0x002fe400078e000b */
[----:B------:R-:W-:-:S07]  /*32700*/  IMAD.MOV.U32 R15, RZ, RZ, R19 ;  /* 0x000000ffff0f7224 */ /* 0x000fce00078e0013 */
[----:B---3--:R-:W-:Y:S01]  /*32710*/  HMMA.16816.F32 R12, R12, R20, R24 ;  /* 0x000000140c0c723c */ /* 0x008fe20000001818 */
[----:B------:R-:W3:Y:S04]  /*32720*/  LDL.LU.64 R26, [R1+0x14f0] ;  /* 0x0014f000011a7983 */ /* 0x000ee80000300a00 */
[----:B------:R-:W3:Y:S04]  /*32730*/  LDL.LU.64 R24, [R1+0x14e8] ;  /* 0x0014e80001187983 */ /* 0x000ee80000300a00 */
[----:B------:R-:W5:Y:S10]  /*32740*/  LDL.LU.64 R20, [R1+0x14e0] ;  /* 0x0014e00001147983 */ /* 0x000f740000300a00 */
[----:B------:R0:W-:Y:S04]  /*32750*/  STL.64 [R1+0x3a0], R12 ;  /* 0x0003a00c01007387 */ /* 0x0001e80000100a00 */
[----:B------:R1:W-:Y:S01]  /*32760*/  STL.64 [R1+0x3a8], R14 ;  /* 0x0003a80e01007387 */ /* 0x0003e20000100a00 */
[----:B0-----:R-:W-:-:S02]  /*32770*/  IMAD.MOV.U32 R12, RZ, RZ, R3 ;  /* 0x000000ffff0c7224 */ /* 0x001fc400078e0003 */
[----:B------:R-:W-:Y:S02]  /*32780*/  IMAD.MOV.U32 R13, RZ, RZ, R9 ;  /* 0x000000ffff0d7224 */ /* 0x000fe400078e0009 */
[----:B-1----:R-:W-:Y:S02]  /*32790*/  IMAD.MOV.U32 R14, RZ, RZ, R11 ;  /* 0x000000ffff0e7224 */ /* 0x002fe400078e000b */
[----:B------:R-:W-:-:S07]  /*327a0*/  IMAD.MOV.U32 R15, RZ, RZ, R19 ;  /* 0x000000ffff0f7224 */ /* 0x000fce00078e0013 */
[----:B---3--:R-:W-:Y:S01]  /*327b0*/  HMMA.16816.F32 R12, R12, R16, R24 ;  /* 0x000000100c0c723c */ /* 0x008fe20000001818 */
        /* <DEDUP_REMOVED lines=8> */
[----:B------:R-:W-:-:S07]  /*32840*/  IMAD.MOV.U32 R15, RZ, RZ, R19 ;  /* 0x000000ffff0f7224 */ /* 0x000fce00078e0013 */
[----:B-----5:R-:W-:Y:S01]  /*32850*/  HMMA.16816.F32 R12, R12, R20, R24 ;  /* 0x000000140c0c723c */ /* 0x020fe20000001818 */
[----:B------:R-:W3:Y:S04]  /*32860*/  LDL.LU.64 R26, [R1+0x14c0] ;  /* 0x0014c000011a7983 */ /* 0x000ee80000300a00 */
[----:B------:R-:W3:Y:S04]  /*32870*/  LDL.LU.64 R24, [R1+0x14b8] ;  /* 0x0014b80001187983 */ /* 0x000ee80000300a00 */
[----:B------:R-:W4:Y:S10]  /*32880*/  LDL.LU.64 R20, [R1+0x14b0] ;  /* 0x0014b00001147983 */ /* 0x000f340000300a00 */
[----:B------:R0:W-:Y:S04]  /*32890*/  STL.64 [R1+0x3f0], R12 ;  /* 0x0003f00c01007387 */ /* 0x0001e80000100a00 */
[----:B------:R1:W-:Y:S01]  /*328a0*/  STL.64 [R1+0x3f8], R14 ;  /* 0x0003f80e01007387 */ /* 0x0003e20000100a00 */
[----:B0-----:R-:W-:-:S02]  /*328b0*/  IMAD.MOV.U32 R12, RZ, RZ, R3 ;  /* 0x000000ffff0c7224 */ /* 0x001fc400078e0003 */
[----:B------:R-:W-:Y:S02]  /*328c0*/  IMAD.MOV.U32 R13, RZ, RZ, R9 ;  /* 0x000000ffff0d7224 */ /* 0x000fe400078e0009 */
[----:B-1----:R-:W-:Y:S02]  /*328d0*/  IMAD.MOV.U32 R14, RZ, RZ, R11 ;  /* 0x000000ffff0e7224 */ /* 0x002fe400078e000b */
[----:B------:R-:W-:-:S07]  /*328e0*/  IMAD.MOV.U32 R15, RZ, RZ, R19 ;  /* 0x000000ffff0f7224 */ /* 0x000fce00078e0013 */
[----:B---3--:R-:W-:Y:S01]  /*328f0*/  HMMA.16816.F32 R12, R12, R16, R24 ;  /* 0x000000100c0c723c */ /* 0x008fe20000001818 */
[----:B------:R-:W2:Y:S04]  /*32900*/  LDL.LU.64 R26, [R1+0x14a8] ;  /* 0x0014a800011a7983 */ /* 0x000ea80000300a00 */
[----:B------:R-:W2:Y:S04]  /*32910*/  LDL.LU.64 R24, [R1+0x14a0] ;  /* 0x0014a00001187983 */ /* 0x000ea80000300a00 */
[----:B------:R-:W3:Y:S10]  /*32920*/  LDL.LU.64 R16, [R1+0x520] ;  /* 0x0005200001107983 */ /* 0x000ef40000300a00 */
[----:B------:R0:W-:Y:S04]  /*32930*/  STL.64 [R1+0x410], R12 ;  /* 0x0004100c01007387 */ /* 0x0001e80000100a00 */
[----:B------:R1:W-:Y:S01]  /*32940*/  STL.64 [R1+0x418], R14 ;  /* 0x0004180e01007387 */ /* 0x0003e20000100a00 */
[----:B0-----:R-:W-:-:S02]  /*32950*/  IMAD.MOV.U32 R12, RZ, RZ, R3 ;  /* 0x000000ffff0c7224 */ /* 0x001fc400078e0003 */
[----:B------:R-:W-:Y:S02]  /*32960*/  IMAD.MOV.U32 R13, RZ, RZ, R9 ;  /* 0x000000ffff0d7224 */ /* 0x000fe400078e0009 */
[----:B-1----:R-:W-:Y:S02]  /*32970*/  IMAD.MOV.U32 R14, RZ, RZ, R11 ;  /* 0x000000ffff0e7224 */ /* 0x002fe400078e000b */
[----:B------:R-:W-:-:S07]  /*32980*/  IMAD.MOV.U32 R15, RZ, RZ, R19 ;  /* 0x000000ffff0f7224 */ /* 0x000fce00078e0013 */
[----:B--2---:R-:W-:Y:S01]  /*32990*/  HMMA.16816.F32 R12, R12, R22, R24 ;  /* 0x000000160c0c723c */ /* 0x004fe20000001818 */
[----:B------:R-:W4:Y:S04]  /*329a0*/  LDL.LU.64 R22, [R1+0x1498] ;  /* 0x0014980001167983 */ /* 0x000f280000300a00 */
[----:B------:R-:W3:-:S14]  /*329b0*/  LDL.LU R24, [R1+0x318] ;  /* 0x0003180001187983 */ /* 0x000edc0000300800 */
[----:B------:R0:W-:Y:S04]  /*329c0*/  STL.64 [R1+0x420], R12 ;  /* 0x0004200c01007387 */ /* 0x0001e80000100a00 */
[----:B------:R1:W-:Y:S04]  /*329d0*/  STL.64 [R1+0x428], R14 ;  /* 0x0004280e01007387 */ /* 0x0003e80000100a00 */
[----:B------:R-:W3:Y:S01]  /*329e0*/  LDL.LU R25, [R1+0x31c] ;  /* 0x00031c0001197983 */ /* 0x000ee20000300800 */
[----:B0-----:R-:W-:-:S03]  /*329f0*/  IMAD.MOV.U32 R12, RZ, RZ, R3 ;  /* 0x000000ffff0c7224 */ /* 0x001fc600078e0003 */
[----:B------:R-:W3:Y:S01]  /*32a00*/  LDL.LU R26, [R1+0x300] ;  /* 0x00030000011a7983 */ /* 0x000ee20000300800 */
[----:B------:R-:W-:Y:S02]  /*32a10*/  IMAD.MOV.U32 R13, RZ, RZ, R9 ;  /* 0x000000ffff0d7224 */ /* 0x000fe400078e0009 */
[----:B-1----:R-:W-:Y:S01]  /*32a20*/  IMAD.MOV.U32 R14, RZ, RZ, R11 ;  /* 0x000000ffff0e7224 */ /* 0x002fe200078e000b */
[----:B------:R-:W3:Y:S01]  /*32a30*/  LDL.LU R27, [R1+0x304] ;  /* 0x00030400011b7983 */ /* 0x000ee20000300800 */
[----:B------:R-:W-:-:S07]  /*32a40*/  IMAD.MOV.U32 R15, RZ, RZ, R19 ;  /* 0x000000ffff0f7224 */ /* 0x000fce00078e0013 */
[----:B----4-:R-:W-:Y:S01]  /*32a50*/  HMMA.16816.F32 R20, R12, R28, R20 ;  /* 0x0000001c0c14723c */ /* 0x010fe20000001814 */
[----:B------:R-:W2:Y:S01]  /*32a60*/  LDL.LU.64 R28, [R1+0x1490] ;  /* 0x00149000011c7983 */ /* 0x000ea20000300a00 */
[----:B------:R-:W-:Y:S02]  /*32a70*/  IMAD.MOV.U32 R10, RZ, RZ, R11 ;  /* 0x000000ffff0a7224 */ /* 0x000fe400078e000b */
[----:B------:R-:W-:Y:S01]  /*32a80*/  IMAD.MOV.U32 R8, RZ, RZ, R3 ;  /* 0x000000ffff087224 */ /* 0x000fe200078e0003 */
[----:B------:R-:W4:Y:S01]  /*32a90*/  LDL.LU R14, [R1+0x320] ;  /* 0x00032000010e7983 */ /* 0x000f220000300800 */
[----:B------:R-:W-:-:S13]  /*32aa0*/  IMAD.MOV.U32 R11, RZ, RZ, R19 ;  /* 0x000000ffff0b7224 */ /* 0x000fda00078e0013 */
[----:B------:R0:W-:Y:S04]  /*32ab0*/  STL.64 [R1+0x440], R20 ;  /* 0x0004401401007387 */ /* 0x0001e80000100a00 */
[----:B------:R1:W-:Y:S04]  /*32ac0*/  STL.64 [R1+0x448], R22 ;  /* 0x0004481601007387 */ /* 0x0003e80000100a00 */
[----:B------:R-:W4:Y:S04]  /*32ad0*/  LDL.LU R15, [R1+0x324] ;  /* 0x00032400010f7983 */ /* 0x000f280000300800 */
[----:B0-----:R-:W4:Y:S04]  /*32ae0*/  LDL.LU R20, [R1+0x308] ;  /* 0x0003080001147983 */ /* 0x001f280000300800 */
[----:B------:R-:W4:Y:S04]  /*32af0*/  LDL.LU R21, [R1+0x30c] ;  /* 0x00030c0001157983 */ /* 0x000f280000300800 */
[----:B-1----:R-:W4:Y:S01]  /*32b00*/  LDL.LU.64 R22, [R1+0x518] ;  /* 0x0005180001167983 */ /* 0x002f220000300a00 */
[----:B--2---:R-:W-:-:S15]  /*32b10*/  HMMA.16816.F32 R4, R8, R28, R4 ;  /* 0x0000001c0804723c */ /* 0x004fde0000001804 */
[----:B------:R-:W-:-:S04]  /*32b20*/  NOP ;  /* 0x0000000000007918 */ /* 0x000fc80000000000 */
[----:B------:R-:W-:Y:S04]  /*32b30*/  STL.64 [R1+0x430], R4 ;  /* 0x0004300401007387 */ /* 0x000fe80000100a00 */
[----:B------:R0:W-:Y:S04]  /*32b40*/  STL.64 [R1+0x438], R6 ;  /* 0x0004380601007387 */ /* 0x0001e80000100a00 */
[----:B------:R-:W2:Y:S04]  /*32b50*/  LDL R0, [R1+0x32c] ;  /* 0x00032c0001007983 */ /* 0x000ea80000100800 */
[----:B0-----:R-:W5:Y:S01]  /*32b60*/  LDL R6, [R1+0x330] ;  /* 0x0003300001067983 */ /* 0x001f620000100800 */
[----:B---3--:R-:W-:-:S03]  /*32b70*/  FFMA2 R4, R16.F32x2.HI_LO, R26.F32x2.HI_LO, R24.F32x2.HI_LO ;  /* 0x0000001a10047249 */ /* 0x008fc60000000018 */
[----:B-----5:R0:W-:Y:S04]  /*32b80*/  STL [R1+0x50c], R6 ;  /* 0x00050c0601007387 */ /* 0x0201e80000100800 */
[----:B0-----:R-:W3:Y:S04]  /*32b90*/  LDL R6, [R1+0x328] ;  /* 0x0003280001067983 */ /* 0x001ee80000100800 */
[----:B--2---:R0:W-:Y:S04]  /*32ba0*/  STL [R1+0x510], R0 ;  /* 0x0005100001007387 */ /* 0x0041e80000100800 */
[----:B0-----:R-:W2:Y:S01]  /*32bb0*/  LDL R0, [R1+0x314] ;  /* 0x0003140001007983 */ /* 0x001ea20000100800 */
[----:B----4-:R-:W-:-:S04]  /*32bc0*/  FFMA2 R2, R22.F32x2.HI_LO, R20.F32x2.HI_LO, R14.F32x2.HI_LO ;  /* 0x0000001416027249 */ /* 0x010fc8000000000e */
[----:B------:R-:W-:Y:S02]  /*32bd0*/  IMAD.MOV.U32 R7, RZ, RZ, R3 ;  /* 0x000000ffff077224 */ /* 0x000fe400078e0003 */
[----:B------:R-:W-:Y:S01]  /*32be0*/  IMAD.MOV.U32 R3, RZ, RZ, R5 ;  /* 0x000000ffff037224 */ /* 0x000fe200078e0005 */
[----:B------:R-:W-:-:S04]  /*32bf0*/  UIADD3 UR6, UPT, UPT, UR6, 0x80, URZ ;  /* 0x0000008006067890 */ /* 0x000fc8000fffe0ff */
[----:B------:R-:W-:Y:S02]  /*32c00*/  UISETP.GE.AND UP0, UPT, UR6, UR15, UPT ;  /* 0x0000000f0600728c */ /* 0x000fe4000bf06270 */
[----:B------:R-:W-:Y:S02]  /*32c10*/  ULEA UR5, UR10, UR5, 0x7 ;  /* 0x000000050a057291 */ /* 0x000fe4000f8e38ff */
[----:B------:R-:W-:Y:S01]  /*32c20*/  ULEA UR4, UR14, UR4, 0x7 ;  /* 0x000000040e047291 */ /* 0x000fe2000f8e38ff */
[----:B---3--:R0:W-:Y:S02]  /*32c30*/  STL [R1+0x514], R6 ;  /* 0x0005140601007387 */ /* 0x0081e40000100800 */
[----:B0-----:R-:W-:Y:S02]  /*32c40*/  IMAD.MOV.U32 R6, RZ, RZ, R2 ;  /* 0x000000ffff067224 */ /* 0x001fe400078e0002 */
[----:B------:R-:W-:Y:S01]  /*32c50*/  IMAD.MOV.U32 R2, RZ, RZ, R4 ;  /* 0x000000ffff027224 */ /* 0x000fe200078e0004 */
[----:B--2---:R0:W-:Y:S04]  /*32c60*/  STL [R1+0x528], R0 ;  /* 0x0005280001007387 */ /* 0x0041e80000100800 */
[----:B------:R0:W-:Y:S04]  /*32c70*/  STL.64 [R1+0x520], R2 ;  /* 0x0005200201007387 */ /* 0x0001e80000100a00 */
[----:B------:R0:W-:Y:S01]  /*32c80*/  STL.64 [R1+0x518], R6 ;  /* 0x0005180601007387 */ /* 0x0001e20000100a00 */
[----:B------:R-:W-:Y:S05]  /*32c90*/  BRA.U !UP0, `(.L_x_1) ;  /* 0xfffffde908347547 */ /* 0x000fea000b83ffff */
.L_x_0:
[----:B--2---:R-:W2:Y:S01]  /*32ca0*/  LDL.LU.64 R4, [R1+0x518] ;  /* 0x0005180001047983 */ /* 0x004ea20000300a00 */
[----:B------:R-:W1:Y:S03]  /*32cb0*/  LDCU.64 UR4, c[0x0][0x3e0] ;  /* 0x00007c00ff0477ac */ /* 0x000e660008000a00 */
[----:B0-----:R-:W3:Y:S01]  /*32cc0*/  LDL.LU.64 R2, [R1+0x520] ;  /* 0x0005200001027983 */ /* 0x001ee20000300a00 */
[----:B------:R-:W-:Y:S01]  /*32cd0*/  BAR.SYNC.DEFER_BLOCKING 0x0 ;  /* 0x0000000000007b1d */ /* 0x000fe20000010000 */
[----:B--2---:R-:W-:Y:S02]  /*32ce0*/  IMAD.MOV.U32 R29, RZ, RZ, R4 ;  /* 0x000000ffff1d7224 */ /* 0x004fe400078e0004 */
[----:B------:R-:W-:Y:S02]  /*32cf0*/  IMAD.MOV.U32 R28, RZ, RZ, R5 ;  /* 0x000000ffff1c7224 */ /* 0x000fe400078e0005 */
[----:B---3--:R-:W-:Y:S01]  /*32d00*/  IMAD.MOV.U32 R27, RZ, RZ, R2 ;  /* 0x000000ffff1b7224 */ /* 0x008fe200078e0002 */
[----:B------:R-:W-:Y:S01]  /*32d10*/  STL [R1+0x1654], R29 ;  /* 0x0016541d01007387 */ /* 0x000fe20000100800 */
[----:B------:R-:W-:-:S03]  /*32d20*/  IMAD.MOV.U32 R26, RZ, RZ, R3 ;  /* 0x000000ffff1a7224 */ /* 0x000fc600078e0003 */
[----:B------:R0:W-:Y:S04]  /*32d30*/  STL [R1+0x1638], R27 ;  /* 0x0016381b01007387 */ /* 0x0001e80000100800 */
[----:B------:R2:W-:Y:S04]  /*32d40*/  STL [R1+0x1640], R26 ;  /* 0x0016401a01007387 */ /* 0x0005e80000100800 */
[----:B------:R-:W3:Y:S04]  /*32d50*/  LDL.LU R25, [R1+0x4b0] ;  /* 0x0004b00001197983 */ /* 0x000ee80000300800 */
[----:B---3--:R-:W-:Y:S04]  /*32d60*/  STL [R1+0x163c], R25 ;  /* 0x00163c1901007387 */ /* 0x008fe80000100800 */
[----:B------:R-:W3:Y:S04]  /*32d70*/  LDL.LU R24, [R1+0x4b4] ;  /* 0x0004b40001187983 */ /* 0x000ee80000300800 */
[----:B---3--:R3:W-:Y:S04]  /*32d80*/  STL [R1+0x1644], R24 ;  /* 0x0016441801007387 */ /* 0x0087e80000100800 */
[----:B------:R-:W4:Y:S04]  /*32d90*/  LDL.LU R23, [R1+0x4b8] ;  /* 0x0004b80001177983 */ /* 0x000f280000300800 */
[----:B----4-:R-:W-:Y:S04]  /*32da0*/  STL [R1+0x1650], R23 ;  /* 0x0016501701007387 */ /* 0x010fe80000100800 */
        /* <DEDUP_REMOVED lines=9> */
[----:B----4-:R4:W-:Y:S04]  /*32e40*/  STL [R1+0x1660], R18 ;  /* 0x0016601201007387 */ /* 0x0109e80000100800 */
[----:B------:R-:W5:Y:S04]  /*32e50*/  LDL.LU R17, [R1+0x450] ;  /* 0x0004500001117983 */ /* 0x000f680000300800 */
[----:B-----5:R5:W-:Y:S04]  /*32e60*/  STL [R1+0x1664], R17 ;  /* 0x0016641101007387 */ /* 0x020be80000100800 */
        /* <DEDUP_REMOVED lines=16> */
[----:B0-----:R-:W5:Y:S04]  /*32f70*/  LDL.LU R27, [R1+0x494] ;  /* 0x00049400011b7983 */ /* 0x001f680000300800 */
[----:B--2---:R-:W2:Y:S04]  /*32f80*/  LDL.LU R26, [R1+0x498] ;  /* 0x00049800011a7983 */ /* 0x004ea80000300800 */
[----:B---3--:R-:W3:Y:S04]  /*32f90*/  LDL.LU R24, [R1+0x49c] ;  /* 0x00049c0001187983 */ /* 0x008ee80000300800 */
[----:B----4-:R-:W4:Y:S04]  /*32fa0*/  LDL.LU R18, [R1+0x4a0] ;  /* 0x0004a00001127983 */ /* 0x010f280000300800 */
[----:B-----5:R-:W5:Y:S04]  /*32fb0*/  LDL.LU R17, [R1+0x4a4] ;  /* 0x0004a40001117983 */ /* 0x020f680000300800 */
[----:B----4-:R0:W-:Y:S04]  /*32fc0*/  STL [R1+0xc], R18 ;  /* 0x00000c1201007387 */ /* 0x0101e80000100800 */
[----:B------:R-:W4:Y:S04]  /*32fd0*/  LDL.LU R21, [R1+0x4a8] ;  /* 0x0004a80001157983 */ /* 0x000f280000300800 */
[----:B-----5:R5:W-:Y:S04]  /*32fe0*/  STL [R1+0x10], R17 ;  /* 0x0000101101007387 */ /* 0x020be80000100800 */
[----:B------:R-:W2:Y:S04]  /*32ff0*/  LDL.LU R20, [R1+0x4ac] ;  /* 0x0004ac0001147983 */ /* 0x000ea80000300800 */
[----:B0-----:R-:W2:Y:S04]  /*33000*/  LDL.LU R18, [R1+0x370] ;  /* 0x0003700001127983 */ /* 0x001ea80000300800 */
[----:B-----5:R-:W5:Y:S04]  /*33010*/  LDL.LU R17, [R1+0x374] ;  /* 0x0003740001117983 */ /* 0x020f680000300800 */
[----:B--2---:R0:W-:Y:S04]  /*33020*/  STL [R1+0x1c], R18 ;  /* 0x00001c1201007387 */ /* 0x0041e80000100800 */
[----:B0-----:R-:W2:Y:S04]  /*33030*/  LDL.LU R18, [R1+0x378] ;  /* 0x0003780001127983 */ /* 0x001ea80000300800 */
[----:B-----5:R0:W-:Y:S04]  /*33040*/  STL [R1+0x20], R17 ;  /* 0x0000201101007387 */ /* 0x0201e80000100800 */
[----:B0-----:R-:W5:Y:S04]  /*33050*/  LDL.LU R17, [R1+0x37c] ;  /* 0x00037c0001117983 */ /* 0x001f680000300800 */
        /* <DEDUP_REMOVED lines=27> */
[----:B0-----:R-:W5:Y:S01]  /*33210*/  LDL.LU R17, [R1+0x414] ;  /* 0x0004140001117983 */ /* 0x001f620000300800 */
[----:B------:R-:W0:Y:S03]  /*33220*/  S2R R29, SR_TID.X ;  /* 0x00000000001d7919 */ /* 0x000e260000002100 */
[----:B--2---:R2:W-:Y:S04]  /*33230*/  STL [R1+0x5c], R18 ;  /* 0x00005c1201007387 */ /* 0x0045e80000100800 */
[----:B--2---:R-:W2:Y:S04]  /*33240*/  LDL.LU R18, [R1+0x418] ;  /* 0x0004180001127983 */ /* 0x004ea80000300800 */
[----:B-----5:R5:W-:Y:S04]  /*33250*/  STL [R1+0x60], R17 ;  /* 0x0000601101007387 */ /* 0x020be80000100800 */
[----:B-----5:R-:W5:Y:S04]  /*33260*/  LDL.LU R17, [R1+0x41c] ;  /* 0x00041c0001117983 */ /* 0x020f680000300800 */
[----:B--2---:R2:W-:Y:S04]  /*33270*/  STL [R1+0x64], R18 ;  /* 0x0000641201007387 */ /* 0x0045e80000100800 */
[----:B--2---:R-:W2:Y:S04]  /*33280*/  LDL.LU R18, [R1+0x420] ;  /* 0x0004200001127983 */ /* 0x004ea80000300800 */
[----:B-----5:R5:W-:Y:S04]  /*33290*/  STL [R1+0x68], R17 ;  /* 0x0000681101007387 */ /* 0x020be80000100800 */
[----:B-----5:R-:W5:Y:S04]  /*332a0*/  LDL.LU R17, [R1+0x424] ;  /* 0x0004240001117983 */ /* 0x020f680000300800 */
[----:B--2---:R2:W-:Y:S04]  /*332b0*/  STL [R1+0x6c], R18 ;  /* 0x00006c1201007387 */ /* 0x0045e80000100800 */
[----:B--2---:R-:W2:Y:S04]  /*332c0*/  LDL.LU R18, [R1+0x428] ;  /* 0x0004280001127983 */ /* 0x004ea80000300800 */
[----:B-----5:R5:W-:Y:S04]  /*332d0*/  STL [R1+0x70], R17 ;  /* 0x0000701101007387 */ /* 0x020be80000100800 */
[----:B-----5:R-:W5:Y:S01]  /*332e0*/  LDL.LU R17, [R1+0x42c] ;  /* 0x00042c0001117983 */ /* 0x020f620000300800 */
[----:B------:R-:W0:Y:S03]  /*332f0*/  S2R R22, SR_TID.X ;  /* 0x0000000000167919 */ /* 0x000e260000002100 */
[----:B--2---:R2:W-:Y:S04]  /*33300*/  STL [R1+0x74], R18 ;  /* 0x0000741201007387 */ /* 0x0045e80000100800 */
[----:B--2---:R-:W2:Y:S04]  /*33310*/  LDL.LU R18, [R1+0x440] ;  /* 0x0004400001127983 */ /* 0x004ea80000300800 */
[----:B-----5:R5:W-:Y:S04]  /*33320*/  STL [R1+0x78], R17 ;  /* 0x0000781101007387 */ /* 0x020be80000100800 */
[----:B-----5:R-:W5:Y:S04]  /*33330*/  LDL.LU R17, [R1+0x444] ;  /* 0x0004440001117983 */ /* 0x020f680000300800 */
[----:B--2---:R0:W-:Y:S04]  /*33340*/  STL [R1+0x7c], R18 ;  /* 0x00007c1201007387 */ /* 0x0041e80000100800 */
[----:B------:R-:W2:Y:S01]  /*33350*/  LDL.LU R19, [R1+0x448] ;  /* 0x0004480001137983 */ /* 0x000ea20000300800 */
[----:B0-----:R-:W-:-:S03]  /*33360*/  IMAD.SHL.U32 R18, R22, 0x20, RZ ;  /* 0x0000002016127824 */ /* 0x001fc600078e00ff */
[----:B-----5:R0:W-:Y:S04]  /*33370*/  STL [R1+0x80], R17 ;  /* 0x0000801101007387 */ /* 0x0201e80000100800 */
[----:B0-----:R-:W5:Y:S04]  /*33380*/  LDL.LU R17, [R1+0x44c] ;  /* 0x00044c0001117983 */ /* 0x001f680000300800 */
[----:B--2---:R0:W-:Y:S04]  /*33390*/  STL [R1+0x84], R19 ;  /* 0x0000841301007387 */ /* 0x0041e80000100800 */
[----:B0-----:R-:W2:Y:S01]  /*333a0*/  LDL.LU R19, [R1+0x430] ;  /* 0x0004300001137983 */ /* 0x001ea20000300800 */
[----:B------:R-:W-:-:S03]  /*333b0*/  LOP3.LUT R18, R18, 0x60, RZ, 0xc0, !PT ;  /* 0x0000006012127812 */ /* 0x000fc600078ec0ff */
[----:B-----5:R0:W-:Y:S02]  /*333c0*/  STL [R1+0x88], R17 ;  /* 0x0000881101007387 */ /* 0x0201e40000100800 */
[C---:B0-----:R-:W-:Y:S02]  /*333d0*/  LOP3.LUT R17, R22.reuse, 0xe0, RZ, 0xc0, !PT ;  /* 0x000000e016117812 */ /* 0x041fe400078ec0ff */
[----:B--2---:R0:W-:Y:S04]  /*333e0*/  STL [R1+0x8c], R19 ;  /* 0x00008c1301007387 */ /* 0x0041e80000100800 */
[----:B0-----:R-:W2:Y:S04]  /*333f0*/  LDL.LU R19, [R1+0x434] ;  /* 0x0004340001137983 */ /* 0x001ea80000300800 */
[----:B------:R-:W5:Y:S01]  /*33400*/  LDL.LU R23, [R1+0x438] ;  /* 0x0004380001177983 */ /* 0x000f620000300800 */
[----:B------:R-:W-:Y:S01]  /*33410*/  IMAD R25, R17, 0x10, R18 ;  /* 0x0000001011197824 */ /* 0x000fe200078e0212 */
[----:B------:R-:W-:Y:S01]  /*33420*/  SHF.R.S32.HI R18, RZ, 0x4, R22 ;  /* 0x00000004ff127819 */ /* 0x000fe20000011416 */
[----:B------:R-:W-:Y:S01]  /*33430*/  IMAD.SHL.U32 R17, R22, 0x8, RZ ;  /* 0x0000000816117824 */ /* 0x000fe200078e00ff */
[----:B--2---:R0:W-:Y:S04]  /*33440*/  STL [R1+0x90], R19 ;  /* 0x0000901301007387 */ /* 0x0041e80000100800 */
[----:B0-----:R-:W2:Y:S01]  /*33450*/  LDL.LU R19, [R1+0x43c] ;  /* 0x00043c0001137983 */ /* 0x001ea20000300800 */
[----:B------:R-:W-:-:S02]  /*33460*/  SGXT R18, R18, 0x1 ;  /* 0x000000011212781a */ /* 0x000fc40000000200 */
[----:B------:R-:W-:Y:S01]  /*33470*/  LOP3.LUT R17, R17, 0x1f8, RZ, 0xc0, !PT ;  /* 0x000001f811117812 */ /* 0x000fe200078ec0ff */
[----:B-----5:R0:W-:Y:S01]  /*33480*/  STL [R1+0x94], R23 ;  /* 0x0000941701007387 */ /* 0x0201e20000100800 */
[----:B------:R-:W-:Y:S02]  /*33490*/  LOP3.LUT R18, R18, 0x1020, RZ, 0xc0, !PT ;  /* 0x0000102012127812 */ /* 0x000fe400078ec0ff */
[C---:B------:R-:W-:Y:S02]  /*334a0*/  FSETP.GEU.AND P2, PT, R28.reuse, 1.175494350822287508e-38, PT ;  /* 0x008000001c00780b */ /* 0x040fe40003f4e000 */
[----:B------:R-:W-:Y:S02]  /*334b0*/  LOP3.LUT R29, R29, 0xff, RZ, 0xc0, !PT ;  /* 0x000000ff1d1d7812 */ /* 0x000fe400078ec0ff */
[----:B------:R-:W-:Y:S02]  /*334c0*/  FSETP.GT.AND P1, PT, |R28|, 8.50705917302346158658e+37, PT ;  /* 0x7e8000001c00780b */ /* 0x000fe40003f24200 */
[----:B0-----:R-:W-:-:S05]  /*334d0*/  LOP3.LUT R23, R22, 0xc, RZ, 0xc0, !PT ;  /* 0x0000000c16177812 */ /* 0x001fca00078ec0ff */
[C---:B------:R-:W-:Y:S02]  /*334e0*/  IMAD R17, R23.reuse, 0x400, R17 ;  /* 0x0000040017117824 */ /* 0x040fe400078e0211 */
[----:B------:R-:W-:-:S05]  /*334f0*/  IMAD R23, R23, 0x2, R18 ;  /* 0x0000000217177824 */ /* 0x000fca00078e0212 */
[----:B------:R-:W-:Y:S01]  /*33500*/  LOP3.LUT R25, R23, R25, RZ, 0x3c, !PT ;  /* 0x0000001917197212 */ /* 0x000fe200078e3cff */
[----:B------:R-:W-:Y:S01]  /*33510*/  FMUL R23, R28, 8388608 ;  /* 0x4b0000001c177820 */ /* 0x000fe20000400000 */
[----:B------:R-:W-:-:S04]  /*33520*/  ISETP.GE.U32.AND P0, PT, R29, 0x20, PT ;  /* 0x000000201d00780c */ /* 0x000fc80003f06070 */
[----:B------:R-:W-:Y:S02]  /*33530*/  FSEL R23, R23, R28, !P2 ;  /* 0x0000001c17177208 */ /* 0x000fe40005000000 */
[----:B------:R-:W-:Y:S01]  /*33540*/  FSETP.GEU.AND P5, PT, |R28|, 1.175494350822287508e-38, PT ;  /* 0x008000001c00780b */ /* 0x000fe20003fae200 */
[----:B--2---:R0:W-:Y:S04]  /*33550*/  STL [R1+0x98], R19 ;  /* 0x0000981301007387 */ /* 0x0041e80000100800 */
[----:B------:R-:W2:Y:S04]  /*33560*/  LDL.LU R17, [R1+0x1664] ;  /* 0x0016640001117983 */ /* 0x000ea80000300800 */
[----:B------:R-:W5:Y:S01]  /*33570*/  LDL.LU R18, [R1+0x1660] ;  /* 0x0016600001127983 */ /* 0x000f620000300800 */
[----:B0-----:R-:W-:Y:S01]  /*33580*/  IMAD.SHL.U32 R19, R22, 0x10, RZ ;  /* 0x0000001016137824 */ /* 0x001fe200078e00ff */
[----:B------:R-:W-:-:S04]  /*33590*/  SHF.R.U32.HI R22, RZ, 0x1, R22 ;  /* 0x00000001ff167819 */ /* 0x000fc80000011616 */
[----:B------:R-:W-:Y:S02]  /*335a0*/  LOP3.LUT R19, R19, 0x70, RZ, 0xc0, !PT ;  /* 0x0000007013137812 */ /* 0x000fe400078ec0ff */
[----:B------:R-:W-:-:S04]  /*335b0*/  LOP3.LUT R22, R22, 0xc, RZ, 0xc0, !PT ;  /* 0x0000000c16167812 */ /* 0x000fc800078ec0ff */
[----:B------:R-:W-:Y:S02]  /*335c0*/  IADD3 R22, PT, PT, R22, UR7, R19 ;  /* 0x0000000716167c10 */ /* 0x000fe4000fffe013 */
[----:B------:R-:W2:Y:S04]  /*335d0*/  LDL.LU R19, [R1+0x165c] ;  /* 0x00165c0001137983 */ /* 0x000ea80000300800 */
[----:B------:R0:W-:Y:S04]  /*335e0*/  STL [R1+0x1e8], R22 ;  /* 0x0001e81601007387 */ /* 0x0001e80000100800 */
[----:B0-----:R-:W2:Y:S04]  /*335f0*/  LDL.LU R22, [R1+0x1658] ;  /* 0x0016580001167983 */ /* 0x001ea80000300800 */
[----:B------:R-:W2:Y:S04]  /*33600*/  LDL.LU R29, [R1+0x1654] ;  /* 0x00165400011d7983 */ /* 0x000ea80000300800 */
[----:B------:R-:W-:Y:S04]  /*33610*/  STL [R1+0xa8], R25 ;  /* 0x0000a81901007387 */ /* 0x000fe80000100800 */
[----:B------:R0:W-:Y:S04]  /*33620*/  STL [R1+0xac], R23 ;  /* 0x0000ac1701007387 */ /* 0x0001e80000100800 */
[----:B0-----:R-:W2:Y:S01]  /*33630*/  LDL.LU R23, [R1+0x1650] ;  /* 0x0016500001177983 */ /* 0x001ea20000300800 */
[----:B------:R-:W-:-:S04]  /*33640*/  @P1 FMUL R28, R28, 0.25 ;  /* 0x3e8000001c1c1820 */ /* 0x000fc80000400000 */
[----:B------:R-:W-:-:S06]  /*33650*/  @!P5 FMUL R28, R28, 16777216 ;  /* 0x4b8000001c1cd820 */ /* 0x000fcc0000400000 */
[----:B------:R-:W0:Y:S01]  /*33660*/  MUFU.RCP R28, R28 ;  /* 0x0000001c001c7308 */ /* 0x000e220000001000 */
[----:B------:R-:W-:Y:S01]  /*33670*/  @P1 FMUL R20, R20, 0.25 ;  /* 0x3e80000014141820 */ /* 0x000fe20000400000 */
[----:B----4-:R-:W-:Y:S01]  /*33680*/  @P1 FMUL R21, R21, 0.25 ;  /* 0x3e80000015151820 */ /* 0x010fe20000400000 */
[----:B---3--:R-:W-:Y:S02]  /*33690*/  @P1 FMUL R24, R24, 0.25 ;  /* 0x3e80000018181820 */ /* 0x008fe40000400000 */
[----:B------:R-:W-:Y:S01]  /*336a0*/  @!P5 FMUL R20, R20, 16777216 ;  /* 0x4b8000001414d820 */ /* 0x000fe20000400000 */
[----:B------:R-:W-:Y:S01]  /*336b0*/  @P1 FMUL R26, R26, 0.25 ;  /* 0x3e8000001a1a1820 */ /* 0x000fe20000400000 */
[----:B------:R-:W-:Y:S01]  /*336c0*/  @!P5 FMUL R21, R21, 16777216 ;  /* 0x4b8000001515d820 */ /* 0x000fe20000400000 */
[----:B------:R-:W-:Y:S01]  /*336d0*/  @P1 FMUL R2, R2, 0.25 ;  /* 0x3e80000002021820 */ /* 0x000fe20000400000 */
[----:B------:R-:W-:Y:S01]  /*336e0*/  @!P5 FMUL R24, R24, 16777216 ;  /* 0x4b8000001818d820 */ /* 0x000fe20000400000 */
[----:B------:R-:W-:Y:S01]  /*336f0*/  @!P5 FMUL R26, R26, 16777216 ;  /* 0x4b8000001a1ad820 */ /* 0x000fe20000400000 */
[----:B------:R-:W-:Y:S01]  /*33700*/  @P1 FMUL R3, R3, 0.25 ;  /* 0x3e80000003031820 */ /* 0x000fe20000400000 */
[----:B------:R-:W-:Y:S01]  /*33710*/  @P1 FMUL R6, R6, 0.25 ;  /* 0x3e80000006061820 */ /* 0x000fe20000400000 */
[----:B------:R-:W-:Y:S01]  /*33720*/  @!P5 FMUL R2, R2, 16777216 ;  /* 0x4b8000000202d820 */ /* 0x000fe20000400000 */
[C---:B0-----:R-:W-:Y:S01]  /*33730*/  FMUL R20, R28.reuse, R20 ;  /* 0x000000141c147220 */ /* 0x041fe20000400000 */
[C---:B------:R-:W-:Y:S01]  /*33740*/  FMUL R21, R28.reuse, R21 ;  /* 0x000000151c157220 */ /* 0x040fe20000400000 */
[C---:B------:R-:W-:Y:S01]  /*33750*/  FMUL R24, R28.reuse, R24 ;  /* 0x000000181c187220 */ /* 0x040fe20000400000 */
[----:B------:R-:W-:Y:S01]  /*33760*/  @P1 FMUL R7, R7, 0.25 ;  /* 0x3e80000007071820 */ /* 0x000fe20000400000 */
[----:B------:R-:W-:Y:S01]  /*33770*/  FMUL R26, R28, R26 ;  /* 0x0000001a1c1a7220 */ /* 0x000fe20000400000 */
[----:B------:R0:W-:Y:S01]  /*33780*/  STL [R1+0x11c], R20 ;  /* 0x00011c1401007387 */ /* 0x0001e20000100800 */
[----:B------:R-:W-:Y:S01]  /*33790*/  @!P5 FMUL R3, R3, 16777216 ;  /* 0x4b8000000303d820 */ /* 0x000fe20000400000 */
[----:B------:R-:W-:Y:S01]  /*337a0*/  @P1 FMUL R10, R10, 0.25 ;  /* 0x3e8000000a0a1820 */ /* 0x000fe20000400000 */
[----:B------:R-:W-:Y:S01]  /*337b0*/  @!P5 FMUL R6, R6, 16777216 ;  /* 0x4b8000000606d820 */ /* 0x000fe20000400000 */
[C---:B------:R-:W-:Y:S01]  /*337c0*/  FMUL R2, R28.reuse, R2 ;  /* 0x000000021c027220 */ /* 0x040fe20000400000 */
[----:B------:R-:W-:Y:S01]  /*337d0*/  @!P5 FMUL R7, R7, 16777216 ;  /* 0x4b8000000707d820 */ /* 0x000fe20000400000 */
[----:B0-----:R-:W3:Y:S04]  /*337e0*/  LDL.LU R20, [R1+0x164c] ;  /* 0x00164c0001147983 */ /* 0x001ee80000300800 */
[----:B------:R0:W-:Y:S01]  /*337f0*/  STL [R1+0x118], R21 ;  /* 0x0001181501007387 */ /* 0x0001e20000100800 */
[----:B------:R-:W-:Y:S01]  /*33800*/  FMUL R3, R28, R3 ;  /* 0x000000031c037220 */ /* 0x000fe20000400000 */
[----:B------:R-:W-:Y:S01]  /*33810*/  @P1 FMUL R11, R11, 0.25 ;  /* 0x3e8000000b0b1820 */ /* 0x000fe20000400000 */
[----:B------:R-:W-:Y:S01]  /*33820*/  @!P5 FMUL R10, R10, 16777216 ;  /* 0x4b8000000a0ad820 */ /* 0x000fe20000400000 */
[----:B------:R-:W-:Y:S01]  /*33830*/  FMUL R6, R28, R6 ;  /* 0x000000061c067220 */ /* 0x000fe20000400000 */
[----:B0-----:R-:W4:Y:S04]  /*33840*/  LDL.LU R21, [R1+0x1648] ;  /* 0x0016480001157983 */ /* 0x001f280000300800 */
[----:B------:R0:W-:Y:S01]  /*33850*/  STL [R1+0x114], R24 ;  /* 0x0001141801007387 */ /* 0x0001e20000100800 */
[----:B------:R-:W-:Y:S01]  /*33860*/  @P1 FMUL R14, R14, 0.25 ;  /* 0x3e8000000e0e1820 */ /* 0x000fe20000400000 */
[----:B------:R-:W-:Y:S01]  /*33870*/  @!P5 FMUL R11, R11, 16777216 ;  /* 0x4b8000000b0bd820 */ /* 0x000fe20000400000 */
[----:B------:R-:W-:Y:S01]  /*33880*/  @P1 FMUL R15, R15, 0.25 ;  /* 0x3e8000000f0f1820 */ /* 0x000fe20000400000 */
[----:B0-----:R-:W3:Y:S04]  /*33890*/  LDL.LU R24, [R1+0x1644] ;  /* 0x0016440001187983 */ /* 0x001ee80000300800 */
[----:B------:R0:W-:Y:S01]  /*338a0*/  STL [R1+0x110], R26 ;  /* 0x0001101a01007387 */ /* 0x0001e20000100800 */
[----:B------:R-:W-:-:S03]  /*338b0*/  @!P5 FMUL R14, R14, 16777216 ;  /* 0x4b8000000e0ed820 */ /* 0x000fc60000400000 */
[----:B0-----:R-:W3:Y:S04]  /*338c0*/  LDL.LU R26, [R1+0x1640] ;  /* 0x00164000011a7983 */ /* 0x001ee80000300800 */
[----:B------:R0:W-:Y:S04]  /*338d0*/  STL [R1+0x10c], R2 ;  /* 0x00010c0201007387 */ /* 0x0001e80000100800 */
[----:B------:R1:W-:Y:S01]  /*338e0*/  STL [R1+0x108], R3 ;  /* 0x0001080301007387 */ /* 0x0003e20000100800 */
[----:B0-----:R-:W-:-:S03]  /*338f0*/  FMUL R2, R28, R7 ;  /* 0x000000071c027220 */ /* 0x001fc60000400000 */
[----:B------:R0:W-:Y:S01]  /*33900*/  STL [R1+0x104], R6 ;  /* 0x0001040601007387 */ /* 0x0001e20000100800 */
[----:B-1----:R-:W-:-:S03]  /*33910*/  FMUL R3, R28, R10 ;  /* 0x0000000a1c037220 */ /* 0x002fc60000400000 */
[----:B------:R-:W3:Y:S01]  /*33920*/  LDL.LU R10, [R1+0xc] ;  /* 0x00000c00010a7983 */ /* 0x000ee20000300800 */
[----:B------:R-:W-:-:S03]  /*33930*/  @!P5 FMUL R15, R15, 16777216 ;  /* 0x4b8000000f0fd820 */ /* 0x000fc60000400000 */
[----:B------:R1:W-:Y:S01]  /*33940*/  STL [R1+0x100], R2 ;  /* 0x0001000201007387 */ /* 0x0003e20000100800 */
[----:B0-----:R-:W-:-:S03]  /*33950*/  FMUL R6, R28, R14 ;  /* 0x0000000e1c067220 */ /* 0x001fc60000400000 */
[----:B------:R0:W-:Y:S01]  /*33960*/  STL [R1+0xfc], R3 ;  /* 0x0000fc0301007387 */ /* 0x0001e20000100800 */
[----:B-1----:R-:W-:-:S03]  /*33970*/  FMUL R2, R28, R11 ;  /* 0x0000000b1c027220 */ /* 0x002fc60000400000 */
[----:B------:R-:W4:Y:S01]  /*33980*/  LDL.LU R11, [R1+0x10] ;  /* 0x00001000010b7983 */ /* 0x000f220000300800 */
[----:B0-----:R-:W-:-:S03]  /*33990*/  FMUL R3, R28, R15 ;  /* 0x0000000f1c037220 */ /* 0x001fc60000400000 */
[----:B------:R0:W-:Y:S04]  /*339a0*/  STL [R1+0xf8], R2 ;  /* 0x0000f80201007387 */ /* 0x0001e80000100800 */
[----:B------:R1:W-:Y:S04]  /*339b0*/  STL [R1+0xf4], R6 ;  /* 0x0000f40601007387 */ /* 0x0003e80000100800 */
[----:B------:R0:W-:Y:S01]  /*339c0*/  STL [R1+0xf0], R3 ;  /* 0x0000f00301007387 */ /* 0x0001e20000100800 */
[----:B-----5:R-:W-:-:S04]  /*339d0*/  @P1 FMUL R18, R18, 0.25 ;  /* 0x3e80000012121820 */ /* 0x020fc80000400000 */
[----:B------:R-:W-:-:S04]  /*339e0*/  @!P5 FMUL R18, R18, 16777216 ;  /* 0x4b8000001212d820 */ /* 0x000fc80000400000 */
[----:B0-----:R-:W-:Y:S01]  /*339f0*/  FMUL R2, R28, R18 ;  /* 0x000000121c027220 */ /* 0x001fe20000400000 */
[----:B--2---:R-:W-:-:S04]  /*33a00*/  @P1 FMUL R19, R19, 0.25 ;  /* 0x3e80000013131820 */ /* 0x004fc80000400000 */
[----:B------:R-:W-:Y:S01]  /*33a10*/  @!P5 FMUL R19, R19, 16777216 ;  /* 0x4b8000001313d820 */ /* 0x000fe20000400000 */
[----:B------:R0:W-:Y:S01]  /*33a20*/  STL [R1+0xe8], R2 ;  /* 0x0000e80201007387 */ /* 0x0001e20000100800 */
[----:B------:R-:W-:Y:S02]  /*33a30*/  @P1 FMUL R22, R22, 0.25 ;  /* 0x3e80000016161820 */ /* 0x000fe40000400000 */
[----:B-1----:R-:W-:Y:S02]  /*33a40*/  FMUL R6, R28, R19 ;  /* 0x000000131c067220 */ /* 0x002fe40000400000 */
[----:B------:R-:W-:Y:S01]  /*33a50*/  @!P5 FMUL R22, R22, 16777216 ;  /* 0x4b8000001616d820 */ /* 0x000fe20000400000 */
[C---:B------:R-:W-:Y:S01]  /*33a60*/  FMUL R25, R29.reuse, 8388608 ;  /* 0x4b0000001d197820 */ /* 0x040fe20000400000 */
[----:B------:R-:W-:Y:S02]  /*33a70*/  FSETP.GEU.AND P4, PT, R29, 1.175494350822287508e-38, PT ;  /* 0x008000001d00780b */ /* 0x000fe40003f8e000 */
[----:B------:R-:W-:Y:S01]  /*33a80*/  FMUL R3, R28, R22 ;  /* 0x000000161c037220 */ /* 0x000fe20000400000 */
[----:B------:R-:W-:Y:S01]  /*33a90*/  STL [R1+0xe0], R6 ;  /* 0x0000e00601007387 */ /* 0x000fe20000100800 */
[----:B------:R-:W-:-:S04]  /*33aa0*/  @P1 FMUL R23, R23, 0.25 ;  /* 0x3e80000017171820 */ /* 0x000fc80000400000 */
[----:B------:R-:W-:-:S04]  /*33ab0*/  @!P5 FMUL R23, R23, 16777216 ;  /* 0x4b8000001717d820 */ /* 0x000fc80000400000 */
[----:B0-----:R-:W-:Y:S01]  /*33ac0*/  FMUL R2, R28, R23 ;  /* 0x000000171c027220 */ /* 0x001fe20000400000 */
[----:B------:R0:W-:Y:S04]  /*33ad0*/  STL [R1+0xd8], R3 ;  /* 0x0000d80301007387 */ /* 0x0001e80000100800 */
[----:B------:R1:W-:Y:S01]  /*33ae0*/  STL [R1+0xd0], R2 ;  /* 0x0000d00201007387 */ /* 0x0003e20000100800 */
[----:B0-----:R-:W-:-:S03]  /*33af0*/  FSEL R3, R25, R29, !P4 ;  /* 0x0000001d19037208 */ /* 0x001fc60006000000 */
[----:B------:R-:W2:Y:S04]  /*33b00*/  LDL.LU R25, [R1+0x163c] ;  /* 0x00163c0001197983 */ /* 0x000ea80000300800 */
[----:B-1----:R-:W5:Y:S01]  /*33b10*/  LDL R2, [R1+0xac] ;  /* 0x0000ac0001027983 */ /* 0x002f620000100800 */
[C---:B------:R-:W-:Y:S02]  /*33b20*/  FSETP.GT.AND P3, PT, |R29|.reuse, 8.50705917302346158658e+37, PT ;  /* 0x7e8000001d00780b */ /* 0x040fe40003f64200 */
[----:B------:R-:W-:-:S11]  /*33b30*/  FSETP.GEU.AND P5, PT, |R29|, 1.175494350822287508e-38, PT ;  /* 0x008000001d00780b */ /* 0x000fd60003fae200 */
[----:B------:R-:W-:-:S04]  /*33b40*/  @P3 FMUL R29, R29, 0.25 ;  /* 0x3e8000001d1d3820 */ /* 0x000fc80000400000 */
[----:B------:R-:W-:Y:S01]  /*33b50*/  @!P5 FMUL R29, R29, 16777216 ;  /* 0x4b8000001d1dd820 */ /* 0x000fe20000400000 */
[----:B------:R0:W-:Y:S05]  /*33b60*/  STL [R1+0x8], R3 ;  /* 0x0000080301007387 */ /* 0x0001ea0000100800 */
[----:B------:R-:W1:Y:S01]  /*33b70*/  MUFU.RCP R29, R29 ;  /* 0x0000001d001d7308 */ /* 0x000e620000001000 */
[----:B0-----:R-:W-:Y:S02]  /*33b80*/  VIADD R3, R3, 0xc0cafb0d ;  /* 0xc0cafb0d03037836 */ /* 0x001fe40000000000 */
[----:B------:R-:W-:-:S03]  /*33b90*/  @P3 FMUL R27, R27, 0.25 ;  /* 0x3e8000001b1b3820 */ /* 0x000fc60000400000 */
[----:B------:R-:W-:Y:S01]  /*33ba0*/  LOP3.LUT R3, R3, 0xff800000, RZ, 0xc0, !PT ;  /* 0xff80000003037812 */ /* 0x000fe200078ec0ff */
[----:B------:R-:W-:Y:S01]  /*33bb0*/  @P3 FMUL R0, R0, 0.25 ;  /* 0x3e80000000003820 */ /* 0x000fe20000400000 */
[----:B------:R-:W-:-:S03]  /*33bc0*/  @!P5 FMUL R27, R27, 16777216 ;  /* 0x4b8000001b1bd820 */ /* 0x000fc60000400000 */
[----:B------:R-:W-:Y:S01]  /*33bd0*/  STL [R1+0x120], R3 ;  /* 0x0001200301007387 */ /* 0x000fe20000100800 */
[----:B------:R-:W-:Y:S01]  /*33be0*/  @P3 FMUL R4, R4, 0.25 ;  /* 0x3e80000004043820 */ /* 0x000fe20000400000 */
[----:B------:R-:W-:Y:S01]  /*33bf0*/  @P3 FMUL R5, R5, 0.25 ;  /* 0x3e80000005053820 */ /* 0x000fe20000400000 */
[----:B------:R-:W-:Y:S01]  /*33c00*/  @!P5 FMUL R0, R0, 16777216 ;  /* 0x4b8000000000d820 */ /* 0x000fe20000400000 */
        /* <DEDUP_REMOVED lines=8> */
[----:B-1----:R-:W-:Y:S01]  /*33c90*/  FMUL R5, R29, R5 ;  /* 0x000000051d057220 */ /* 0x002fe20000400000 */
[----:B------:R-:W-:Y:S01]  /*33ca0*/  @P3 FMUL R16, R16, 0.25 ;  /* 0x3e80000010103820 */ /* 0x000fe20000400000 */
[----:B------:R-:W-:Y:S01]  /*33cb0*/  @!P5 FMUL R12, R12, 16777216 ;  /* 0x4b8000000c0cd820 */ /* 0x000fe20000400000 */
[----:B------:R-:W-:-:S02]  /*33cc0*/  @!P5 FMUL R13, R13, 16777216 ;  /* 0x4b8000000d0dd820 */ /* 0x000fc40000400000 */
[----:B------:R-:W-:Y:S01]  /*33cd0*/  @!P5 FMUL R16, R16, 16777216 ;  /* 0x4b8000001010d820 */ /* 0x000fe20000400000 */
[----:B---3--:R-:W-:-:S04]  /*33ce0*/  @P3 FMUL R10, R10, 0.25 ;  /* 0x3e8000000a0a3820 */ /* 0x008fc80000400000 */
[----:B------:R-:W-:Y:S01]  /*33cf0*/  @!P5 FMUL R10, R10, 16777216 ;  /* 0x4b8000000a0ad820 */ /* 0x000fe20000400000 */
[----:B----4-:R-:W-:-:S04]  /*33d00*/  @P3 FMUL R11, R11, 0.25 ;  /* 0x3e8000000b0b3820 */ /* 0x010fc80000400000 */
[----:B------:R-:W-:Y:S01]  /*33d10*/  @!P5 FMUL R11, R11, 16777216 ;  /* 0x4b8000000b0bd820 */ /* 0x000fe20000400000 */
[----:B------:R-:W-:Y:S01]  /*33d20*/  FMUL R10, R29, R10 ;  /* 0x0000000a1d0a7220 */ /* 0x000fe20000400000 */
[----:B------:R-:W-:-:S04]  /*33d30*/  @P3 FMUL R17, R17, 0.25 ;  /* 0x3e80000011113820 */ /* 0x000fc80000400000 */
[----:B------:R-:W-:Y:S01]  /*33d40*/  @!P5 FMUL R17, R17, 16777216 ;  /* 0x4b8000001111d820 */ /* 0x000fe20000400000 */
[----:B-----5:R-:W-:-:S05]  /*33d50*/  VIADD R2, R2, 0xc0cafb0d ;  /* 0xc0cafb0d02027836 */ /* 0x020fca0000000000 */
[----:B------:R-:W-:-:S04]  /*33d60*/  LOP3.LUT R14, R2, 0xff800000, RZ, 0xc0, !PT ;  /* 0xff800000020e7812 */ /* 0x000fc800078ec0ff */
[----:B------:R-:W-:Y:S01]  /*33d70*/  I2FP.F32.S32 R2, R14 ;  /* 0x0000000e00027245 */ /* 0x000fe20000201400 */
[----:B------:R0:W-:Y:S02]  /*33d80*/  STL [R1+0x124], R14 ;  /* 0x0001240e01007387 */ /* 0x0001e40000100800 */
[C---:B0-----:R-:W-:Y:S01]  /*33d90*/  FMUL R14, R29.reuse, R11 ;  /* 0x0000000b1d0e7220 */ /* 0x041fe20000400000 */
[----:B------:R-:W-:-:S04]  /*33da0*/  FMUL R11, R29, R27 ;  /* 0x0000001b1d0b7220 */ /* 0x000fc80000400000 */
[----:B------:R-:W-:Y:S04]  /*33db0*/  STL [R1+0xec], R14 ;  /* 0x0000ec0e01007387 */ /* 0x000fe80000100800 */
[----:B------:R-:W3:Y:S04]  /*33dc0*/  LDL.LU R27, [R1+0x1638] ;  /* 0x00163800011b7983 */ /* 0x000ee80000300800 */
[----:B------:R0:W-:Y:S04]  /*33dd0*/  STL [R1+0xe4], R10 ;  /* 0x0000e40a01007387 */ /* 0x0001e80000100800 */
[----:B------:R-:W-:Y:S01]  /*33de0*/  STL [R1+0xdc], R11 ;  /* 0x0000dc0b01007387 */ /* 0x000fe20000100800 */
[C---:B0-----:R-:W-:Y:S01]  /*33df0*/  FMUL R10, R29.reuse, R0 ;  /* 0x000000001d0a7220 */ /* 0x041fe20000400000 */
[C---:B------:R-:W-:Y:S01]  /*33e00*/  FMUL R0, R29.reuse, R4 ;  /* 0x000000041d007220 */ /* 0x040fe20000400000 */
[----:B------:R-:W-:-:S03]  /*33e10*/  FMUL R4, R29, R8 ;  /* 0x000000081d047220 */ /* 0x000fc60000400000 */
[----:B------:R-:W-:Y:S04]  /*33e20*/  STL [R1+0xd4], R10 ;  /* 0x0000d40a01007387 */ /* 0x000fe80000100800 */
[----:B------:R0:W-:Y:S04]  /*33e30*/  STL [R1+0xcc], R0 ;  /* 0x0000cc0001007387 */ /* 0x0001e80000100800 */
[----:B------:R1:W-:Y:S01]  /*33e40*/  STL [R1+0xc8], R5 ;  /* 0x0000c80501007387 */ /* 0x0003e20000100800 */
[----:B0-----:R-:W-:-:S03]  /*33e50*/  FMUL R0, R29, R9 ;  /* 0x000000091d007220 */ /* 0x001fc60000400000 */
[----:B------:R0:W-:Y:S01]  /*33e60*/  STL [R1+0xc4], R4 ;  /* 0x0000c40401007387 */ /* 0x0001e20000100800 */
[----:B-1----:R-:W-:-:S03]  /*33e70*/  FMUL R5, R29, R12 ;  /* 0x0000000c1d057220 */ /* 0x002fc60000400000 */
[----:B------:R1:W-:Y:S01]  /*33e80*/  STL [R1+0xc0], R0 ;  /* 0x0000c00001007387 */ /* 0x0003e20000100800 */
[----:B0-----:R-:W-:-:S03]  /*33e90*/  FMUL R4, R29, R13 ;  /* 0x0000000d1d047220 */ /* 0x001fc60000400000 */
[----:B------:R-:W-:Y:S01]  /*33ea0*/  STL [R1+0xbc], R5 ;  /* 0x0000bc0501007387 */ /* 0x000fe20000100800 */
[----:B-1----:R-:W-:-:S03]  /*33eb0*/  FMUL R0, R29, R16 ;  /* 0x000000101d007220 */ /* 0x002fc60000400000 */
[----:B------:R-:W4:Y:S04]  /*33ec0*/  LDL.LU R12, [R1+0x98] ;  /* 0x00009800010c7983 */ /* 0x000f280000300800 */
[----:B------:R-:W-:Y:S04]  /*33ed0*/  STL [R1+0xb8], R4 ;  /* 0x0000b80401007387 */ /* 0x000fe80000100800 */
[----:B------:R-:W5:Y:S04]  /*33ee0*/  LDL.LU R9, [R1+0x94] ;  /* 0x0000940001097983 */ /* 0x000f680000300800 */
[----:B------:R0:W-:Y:S04]  /*33ef0*/  STL [R1+0xb4], R0 ;  /* 0x0000b40001007387 */ /* 0x0001e80000100800 */
[----:B------:R-:W3:Y:S04]  /*33f00*/  LDL.LU R8, [R1+0x88] ;  /* 0x0000880001087983 */ /* 0x000ee80000300800 */
[----:B------:R-:W3:Y:S01]  /*33f10*/  LDL.LU R23, [R1+0x84] ;  /* 0x0000840001177983 */ /* 0x000ee20000300800 */
[----:B0-----:R-:W-:-:S03]  /*33f20*/  FMUL R0, R29, R17 ;  /* 0x000000111d007220 */ /* 0x001fc60000400000 */
[----:B------:R-:W3:Y:S04]  /*33f30*/  LDL.LU R18, [R1+0x78] ;  /* 0x0000780001127983 */ /* 0x000ee80000300800 */
[----:B------:R0:W-:Y:S04]  /*33f40*/  STL [R1+0xb0], R0 ;  /* 0x0000b00001007387 */ /* 0x0001e80000100800 */
[----:B------:R-:W3:Y:S04]  /*33f50*/  LDL.LU R15, [R1+0x74] ;  /* 0x00007400010f7983 */ /* 0x000ee80000300800 */
[----:B------:R-:W3:Y:S04]  /*33f60*/  LDL.LU R14, [R1+0x68] ;  /* 0x00006800010e7983 */ /* 0x000ee80000300800 */
[----:B------:R-:W3:Y:S04]  /*33f70*/  LDL.LU R11, [R1+0x64] ;  /* 0x00006400010b7983 */ /* 0x000ee80000300800 */
[----:B------:R-:W3:Y:S01]  /*33f80*/  LDL.LU R10, [R1+0x58] ;  /* 0x00005800010a7983 */ /* 0x000ee20000300800 */
[----:B------:R-:W-:Y:S01]  /*33f90*/  @P3 FMUL R20, R20, 0.25 ;  /* 0x3e80000014143820 */ /* 0x000fe20000400000 */
[----:B------:R-:W-:Y:S01]  /*33fa0*/  @P3 FMUL R21, R21, 0.25 ;  /* 0x3e80000015153820 */ /* 0x000fe20000400000 */
[----:B------:R-:W-:Y:S01]  /*33fb0*/  @P3 FMUL R24, R24, 0.25 ;  /* 0x3e80000018183820 */ /* 0x000fe20000400000 */
[----:B--2---:R-:W-:Y:S01]  /*33fc0*/  @P3 FMUL R25, R25, 0.25 ;  /* 0x3e80000019193820 */ /* 0x004fe20000400000 */
[----:B------:R-:W-:Y:S01]  /*33fd0*/  @!P5 FMUL R20, R20, 16777216 ;  /* 0x4b8000001414d820 */ /* 0x000fe20000400000 */
[----:B------:R-:W-:Y:S01]  /*33fe0*/  @!P5 FMUL R21, R21, 16777216 ;  /* 0x4b8000001515d820 */ /* 0x000fe20000400000 */
[----:B------:R-:W-:Y:S01]  /*33ff0*/  @!P5 FMUL R24, R24, 16777216 ;  /* 0x4b8000001818d820 */ /* 0x000fe20000400000 */
[----:B------:R-:W-:Y:S01]  /*34000*/  FSEL R7, RZ, -23, P4 ;  /* 0xc1b80000ff077808 */ /* 0x000fe20002000000 */
[C---:B------:R-:W-:Y:S01]  /*34010*/  FMUL R4, R29.reuse, R20 ;  /* 0x000000141d047220 */ /* 0x040fe20000400000 */
[C---:B0-----:R-:W-:Y:S01]  /*34020*/  FMUL R0, R29.reuse, R21 ;  /* 0x000000151d007220 */ /* 0x041fe20000400000 */
[----:B------:R-:W-:Y:S01]  /*34030*/  I2FP.F32.S32 R3, R3 ;  /* 0x0000000300037245 */ /* 0x000fe20000201400 */
[----:B------:R-:W2:Y:S01]  /*34040*/  LDL.LU R28, [R1+0x44] ;  /* 0x00004400011c7983 */ /* 0x000ea20000300800 */
[----:B------:R-:W-:Y:S01]  /*34050*/  FMUL R20, R29, R24 ;  /* 0x000000181d147220 */ /* 0x000fe20000400000 */
[----:B------:R-:W-:-:S02]  /*34060*/  @!P5 FMUL R25, R25, 16777216 ;  /* 0x4b8000001919d820 */ /* 0x000fc40000400000 */
[----:B------:R0:W-:Y:S01]  /*34070*/  STL [R1+0xa4], R4 ;  /* 0x0000a40401007387 */ /* 0x0001e20000100800 */
[----:B------:R-:W-:-:S03]  /*34080*/  FSETP.GT.AND P1, PT, |R26|, 8.50705917302346158658e+37, PT ;  /* 0x7e8000001a00780b */ /* 0x000fc60003f24200 */
[----:B------:R-:W2:Y:S01]  /*34090*/  LDL.LU R22, [R1+0x34] ;  /* 0x0000340001167983 */ /* 0x000ea20000300800 */
[----:B------:R-:W-:-:S03]  /*340a0*/  FMUL R19, R29, R25 ;  /* 0x000000191d137220 */ /* 0x000fc60000400000 */
[----:B------:R-:W2:Y:S04]  /*340b0*/  LDL.LU R21, [R1+0x28] ;  /* 0x0000280001157983 */ /* 0x000ea80000300800 */
[----:B------:R1:W-:Y:S01]  /*340c0*/  STL [R1+0xa0], R0 ;  /* 0x0000a00001007387 */ /* 0x0003e20000100800 */
[----:B------:R-:W-:-:S03]  /*340d0*/  FSETP.GEU.AND P5, PT, |R26|, 1.175494350822287508e-38, PT ;  /* 0x008000001a00780b */ /* 0x000fc60003fae200 */
[----:B0-----:R-:W2:Y:S04]  /*340e0*/  LDL.LU R4, [R1+0x24] ;  /* 0x0000240001047983 */ /* 0x001ea80000300800 */
[----:B------:R-:W-:Y:S01]  /*340f0*/  STL [R1+0x1634], R20 ;  /* 0x0016341401007387 */ /* 0x000fe20000100800 */
[----:B-1----:R-:W-:-:S03]  /*34100*/  FFMA.FTZ R0, R3, 1.1920928955078125e-07, R7 ;  /* 0x3400000003007823 */ /* 0x002fc60000010007 */
[----:B------:R-:W2:Y:S04]  /*34110*/  LDL.LU R29, [R1+0x48] ;  /* 0x00004800011d7983 */ /* 0x000ea80000300800 */
[----:B------:R-:W2:Y:S01]  /*34120*/  LDL.LU R25, [R1+0x38] ;  /* 0x0000380001197983 */ /* 0x000ea20000300800 */
[----:B------:R-:W-:-:S03]  /*34130*/  FSETP.GEU.AND P4, PT, R26, 1.175494350822287508e-38, PT ;  /* 0x008000001a00780b */ /* 0x000fc60003f8e000 */
[----:B------:R-:W2:Y:S04]  /*34140*/  LDL.LU R3, [R1+0x54] ;  /* 0x0000540001037983 */ /* 0x000ea80000300800 */
[----:B------:R0:W-:Y:S02]  /*34150*/  STL [R1+0x12c], R0 ;  /* 0x00012c0001007387 */ /* 0x0001e40000100800 */
[----:B0-----:R-:W-:-:S05]  /*34160*/  FMUL R0, R26, 8388608 ;  /* 0x4b0000001a007820 */ /* 0x001fca0000400000 */
[----:B------:R-:W-:Y:S01]  /*34170*/  FSEL R5, R0, R26, !P4 ;  /* 0x0000001a00057208 */ /* 0x000fe20006000000 */
[----:B------:R-:W-:-:S04]  /*34180*/  @P1 FMUL R26, R26, 0.25 ;  /* 0x3e8000001a1a1820 */ /* 0x000fc80000400000 */
[----:B------:R-:W-:-:S06]  /*34190*/  @!P5 FMUL R26, R26, 16777216 ;  /* 0x4b8000001a1ad820 */ /* 0x000fcc0000400000 */
[----:B------:R-:W0:Y:S01]  /*341a0*/  MUFU.RCP R26, R26 ;  /* 0x0000001a001a7308 */ /* 0x000e220000001000 */
[----:B------:R-:W-:-:S05]  /*341b0*/  FSEL R6, RZ, -23, P2 ;  /* 0xc1b80000ff067808 */ /* 0x000fca0001000000 */
[----:B------:R-:W-:-:S05]  /*341c0*/  FFMA.FTZ R2, R2, 1.1920928955078125e-07, R6 ;  /* 0x3400000002027823 */ /* 0x000fca0000010006 */
[----:B------:R-:W-:Y:S04]  /*341d0*/  STL [R1+0x128], R2 ;  /* 0x0001280201007387 */ /* 0x000fe80000100800 */
[----:B------:R-:W-:Y:S01]  /*341e0*/  STL [R1+0x1d4], R5 ;  /* 0x0001d40501007387 */ /* 0x000fe20000100800 */
[----:B----4-:R-:W-:-:S04]  /*341f0*/  @P1 FMUL R12, R12, 0.25 ;  /* 0x3e8000000c0c1820 */ /* 0x010fc80000400000 */
[----:B------:R-:W-:Y:S01]  /*34200*/  @!P5 FMUL R12, R12, 16777216 ;  /* 0x4b8000000c0cd820 */ /* 0x000fe20000400000 */
[----:B-----5:R-:W-:-:S03]  /*34210*/  @P1 FMUL R9, R9, 0.25 ;  /* 0x3e80000009091820 */ /* 0x020fc60000400000 */
[----:B0-----:R-:W-:Y:S01]  /*34220*/  FMUL R7, R26, R12 ;  /* 0x0000000c1a077220 */ /* 0x001fe20000400000 */
[----:B------:R-:W-:Y:S01]  /*34230*/  @!P5 FMUL R9, R9, 16777216 ;  /* 0x4b8000000909d820 */ /* 0x000fe20000400000 */
[----:B---3--:R-:W-:Y:S01]  /*34240*/  @P1 FMUL R8, R8, 0.25 ;  /* 0x3e80000008081820 */ /* 0x008fe20000400000 */
[----:B------:R-:W-:-:S03]  /*34250*/  @P1 FMUL R23, R23, 0.25 ;  /* 0x3e80000017171820 */ /* 0x000fc60000400000 */
[----:B------:R-:W-:Y:S01]  /*34260*/  @!P5 FMUL R8, R8, 16777216 ;  /* 0x4b8000000808d820 */ /* 0x000fe20000400000 */
[----:B------:R-:W-:Y:S01]  /*34270*/  FMUL R6, R26, R9 ;  /* 0x000000091a067220 */ /* 0x000fe20000400000 */
[----:B------:R-:W-:Y:S01]  /*34280*/  @P1 FMUL R18, R18, 0.25 ;  /* 0x3e80000012121820 */ /* 0x000fe20000400000 */
[----:B------:R-:W-:Y:S01]  /*34290*/  @!P5 FMUL R23, R23, 16777216 ;  /* 0x4b8000001717d820 */ /* 0x000fe20000400000 */
[----:B------:R-:W-:Y:S01]  /*342a0*/  FMUL R0, R26, R8 ;  /* 0x000000081a007220 */ /* 0x000fe20000400000 */
[----:B------:R0:W-:Y:S01]  /*342b0*/  STL [R1+0x98], R7 ;  /* 0x0000980701007387 */ /* 0x0001e20000100800 */
[----:B------:R-:W-:Y:S01]  /*342c0*/  @!P5 FMUL R18, R18, 16777216 ;  /* 0x4b8000001212d820 */ /* 0x000fe20000400000 */
[----:B------:R-:W-:Y:S02]  /*342d0*/  @P1 FMUL R15, R15, 0.25 ;  /* 0x3e8000000f0f1820 */ /* 0x000fe40000400000 */
[----:B------:R1:W-:Y:S01]  /*342e0*/  STL [R1+0x94], R6 ;  /* 0x0000940601007387 */ /* 0x0003e20000100800 */
[----:B------:R-:W-:Y:S01]  /*342f0*/  @P1 FMUL R14, R14, 0.25 ;  /* 0x3e8000000e0e1820 */ /* 0x000fe20000400000 */
[----:B------:R-:W-:Y:S01]  /*34300*/  @!P5 FMUL R15, R15, 16777216 ;  /* 0x4b8000000f0fd820 */ /* 0x000fe20000400000 */
[----:B0-----:R-:W-:Y:S01]  /*34310*/  FMUL R7, R26, R23 ;  /* 0x000000171a077220 */ /* 0x001fe20000400000 */
[----:B------:R-:W-:Y:S01]  /*34320*/  @P1 FMUL R11, R11, 0.25 ;  /* 0x3e8000000b0b1820 */ /* 0x000fe20000400000 */
[----:B------:R-:W-:Y:S01]  /*34330*/  @!P5 FMUL R14, R14, 16777216 ;  /* 0x4b8000000e0ed820 */ /* 0x000fe20000400000 */
[----:B------:R0:W-:Y:S01]  /*34340*/  STL [R1+0x88], R0 ;  /* 0x0000880001007387 */ /* 0x0001e20000100800 */
[----:B-1----:R-:W-:Y:S01]  /*34350*/  FMUL R6, R26, R18 ;  /* 0x000000121a067220 */ /* 0x002fe20000400000 */
[----:B------:R-:W-:Y:S01]  /*34360*/  @P1 FMUL R10, R10, 0.25 ;  /* 0x3e8000000a0a1820 */ /* 0x000fe20000400000 */
[----:B------:R-:W-:Y:S01]  /*34370*/  @!P5 FMUL R11, R11, 16777216 ;  /* 0x4b8000000b0bd820 */ /* 0x000fe20000400000 */
[----:B------:R1:W-:Y:S02]  /*34380*/  STL [R1+0x84], R7 ;  /* 0x0000840701007387 */ /* 0x0003e40000100800 */
[----:B------:R-:W-:Y:S01]  /*34390*/  @!P5 FMUL R10, R10, 16777216 ;  /* 0x4b8000000a0ad820 */ /* 0x000fe20000400000 */
[C---:B0-----:R-:W-:Y:S01]  /*343a0*/  FMUL R0, R26.reuse, R15 ;  /* 0x0000000f1a007220 */ /* 0x041fe20000400000 */
[----:B------:R0:W-:Y:S01]  /*343b0*/  STL [R1+0x18], R6 ;  /* 0x0000180601007387 */ /* 0x0001e20000100800 */
[----:B-1----:R-:W-:-:S03]  /*343c0*/  FMUL R7, R26, R14 ;  /* 0x0000000e1a077220 */ /* 0x002fc60000400000 */
[----:B------:R1:W-:Y:S01]  /*343d0*/  STL [R1+0x14], R0 ;  /* 0x0000140001007387 */ /* 0x0003e20000100800 */
[----:B0-----:R-:W-:-:S03]  /*343e0*/  FMUL R6, R26, R11 ;  /* 0x0000000b1a067220 */ /* 0x001fc60000400000 */
[----:B------:R-:W-:Y:S01]  /*343f0*/  STL [R1+0x10], R7 ;  /* 0x0000100701007387 */ /* 0x000fe20000100800 */
[----:B-1----:R-:W-:-:S03]  /*34400*/  FMUL R0, R26, R10 ;  /* 0x0000000a1a007220 */ /* 0x002fc60000400000 */
[----:B------:R-:W3:Y:S04]  /*34410*/  LDL.LU R24, [R1+0x90] ;  /* 0x0000900001187983 */ /* 0x000ee80000300800 */
[----:B------:R0:W-:Y:S04]  /*34420*/  STL [R1+0xc], R6 ;  /* 0x00000c0601007387 */ /* 0x0001e80000100800 */
[----:B------:R-:W4:Y:S04]  /*34430*/  LDL.LU R23, [R1+0x8c] ;  /* 0x00008c0001177983 */ /* 0x000f280000300800 */
[----:B------:R1:W-:Y:S04]  /*34440*/  STL [R1+0x4], R0 ;  /* 0x0000040001007387 */ /* 0x0003e80000100800 */
[----:B0-----:R-:W5:Y:S01]  /*34450*/  LDL.LU R6, [R1+0x80] ;  /* 0x0000800001067983 */ /* 0x001f620000300800 */
[----:B--2---:R-:W-:-:S03]  /*34460*/  @P1 FMUL R29, R29, 0.25 ;  /* 0x3e8000001d1d1820 */ /* 0x004fc60000400000 */
[----:B------:R-:W2:Y:S01]  /*34470*/  LDL.LU R7, [R1+0x7c] ;  /* 0x00007c0001077983 */ /* 0x000ea20000300800 */
[----:B------:R-:W-:Y:S01]  /*34480*/  FSETP.GT.AND P2, PT, |R27|, 8.50705917302346158658e+37, PT ;  /* 0x7e8000001b00780b */ /* 0x000fe20003f44200 */
[----:B------:R-:W-:Y:S02]  /*34490*/  @P1 FMUL R3, R3, 0.25 ;  /* 0x3e80000003031820 */ /* 0x000fe40000400000 */
[----:B------:R-:W2:Y:S01]  /*344a0*/  LDL.LU R8, [R1+0x70] ;  /* 0x0000700001087983 */ /* 0x000ea20000300800 */
[----:B------:R-:W-:-:S03]  /*344b0*/  @!P5 FMUL R29, R29, 16777216 ;  /* 0x4b8000001d1dd820 */ /* 0x000fc60000400000 */
[----:B------:R-:W2:Y:S01]  /*344c0*/  LDL.LU R9, [R1+0x6c] ;  /* 0x00006c0001097983 */ /* 0x000ea20000300800 */
[----:B------:R-:W-:-:S03]  /*344d0*/  @!P5 FMUL R3, R3, 16777216 ;  /* 0x4b8000000303d820 */ /* 0x000fc60000400000 */
[----:B------:R-:W2:Y:S01]  /*344e0*/  LDL.LU R10, [R1+0x60] ;  /* 0x00006000010a7983 */ /* 0x000ea20000300800 */
[----:B------:R-:W-:Y:S01]  /*344f0*/  @P1 FMUL R28, R28, 0.25 ;  /* 0x3e8000001c1c1820 */ /* 0x000fe20000400000 */
[----:B------:R-:W-:Y:S02]  /*34500*/  @P1 FMUL R25, R25, 0.25 ;  /* 0x3e80000019191820 */ /* 0x000fe40000400000 */
[----:B------:R-:W2:Y:S01]  /*34510*/  LDL.LU R11, [R1+0x5c] ;  /* 0x00005c00010b7983 */ /* 0x000ea20000300800 */
[----:B------:R-:W-:Y:S01]  /*34520*/  @P1 FMUL R22, R22, 0.25 ;  /* 0x3e80000016161820 */ /* 0x000fe20000400000 */
[----:B------:R-:W-:Y:S01]  /*34530*/  @P1 FMUL R21, R21, 0.25 ;  /* 0x3e80000015151820 */ /* 0x000fe20000400000 */
[----:B------:R-:W-:Y:S01]  /*34540*/  @P1 FMUL R4, R4, 0.25 ;  /* 0x3e80000004041820 */ /* 0x000fe20000400000 */
[----:B------:R-:W2:Y:S01]  /*34550*/  LDL.LU R12, [R1+0x50] ;  /* 0x00005000010c7983 */ /* 0x000ea20000300800 */
[----:B------:R-:W-:Y:S01]  /*34560*/  FSETP.GEU.AND P1, PT, |R27|, 1.175494350822287508e-38, PT ;  /* 0x008000001b00780b */ /* 0x000fe20003f2e200 */
[----:B------:R-:W-:-:S02]  /*34570*/  FMUL R29, R26, R29 ;  /* 0x0000001d1a1d7220 */ /* 0x000fc40000400000 */
[----:B------:R-:W2:Y:S01]  /*34580*/  LDL.LU R13, [R1+0x4c] ;  /* 0x00004c00010d7983 */ /* 0x000ea20000300800 */
[----:B-1----:R-:W-:-:S03]  /*34590*/  FMUL R0, R26, R3 ;  /* 0x000000031a007220 */ /* 0x002fc60000400000 */
[----:B------:R-:W2:Y:S01]  /*345a0*/  LDL.LU R14, [R1+0x40] ;  /* 0x00004000010e7983 */ /* 0x000ea20000300800 */
[----:B------:R-:W-:-:S03]  /*345b0*/  FMUL R2, R27, 8388608 ;  /* 0x4b0000001b027820 */ /* 0x000fc60000400000 */
[----:B------:R-:W2:Y:S01]  /*345c0*/  LDL.LU R15, [R1+0x3c] ;  /* 0x00003c00010f7983 */ /* 0x000ea20000300800 */
[----:B------:R-:W-:-:S03]  /*345d0*/  FSETP.GEU.AND P3, PT, R27, 1.175494350822287508e-38, PT ;  /* 0x008000001b00780b */ /* 0x000fc60003f6e000 */
[----:B------:R-:W2:Y:S04]  /*345e0*/  LDL.LU R16, [R1+0x30] ;  /* 0x0000300001107983 */ /* 0x000ea80000300800 */
[----:B------:R-:W2:Y:S04]  /*345f0*/  LDL.LU R18, [R1+0x2c] ;  /* 0x00002c0001127983 */ /* 0x000ea80000300800 */
[----:B------:R-:W2:Y:S04]  /*34600*/  LDL.LU R17, [R1+0x20] ;  /* 0x0000200001117983 */ /* 0x000ea80000300800 */
[----:B------:R-:W2:Y:S04]  /*34610*/  LDL.LU R20, [R1+0x1c] ;  /* 0x00001c0001147983 */ /* 0x000ea80000300800 */
[----:B------:R-:W-:Y:S04]  /*34620*/  STL [R1+0x15d4], R29 ;  /* 0x0015d41d01007387 */ /* 0x000fe80000100800 */
[----:B------:R0:W-:Y:S02]  /*34630*/  STL [R1], R0 ;  /* 0x0000000001007387 */ /* 0x0001e40000100800 */
[----:B0-----:R-:W-:Y:S01]  /*34640*/  FSEL R0, R2, R27, !P3 ;  /* 0x0000001b02007208 */ /* 0x001fe20005800000 */
[----:B------:R-:W-:-:S04]  /*34650*/  @P2 FMUL R27, R27, 0.25 ;  /* 0x3e8000001b1b2820 */ /* 0x000fc80000400000 */
[----:B------:R-:W-:Y:S01]  /*34660*/  @!P1 FMUL R27, R27, 16777216 ;  /* 0x4b8000001b1b9820 */ /* 0x000fe20000400000 */
[----:B------:R-:W-:Y:S01]  /*34670*/  @!P5 FMUL R28, R28, 16777216 ;  /* 0x4b8000001c1cd820 */ /* 0x000fe20000400000 */
[----:B------:R-:W-:Y:S01]  /*34680*/  @!P5 FMUL R25, R25, 16777216 ;  /* 0x4b8000001919d820 */ /* 0x000fe20000400000 */
[----:B------:R-:W-:-:S03]  /*34690*/  @!P5 FMUL R22, R22, 16777216 ;  /* 0x4b8000001616d820 */ /* 0x000fc60000400000 */
[----:B------:R-:W0:Y:S01]  /*346a0*/  MUFU.RCP R27, R27 ;  /* 0x0000001b001b7308 */ /* 0x000e220000001000 */
[----:B------:R-:W-:Y:S01]  /*346b0*/  @!P5 FMUL R21, R21, 16777216 ;  /* 0x4b8000001515d820 */ /* 0x000fe20000400000 */
[----:B------:R-:W-:Y:S01]  /*346c0*/  @!P5 FMUL R4, R4, 16777216 ;  /* 0x4b8000000404d820 */ /* 0x000fe20000400000 */
[C---:B------:R-:W-:Y:S01]  /*346d0*/  FMUL R28, R26.reuse, R28 ;  /* 0x0000001c1a1c7220 */ /* 0x040fe20000400000 */
[C---:B------:R-:W-:Y:S01]  /*346e0*/  FMUL R25, R26.reuse, R25 ;  /* 0x000000191a197220 */ /* 0x040fe20000400000 */
[C---:B------:R-:W-:Y:S01]  /*346f0*/  FMUL R22, R26.reuse, R22 ;  /* 0x000000161a167220 */ /* 0x040fe20000400000 */
[C---:B------:R-:W-:Y:S01]  /*34700*/  FMUL R21, R26.reuse, R21 ;  /* 0x000000151a157220 */ /* 0x040fe20000400000 */
[----:B------:R-:W-:Y:S01]  /*34710*/  FMUL R26, R26, R4 ;  /* 0x000000041a1a7220 */ /* 0x000fe20000400000 */
[----:B------:R-:W-:Y:S01]  /*34720*/  STL [R1+0x15d8], R28 ;  /* 0x0015d81c01007387 */ /* 0x000fe20000100800 */
[----:B------:R-:W-:-:S03]  /*34730*/  VIADD R5, R5, 0xc0cafb0d ;  /* 0xc0cafb0d05057836 */ /* 0x000fc60000000000 */
[----:B------:R-:W-:Y:S01]  /*34740*/  STL [R1+0x15dc], R25 ;  /* 0x0015dc1901007387 */ /* 0x000fe20000100800 */
[----:B------:R-:W-:-:S03]  /*34750*/  VIADD R4, R0, 0xc0cafb0d ;  /* 0xc0cafb0d00047836 */ /* 0x000fc60000000000 */
[----:B------:R-:W-:Y:S04]  /*34760*/  STL [R1+0x15e0], R22 ;  /* 0x0015e01601007387 */ /* 0x000fe80000100800 */
[----:B------:R-:W-:Y:S04]  /*34770*/  STL [R1+0x15e4], R21 ;  /* 0x0015e41501007387 */ /* 0x000fe80000100800 */
[----:B------:R-:W-:Y:S04]  /*34780*/  STL [R1+0x15e8], R26 ;  /* 0x0015e81a01007387 */ /* 0x000fe80000100800 */
[----:B------:R1:W-:Y:S02]  /*34790*/  STL [R1+0x15c8], R0 ;  /* 0x0015c80001007387 */ /* 0x0003e40000100800 */
[----:B-1----:R-:W-:-:S05]  /*347a0*/  LOP3.LUT R0, R5, 0xff800000, RZ, 0xc0, !PT ;  /* 0xff80000005007812 */ /* 0x002fca00078ec0ff */
[----:B------:R-:W-:Y:S01]  /*347b0*/  STL [R1+0x44], R0 ;  /* 0x0000440001007387 */ /* 0x000fe20000100800 */
[----:B---3--:R-:W-:-:S04]  /*347c0*/  @P2 FMUL R24, R24, 0.25 ;  /* 0x3e80000018182820 */ /* 0x008fc80000400000 */
[----:B------:R-:W-:Y:S01]  /*347d0*/  @!P1 FMUL R24, R24, 16777216 ;  /* 0x4b80000018189820 */ /* 0x000fe20000400000 */
[----:B----4-:R-:W-:-:S03]  /*347e0*/  @P2 FMUL R23, R23, 0.25 ;  /* 0x3e80000017172820 */ /* 0x010fc60000400000 */
[----:B0-----:R-:W-:Y:S01]  /*347f0*/  FMUL R24, R27, R24 ;  /* 0x000000181b187220 */ /* 0x001fe20000400000 */
[----:B------:R-:W-:Y:S01]  /*34800*/  @!P1 FMUL R23, R23, 16777216 ;  /* 0x4b80000017179820 */ /* 0x000fe20000400000 */
[----:B-----5:R-:W-:-:S03]  /*34810*/  @P2 FMUL R6, R6, 0.25 ;  /* 0x3e80000006062820 */ /* 0x020fc60000400000 */
[C---:B------:R-:W-:Y:S01]  /*34820*/  FMUL R23, R27.reuse, R23 ;  /* 0x000000171b177220 */ /* 0x040fe20000400000 */
[----:B------:R-:W-:Y:S01]  /*34830*/  @!P1 FMUL R6, R6, 16777216 ;  /* 0x4b80000006069820 */ /* 0x000fe20000400000 */
[----:B------:R-:W-:Y:S03]  /*34840*/  STL [R1+0x15ec], R24 ;  /* 0x0015ec1801007387 */ /* 0x000fe60000100800 */
[----:B------:R-:W-:Y:S01]  /*34850*/  FMUL R6, R27, R6 ;  /* 0x000000061b067220 */ /* 0x000fe20000400000 */
[----:B------:R-:W-:Y:S04]  /*34860*/  STL [R1+0x15f0], R23 ;  /* 0x0015f01701007387 */ /* 0x000fe80000100800 */
[----:B------:R0:W-:Y:S04]  /*34870*/  STL [R1+0x15f4], R6 ;  /* 0x0015f40601007387 */ /* 0x0001e80000100800 */
[----:B0-----:R-:W3:Y:S04]  /*34880*/  LDL.LU R6, [R1+0xc8] ;  /* 0x0000c80001067983 */ /* 0x001ee80000300800 */
[----:B---3--:R0:W-:Y:S04]  /*34890*/  STL [R1+0x15f8], R6 ;  /* 0x0015f80601007387 */ /* 0x0081e80000100800 */
        /* <DEDUP_REMOVED lines=17> */
[----:B------:R-:W4:Y:S04]  /*349b0*/  LDL.LU R23, [R1+0x108] ;  /* 0x0001080001177983 */ /* 0x000f280000300800 */
[----:B----4-:R0:W-:Y:S04]  /*349c0*/  STL [R1+0x15fc], R23 ;  /* 0x0015fc1701007387 */ /* 0x0101e80000100800 */
[----:B0-----:R-:W4:Y:S04]  /*349d0*/  LDL.LU R23, [R1+0x100] ;  /* 0x0001000001177983 */ /* 0x001f280000300800 */
[----:B----4-:R0:W-:Y:S04]  /*349e0*/  STL [R1+0x1608], R23 ;  /* 0x0016081701007387 */ /* 0x0101e80000100800 */
[----:B0-----:R-:W4:Y:S04]  /*349f0*/  LDL.LU R23, [R1+0xf8] ;  /* 0x0000f80001177983 */ /* 0x001f280000300800 */
[----:B----4-:R0:W-:Y:S04]  /*34a00*/  STL [R1+0x1610], R23 ;  /* 0x0016101701007387 */ /* 0x0101e80000100800 */
[----:B0-----:R-:W4:Y:S04]  /*34a10*/  LDL.LU R23, [R1+0xb8] ;  /* 0x0000b80001177983 */ /* 0x001f280000300800 */
[----:B----4-:R0:W-:Y:S04]  /*34a20*/  STL [R1+0x1618], R23 ;  /* 0x0016181701007387 */ /* 0x0101e80000100800 */
[----:B0-----:R-:W4:Y:S04]  /*34a30*/  LDL.LU R23, [R1+0xf0] ;  /* 0x0000f00001177983 */ /* 0x001f280000300800 */
[----:B----4-:R0:W-:Y:S04]  /*34a40*/  STL [R1+0x1624], R23 ;  /* 0x0016241701007387 */ /* 0x0101e80000100800 */
[----:B0-----:R-:W4:Y:S01]  /*34a50*/  LDL.LU R23, [R1+0xe0] ;  /* 0x0000e00001177983 */ /* 0x001f220000300800 */
[----:B--2---:R-:W-:Y:S01]  /*34a60*/  @P2 FMUL R7, R7, 0.25 ;  /* 0x3e80000007072820 */ /* 0x004fe20000400000 */
[----:B------:R-:W-:Y:S01]  /*34a70*/  @P2 FMUL R8, R8, 0.25 ;  /* 0x3e80000008082820 */ /* 0x000fe20000400000 */
        /* <DEDUP_REMOVED lines=11> */
[----:B------:R-:W-:Y:S01]  /*34b30*/  LOP3.LUT R4, R4, 0xff800000, RZ, 0xc0, !PT ;  /* 0xff80000004047812 */ /* 0x000fe200078ec0ff */
[----:B------:R-:W-:Y:S01]  /*34b40*/  @!P1 FMUL R7, R7, 16777216 ;  /* 0x4b80000007079820 */ /* 0x000fe20000400000 */
        /* <DEDUP_REMOVED lines=12> */
[----:B------:R-:W-:Y:S01]  /*34c10*/  I2FP.F32.S32 R5, R4 ;  /* 0x0000000400057245 */ /* 0x000fe20000201400 */
[C---:B------:R-:W-:Y:S01]  /*34c20*/  FMUL R7, R27.reuse, R7 ;  /* 0x000000071b077220 */ /* 0x040fe20000400000 */
[----:B------:R-:W-:Y:S01]  /*34c30*/  I2FP.F32.S32 R4, R0 ;  /* 0x0000000000047245 */ /* 0x000fe20000201400 */
[C---:B------:R-:W-:Y:S01]  /*34c40*/  FMUL R8, R27.reuse, R8 ;  /* 0x000000081b087220 */ /* 0x040fe20000400000 */
        /* <DEDUP_REMOVED lines=10> */
[----:B------:R-:W-:Y:S01]  /*34cf0*/  FMUL R27, R27, R20 ;  /* 0x000000141b1b7220 */ /* 0x000fe20000400000 */
[----:B----4-:R0:W-:Y:S04]  /*34d00*/  STL [R1+0x1630], R23 ;  /* 0x0016301701007387 */ /* 0x0101e80000100800 */
[----:B0-----:R-:W3:Y:S04]  /*34d10*/  LDL.LU R23, [R1+0xd0] ;  /* 0x0000d00001177983 */ /* 0x001ee80000300800 */
[----:B------:R-:W2:Y:S04]  /*34d20*/  LDL.LU R24, [R1+0x10c] ;  /* 0x00010c0001187983 */ /* 0x000ea80000300800 */
[----:B------:R-:W4:Y:S04]  /*34d30*/  LDL.LU R26, [R1+0xd4] ;  /* 0x0000d400011a7983 */ /* 0x000f280000300800 */
[----:B------:R-:W5:Y:S04]  /*34d40*/  LDL.LU R21, [R1+0x110] ;  /* 0x0001100001157983 */ /* 0x000f680000300800 */
[----:B------:R-:W5:Y:S04]  /*34d50*/  LDL.LU R22, [R1+0x114] ;  /* 0x0001140001167983 */ /* 0x000f680000300800 */
[----:B------:R-:W2:Y:S04]  /*34d60*/  LDL.LU R25, [R1+0xe4] ;  /* 0x0000e40001197983 */ /* 0x000ea80000300800 */
[----:B------:R-:W2:Y:S04]  /*34d70*/  LDL.LU R28, [R1+0xec] ;  /* 0x0000ec00011c7983 */ /* 0x000ea80000300800 */
[----:B------:R-:W2:Y:S04]  /*34d80*/  LDL.LU R29, [R1+0x118] ;  /* 0x00011800011d7983 */ /* 0x000ea80000300800 */
[----:B------:R-:W2:Y:S04]  /*34d90*/  LDL.LU R0, [R1+0x11c] ;  /* 0x00011c0001007983 */ /* 0x000ea80000300800 */
[----:B------:R-:W2:Y:S01]  /*34da0*/  LDL.LU R20, [R1+0x1634] ;  /* 0x0016340001147983 */ /* 0x000ea20000300800 */
[----:B------:R-:W-:-:S02]  /*34db0*/  FSEL R3, RZ, -23, P3 ;  /* 0xc1b80000ff037808 */ /* 0x000fc40001800000 */
[----:B------:R-:W-:-:S03]  /*34dc0*/  FSEL R2, RZ, -23, P4 ;  /* 0xc1b80000ff027808 */ /* 0x000fc60002000000 */
[----:B------:R-:W-:Y:S02]  /*34dd0*/  FFMA.FTZ R5, R5, 1.1920928955078125e-07, R3 ;  /* 0x3400000005057823 */ /* 0x000fe40000010003 */
[----:B------:R-:W-:Y:S01]  /*34de0*/  FFMA.FTZ R2, R4, 1.1920928955078125e-07, R2 ;  /* 0x3400000004027823 */ /* 0x000fe20000010002 */
[----:B------:R-:W4:Y:S04]  /*34df0*/  LDL.LU R3, [R1+0xa4] ;  /* 0x0000a40001037983 */ /* 0x000f280000300800 */
[----:B------:R0:W-:Y:S04]  /*34e00*/  STL [R1+0x64], R5 ;  /* 0x0000640501007387 */ /* 0x0001e80000100800 */
[----:B0-----:R-:W4:Y:S04]  /*34e10*/  LDL.LU R5, [R1+0xc4] ;  /* 0x0000c40001057983 */ /* 0x001f280000300800 */
[----:B------:R-:W4:Y:S04]  /*34e20*/  LDL.LU R4, [R1+0xb4] ;  /* 0x0000b40001047983 */ /* 0x000f280000300800 */
[----:B------:R2:W-:Y:S01]  /*34e30*/  STL [R1+0x60], R2 ;  /* 0x0000600201007387 */ /* 0x0005e20000100800 */
[----:B---3--:R-:W-:-:S02]  /*34e40*/  F2FP.SATFINITE.E4M3.F32.PACK_AB_MERGE_C R6, R6, R23, RZ ;  /* 0x000000170606723e */ /* 0x008fc400048070ff */
[----:B--2---:R-:W-:Y:S02]  /*34e50*/  F2FP.SATFINITE.E4M3.F32.PACK_AB_MERGE_C R2, R20, R19, RZ ;  /* 0x000000131402723e */ /* 0x004fe400048070ff */
[----:B------:R-:W2:Y:S04]  /*34e60*/  LDL.LU R20, [R1+0xcc] ;  /* 0x0000cc0001147983 */ /* 0x000ea80000300800 */
[----:B------:R-:W3:Y:S04]  /*34e70*/  LDL.LU R19, [R1+0xdc] ;  /* 0x0000dc0001137983 */ /* 0x000ee80000300800 */
[----:B------:R-:W2:Y:S04]  /*34e80*/  LDL.LU R23, [R1+0x1630] ;  /* 0x0016300001177983 */ /* 0x000ea80000300800 */
[----:B------:R0:W-:Y:S04]  /*34e90*/  STL [R1+0x30], R6 ;  /* 0x0000300601007387 */ /* 0x0001e80000100800 */
[----:B0-----:R-:W4:Y:S02]  /*34ea0*/  LDL.LU R6, [R1+0x162c] ;  /* 0x00162c0001067983 */ /* 0x001f240000300800 */
[----:B----4-:R-:W-:-:S02]  /*34eb0*/  F2FP.SATFINITE.E4M3.F32.PACK_AB_MERGE_C R3, R3, R6, RZ ;  /* 0x000000060303723e */ /* 0x010fc400048070ff */
[----:B------:R-:W2:Y:S02]  /*34ec0*/  LDL.LU R6, [R1+0x1628] ;  /* 0x0016280001067983 */ /* 0x000ea40000300800 */
[----:B--2---:R-:W-:Y:S02]  /*34ed0*/  F2FP.SATFINITE.E4M3.F32.PACK_AB_MERGE_C R6, R6, R23, RZ ;  /* 0x000000170606723e */ /* 0x004fe400048070ff */
        /* <DEDUP_REMOVED lines=8> */
[----:B0-----:R-:W2:Y:S02]  /*34f60*/  LDL.LU R6, [R1+0x1614] ;  /* 0x0016140001067983 */ /* 0x001ea40000300800 */
[----:B--2---:R-:W-:-:S02]  /*34f70*/  F2FP.SATFINITE.E4M3.F32.PACK_AB_MERGE_C R6, R6, R23, RZ ;  /* 0x000000170606723e */ /* 0x004fc400048070ff */
[----:B------:R-:W2:Y:S04]  /*34f80*/  LDL.LU R23, [R1+0x1610] ;  /* 0x0016100001177983 */ /* 0x000ea80000300800 */
[----:B------:R0:W-:Y:S04]  /*34f90*/  STL [R1+0x54], R6 ;  /* 0x0000540601007387 */ /* 0x0001e80000100800 */
[----:B0-----:R-:W2:Y:S02]  /*34fa0*/  LDL.LU R6, [R1+0x160c] ;  /* 0x00160c0001067983 */ /* 0x001ea40000300800 */
[----:B--2---:R-:W-:-:S02]  /*34fb0*/  F2FP.SATFINITE.E4M3.F32.PACK_AB_MERGE_C R6, R6, R23, RZ ;  /* 0x000000170606723e */ /* 0x004fc400048070ff */
        /* <DEDUP_REMOVED lines=8> */
[----:B0-----:R-:W4:Y:S01]  /*35040*/  LDL.LU R6, [R1+0x15f8] ;  /* 0x0015f80001067983 */ /* 0x001f220000300800 */
[----:B---3--:R-:W-:-:S02]  /*35050*/  F2FP.SATFINITE.E4M3.F32.PACK_AB_MERGE_C R19, R19, R26, RZ ;  /* 0x0000001a1313723e */ /* 0x008fc400048070ff */
[----:B-----5:R-:W-:Y:S02]  /*35060*/  F2FP.SATFINITE.E4M3.F32.PACK_AB_MERGE_C R22, R22, R21, RZ ;  /* 0x000000151616723e */ /* 0x020fe400048070ff */
[----:B------:R-:W-:Y:S02]  /*35070*/  F2FP.SATFINITE.E4M3.F32.PACK_AB_MERGE_C R28, R28, R25, RZ ;  /* 0x000000191c1c723e */ /* 0x000fe400048070ff */
[----:B------:R-:W-:Y:S02]  /*35080*/  F2FP.SATFINITE.E4M3.F32.PACK_AB_MERGE_C R0, R0, R29, RZ ;  /* 0x0000001d0000723e */ /* 0x000fe400048070ff */
[----:B--2---:R-:W-:Y:S02]  /*35090*/  F2FP.SATFINITE.E4M3.F32.PACK_AB_MERGE_C R24, R24, R23, RZ ;  /* 0x000000171818723e */ /* 0x004fe400048070ff */
[----:B----4-:R-:W-:Y:S02]  /*350a0*/  F2FP.SATFINITE.E4M3.F32.PACK_AB_MERGE_C R20, R20, R6, RZ ;  /* 0x000000061414723e */ /* 0x010fe400048070ff */
[----:B------:R-:W2:Y:S04]  /*350b0*/  LDL.LU R6, [R1+0x15f4] ;  /* 0x0015f40001067983 */ /* 0x000ea80000300800 */
[----:B------:R-:W3:Y:S04]  /*350c0*/  LDL.LU R23, [R1+0x15f0] ;  /* 0x0015f00001177983 */ /* 0x000ee80000300800 */
[----:B------:R0:W-:Y:S04]  /*350d0*/  STL [R1+0x20], R24 ;  /* 0x0000201801007387 */ /* 0x0001e80000100800 */
[----:B0-----:R-:W3:Y:S04]  /*350e0*/  LDL.LU R24, [R1+0x15ec] ;  /* 0x0015ec0001187983 */ /* 0x001ee80000300800 */
[----:B------:R-:W4:Y:S04]  /*350f0*/  LDL.LU R26, [R1+0x15e8] ;  /* 0x0015e800011a7983 */ /* 0x000f280000300800 */
[----:B------:R-:W4:Y:S04]  /*35100*/  LDL.LU R21, [R1+0x15e4] ;  /* 0x0015e40001157983 */ /* 0x000f280000300800 */
[----:B------:R0:W-:Y:S04]  /*35110*/  STL [R1+0x24], R22 ;  /* 0x0000241601007387 */ /* 0x0001e80000100800 */
[----:B0-----:R-:W5:Y:S04]  /*35120*/  LDL.LU R22, [R1+0x15e0] ;  /* 0x0015e00001167983 */ /* 0x001f680000300800 */
[----:B------:R-:W5:Y:S04]  /*35130*/  LDL.LU R25, [R1+0x15dc] ;  /* 0x0015dc0001197983 */ /* 0x000f680000300800 */
[----:B------:R0:W-:Y:S04]  /*35140*/  STL [R1+0x50], R28 ;  /* 0x0000501c01007387 */ /* 0x0001e80000100800 */
[----:B0-----:R-:W2:Y:S04]  /*35150*/  LDL.LU R28, [R1+0x15d8] ;  /* 0x0015d800011c7983 */ /* 0x001ea80000300800 */
[----:B------:R-:W2:Y:S04]  /*35160*/  LDL.LU R29, [R1+0x15d4] ;  /* 0x0015d400011d7983 */ /* 0x000ea80000300800 */
[----:B------:R0:W-:Y:S01]  /*35170*/  STL [R1+0x5c], R0 ;  /* 0x00005c0001007387 */ /* 0x0001e20000100800 */
[----:B------:R-:W-:-:S02]  /*35180*/  F2FP.SATFINITE.E4M3.F32.PACK_AB_MERGE_C R16, R16, R18, RZ ;  /* 0x000000121010723e */ /* 0x000fc400048070ff */
[----:B------:R-:W-:Y:S02]  /*35190*/  F2FP.SATFINITE.E4M3.F32.PACK_AB_MERGE_C R17, R17, R27, RZ ;  /* 0x0000001b1111723e */ /* 0x000fe400048070ff */
[----:B------:R-:W-:Y:S01]  /*351a0*/  F2FP.SATFINITE.E4M3.F32.PACK_AB_MERGE_C R14, R14, R15, RZ ;  /* 0x0000000f0e0e723e */ /* 0x000fe200048070ff */
[----:B0-----:R-:W3:Y:S01]  /*351b0*/  LDL.LU R0, [R1+0x98] ;  /* 0x0000980001007983 */ /* 0x001ee20000300800 */
[----:B------:R-:W-:Y:S02]  /*351c0*/  F2FP.SATFINITE.E4M3.F32.PACK_AB_MERGE_C R13, R12, R13, RZ ;  /* 0x0000000d0c0d723e */ /* 0x000fe400048070ff */
[----:B----4-:R-:W-:Y:S02]  /*351d0*/  F2FP.SATFINITE.E4M3.F32.PACK_AB_MERGE_C R26, R21, R26, RZ ;  /* 0x0000001a151a723e */ /* 0x010fe400048070ff */
[----:B------:R-:W4:Y:S04]  /*351e0*/  LDL.LU R21, [R1+0x18] ;  /* 0x0000180001157983 */ /* 0x000f280000300800 */
[----:B------:R0:W-:Y:S04]  /*351f0*/  STL [R1+0x15d0], R26 ;  /* 0x0015d01a01007387 */ /* 0x0001e80000100800 */
[----:B0-----:R-:W3:Y:S01]  /*35200*/  LDL.LU R26, [R1+0x94] ;  /* 0x00009400011a7983 */ /* 0x001ee20000300800 */
[----:B-----5:R-:W-:-:S03]  /*35210*/  F2FP.SATFINITE.E4M3.F32.PACK_AB_MERGE_C R25, R25, R22, RZ ;  /* 0x000000161919723e */ /* 0x020fc600048070ff */
[----:B------:R-:W5:Y:S04]  /*35220*/  LDL.LU R18, [R1+0x10] ;  /* 0x0000100001127983 */ /* 0x000f680000300800 */
[----:B------:R-:W4:Y:S04]  /*35230*/  LDL.LU R22, [R1+0x4] ;  /* 0x0000040001167983 */ /* 0x000f280000300800 */
[----:B------:R-:W4:Y:S01]  /*35240*/  LDL.LU R15, [R1+0x88] ;  /* 0x00008800010f7983 */ /* 0x000f220000300800 */
[----:B--2---:R-:W-:-:S03]  /*35250*/  F2FP.SATFINITE.E4M3.F32.PACK_AB_MERGE_C R27, R29, R28, RZ ;  /* 0x0000001c1d1b723e */ /* 0x004fc600048070ff */
[----:B------:R-:W5:Y:S04]  /*35260*/  LDL.LU R28, [R1+0xc] ;  /* 0x00000c00011c7983 */ /* 0x000f680000300800 */
[----:B------:R-:W2:Y:S04]  /*35270*/  LDL.LU R29, [R1+0x84] ;  /* 0x00008400011d7983 */ /* 0x000ea80000300800 */
[----:B------:R-:W4:Y:S04]  /*35280*/  LDL.LU R12, [R1] ;  /* 0x00000000010c7983 */ /* 0x000f280000300800 */
[----:B------:R0:W-:Y:S04]  /*35290*/  STL [R1+0x40], R13 ;  /* 0x0000400d01007387 */ /* 0x0001e80000100800 */
[----:B0-----:R-:W2:Y:S01]  /*352a0*/  LDL.LU R13, [R1+0x14] ;  /* 0x00001400010d7983 */ /* 0x001ea20000300800 */
[----:B---3--:R-:W-:-:S02]  /*352b0*/  F2FP.SATFINITE.E4M3.F32.PACK_AB_MERGE_C R0, R0, R26, RZ ;  /* 0x0000001a0000723e */ /* 0x008fc400048070ff */
[----:B----4-:R-:W-:Y:S02]  /*352c0*/  F2FP.SATFINITE.E4M3.F32.PACK_AB_MERGE_C R12, R22, R12, RZ ;  /* 0x0000000c160c723e */ /* 0x010fe400048070ff */
[----:B------:R-:W-:Y:S02]  /*352d0*/  F2FP.SATFINITE.E4M3.F32.PACK_AB_MERGE_C R22, R10, R11, RZ ;  /* 0x0000000b0a16723e */ /* 0x000fe400048070ff */
[----:B-----5:R-:W-:Y:S02]  /*352e0*/  F2FP.SATFINITE.E4M3.F32.PACK_AB_MERGE_C R10, R18, R28, RZ ;  /* 0x0000001c120a723e */ /* 0x020fe400048070ff */
[----:B------:R-:W-:Y:S01]  /*352f0*/  F2FP.SATFINITE.E4M3.F32.PACK_AB_MERGE_C R18, R8, R9, RZ ;  /* 0x000000090812723e */ /* 0x000fe200048070ff */
[----:B------:R-:W-:Y:S04]  /*35300*/  STL [R1+0x58], R12 ;  /* 0x0000580c01007387 */ /* 0x000fe80000100800 */
[----:B------:R-:W3:Y:S01]  /*35310*/  LDL.LU R28, [R1+0x24] ;  /* 0x00002400011c7983 */ /* 0x000ee20000300800 */
[----:B--2---:R-:W-:-:S02]  /*35320*/  F2FP.SATFINITE.E4M3.F32.PACK_AB_MERGE_C R8, R21, R13, RZ ;  /* 0x0000000d1508723e */ /* 0x004fc400048070ff */
[----:B------:R-:W-:Y:S01]  /*35330*/  F2FP.SATFINITE.E4M3.F32.PACK_AB_MERGE_C R21, R6, R7, RZ ;  /* 0x000000070615723e */ /* 0x000fe200048070ff */
[----:B------:R-:W-:Y:S01]  /*35340*/  STL [R1+0x10], R10 ;  /* 0x0000100a01007387 */ /* 0x000fe20000100800 */
[----:B------:R-:W-:-:S03]  /*35350*/  F2FP.SATFINITE.E4M3.F32.PACK_AB_MERGE_C R6, R24, R23, RZ ;  /* 0x000000171806723e */ /* 0x000fc600048070ff */
[----:B------:R0:W-:Y:S04]  /*35360*/  STL [R1], R8 ;  /* 0x0000000801007387 */ /* 0x0001e80000100800 */
[----:B------:R-:W2:Y:S01]  /*35370*/  LDL.LU R24, [R1+0x1c] ;  /* 0x00001c0001187983 */ /* 0x000ea20000300800 */
[----:B------:R-:W-:-:S03]  /*35380*/  LOP3.LUT R7, R19, 0xffff, RZ, 0xc0, !PT ;  /* 0x0000ffff13077812 */ /* 0x000fc600078ec0ff */
[----:B------:R-:W4:Y:S04]  /*35390*/  LDL.LU R23, [R1+0x20] ;  /* 0x0000200001177983 */ /* 0x000f280000300800 */
[----:B------:R1:W-:Y:S01]  /*353a0*/  STL [R1+0x3c], R6 ;  /* 0x00003c0601007387 */ /* 0x0003e20000100800 */
[----:B0-----:R-:W-:Y:S02]  /*353b0*/  LOP3.LUT R8, R17, 0xffff, RZ, 0xc0, !PT ;  /* 0x0000ffff11087812 */ /* 0x001fe400078ec0ff */
[----:B-1----:R-:W-:Y:S02]  /*353c0*/  LOP3.LUT R6, R20, 0xffff, RZ, 0xc0, !PT ;  /* 0x0000ffff14067812 */ /* 0x002fe400078ec0ff */
[----:B------:R-:W5:Y:S04]  /*353d0*/  LDL.LU R20, [R1+0x28] ;  /* 0x0000280001147983 */ /* 0x000f680000300800 */
[----:B------:R-:W2:Y:S04]  /*353e0*/  LDL.LU R19, [R1+0x2c] ;  /* 0x00002c0001137983 */ /* 0x000ea80000300800 */
[----:B------:R-:W2:Y:S04]  /*353f0*/  LDL.LU R17, [R1+0x30] ;  /* 0x0000300001117983 */ /* 0x000ea80000300800 */
[----:B------:R-:W5:Y:S01]  /*35400*/  LDL.LU R26, [R1+0x15d0] ;  /* 0x0015d000011a7983 */ /* 0x000f620000300800 */
[----:B------:R-:W-:-:S02]  /*35410*/  LOP3.LUT R2, R2, 0xffff, RZ, 0xc0, !PT ;  /* 0x0000ffff02027812 */ /* 0x000fc400078ec0ff */
[----:B------:R-:W-:Y:S02]  /*35420*/  LOP3.LUT R3, R3, 0xffff, RZ, 0xc0, !PT ;  /* 0x0000ffff03037812 */ /* 0x000fe400078ec0ff */
[----:B------:R-:W-:Y:S02]  /*35430*/  LOP3.LUT R4, R4, 0xffff, RZ, 0xc0, !PT ;  /* 0x0000ffff04047812 */ /* 0x000fe400078ec0ff */
[----:B------:R-:W-:Y:S02]  /*35440*/  LOP3.LUT R5, R5, 0xffff, RZ, 0xc0, !PT ;  /* 0x0000ffff05057812 */ /* 0x000fe400078ec0ff */
[----:B------:R-:W-:Y:S02]  /*35450*/  LOP3.LUT R9, R14, 0xffff, RZ, 0xc0, !PT ;  /* 0x0000ffff0e097812 */ /* 0x000fe400078ec0ff */
[----:B------:R-:W-:Y:S02]  /*35460*/  LOP3.LUT R10, R16, 0xffff, RZ, 0xc0, !PT ;  /* 0x0000ffff100a7812 */ /* 0x000fe400078ec0ff */
[----:B------:R-:W-:-:S02]  /*35470*/  PRMT R11, R4, 0x3340, R1 ;  /* 0x00003340040b7816 */ /* 0x000fc40000000001 */
[----:B------:R-:W-:Y:S02]  /*35480*/  PRMT R14, R2, 0x3340, R3 ;  /* 0x00003340020e7816 */ /* 0x000fe40000000003 */
[----:B------:R-:W-:Y:S02]  /*35490*/  F2FP.SATFINITE.E4M3.F32.PACK_AB_MERGE_C R29, R15, R29, RZ ;  /* 0x0000001d0f1d723e */ /* 0x000fe400048070ff */
[--C-:B------:R-:W-:Y:S02]  /*354a0*/  PRMT R12, R7, 0x3340, R1.reuse ;  /* 0x00003340070c7816 */ /* 0x100fe40000000001 */
[----:B------:R-:W-:Y:S02]  /*354b0*/  PRMT R15, R5, 0x3340, R6 ;  /* 0x00003340050f7816 */ /* 0x000fe40000000006 */
[----:B------:R-:W-:Y:S02]  /*354c0*/  PRMT R13, R9, 0x3340, R1 ;  /* 0x00003340090d7816 */ /* 0x000fe40000000001 */
[----:B------:R-:W-:-:S02]  /*354d0*/  PRMT R16, R8, 0x3340, R10 ;  /* 0x0000334008107816 */ /* 0x000fc4000000000a */
[----:B------:R-:W-:Y:S01]  /*354e0*/  PRMT R11, R14, 0x5410, R11 ;  /* 0x000054100e0b7816 */ /* 0x000fe2000000000b */
[----:B------:R0:W-:Y:S01]  /*354f0*/  STL [R1+0x15cc], R0 ;  /* 0x0015cc0001007387 */ /* 0x0001e20000100800 */
[----:B------:R-:W-:-:S03]  /*35500*/  PRMT R12, R15, 0x5410, R12 ;  /* 0x000054100f0c7816 */ /* 0x000fc6000000000c */
[----:B------:R2:W-:Y:S01]  /*35510*/  STL [R1+0x38], R11 ;  /* 0x0000380b01007387 */ /* 0x0005e20000100800 */
[----:B------:R-:W-:Y:S02]  /*35520*/  LOP3.LUT R18, R18, 0xffff, RZ, 0xc0, !PT ;  /* 0x0000ffff12127812 */ /* 0x000fe400078ec0ff */
[----:B0-----:R-:W-:Y:S01]  /*35530*/  PRMT R0, R16, 0x5410, R13 ;  /* 0x0000541010007816 */ /* 0x001fe2000000000d */
[----:B------:R-:W-:Y:S01]  /*35540*/  STL [R1+0x34], R12 ;  /* 0x0000340c01007387 */ /* 0x000fe20000100800 */
[----:B------:R-:W-:-:S03]  /*35550*/  LOP3.LUT R16, R21, 0xffff, RZ, 0xc0, !PT ;  /* 0x0000ffff15107812 */ /* 0x000fc600078ec0ff */
[----:B------:R5:W-:Y:S01]  /*35560*/  STL [R1+0x18], R0 ;  /* 0x0000180001007387 */ /* 0x000be20000100800 */
[----:B----4-:R-:W-:Y:S02]  /*35570*/  LOP3.LUT R15, R23, 0xffff, RZ, 0xc0, !PT ;  /* 0x0000ffff170f7812 */ /* 0x010fe400078ec0ff */
[----:B---3--:R-:W-:Y:S02]  /*35580*/  LOP3.LUT R23, R28, 0xffff, RZ, 0xc0, !PT ;  /* 0x0000ffff1c177812 */ /* 0x008fe400078ec0ff */
[----:B------:R-:W-:Y:S02]  /*35590*/  LOP3.LUT R28, R25, 0xffff, RZ, 0xc0, !PT ;  /* 0x0000ffff191c7812 */ /* 0x000fe400078ec0ff */
[----:B------:R-:W-:Y:S01]  /*355a0*/  PRMT R21, R23, 0x3340, R1 ;  /* 0x0000334017157816 */ /* 0x000fe20000000001 */
[----:B------:R0:W-:Y:S01]  /*355b0*/  STL [R1+0xc], R23 ;  /* 0x00000c1701007387 */ /* 0x0001e20000100800 */
[----:B--2---:R-:W-:Y:S02]  /*355c0*/  LOP3.LUT R11, R17, 0xffff, RZ, 0xc0, !PT ;  /* 0x0000ffff110b7812 */ /* 0x004fe400078ec0ff */
[----:B------:R-:W-:-:S02]  /*355d0*/  LOP3.LUT R17, R22, 0xffff, RZ, 0xc0, !PT ;  /* 0x0000ffff16117812 */ /* 0x000fc400078ec0ff */
[----:B-----5:R-:W-:Y:S02]  /*355e0*/  LOP3.LUT R0, R26, 0xffff, RZ, 0xc0, !PT ;  /* 0x0000ffff1a007812 */ /* 0x020fe400078ec0ff */
[----:B------:R-:W-:Y:S02]  /*355f0*/  LOP3.LUT R12, R19, 0xffff, RZ, 0xc0, !PT ;  /* 0x0000ffff130c7812 */ /* 0x000fe400078ec0ff */
[----:B0-----:R-:W-:Y:S02]  /*35600*/  PRMT R23, R17, 0x3340, R18 ;  /* 0x0000334011177816 */ /* 0x001fe40000000012 */
[----:B------:R-:W-:Y:S01]  /*35610*/  PRMT R19, R16, 0x3340, R1 ;  /* 0x0000334010137816 */ /* 0x000fe20000000001 */
[----:B------:R0:W-:Y:S01]  /*35620*/  STL [R1+0x4], R0 ;  /* 0x0000040001007387 */ /* 0x0001e20000100800 */
[----:B------:R-:W-:Y:S02]  /*35630*/  PRMT R26, R0, 0x3340, R28 ;  /* 0x00003340001a7816 */ /* 0x000fe4000000001c */
[----:B0-----:R-:W-:-:S02]  /*35640*/  PRMT R0, R23, 0x5410, R19 ;  /* 0x0000541017007816 */ /* 0x001fc40000000013 */
[----:B------:R-:W2:Y:S04]  /*35650*/  LDL.LU R23, [R1+0x10] ;  /* 0x0000100001177983 */ /* 0x000ea80000300800 */
[----:B------:R-:W3:Y:S01]  /*35660*/  LDL.LU R19, [R1] ;  /* 0x0000000001137983 */ /* 0x000ee20000300800 */
[----:B------:R-:W-:Y:S02]  /*35670*/  LOP3.LUT R13, R20, 0xffff, RZ, 0xc0, !PT ;  /* 0x0000ffff140d7812 */ /* 0x000fe400078ec0ff */
[----:B------:R-:W-:Y:S02]  /*35680*/  LOP3.LUT R14, R24, 0xffff, RZ, 0xc0, !PT ;  /* 0x0000ffff180e7812 */ /* 0x000fe400078ec0ff */
[----:B------:R-:W-:Y:S02]  /*35690*/  PRMT R20, R13, 0x3340, R1 ;  /* 0x000033400d147816 */ /* 0x000fe40000000001 */
[----:B------:R-:W-:-:S02]  /*356a0*/  PRMT R24, R11, 0x3340, R12 ;  /* 0x000033400b187816 */ /* 0x000fc4000000000c */
[----:B------:R-:W-:Y:S02]  /*356b0*/  LOP3.LUT R27, R27, 0xffff, RZ, 0xc0, !PT ;  /* 0x0000ffff1b1b7812 */ /* 0x000fe400078ec0ff */
[----:B------:R-:W-:Y:S02]  /*356c0*/  PRMT R25, R14, 0x3340, R15 ;  /* 0x000033400e197816 */ /* 0x000fe4000000000f */
[----:B------:R-:W-:Y:S02]  /*356d0*/  PRMT R24, R24, 0x5410, R20 ;  /* 0x0000541018187816 */ /* 0x000fe40000000014 */
[----:B------:R-:W-:Y:S02]  /*356e0*/  PRMT R22, R27, 0x3340, R1 ;  /* 0x000033401b167816 */ /* 0x000fe40000000001 */
[----:B------:R-:W-:Y:S02]  /*356f0*/  PRMT R20, R25, 0x5410, R21 ;  /* 0x0000541019147816 */ /* 0x000fe40000000015 */
[----:B------:R-:W-:Y:S01]  /*35700*/  SHF.R.U32.HI R2, RZ, 0x8, R2 ;  /* 0x00000008ff027819 */ /* 0x000fe20000011602 */
[----:B------:R0:W-:Y:S01]  /*35710*/  STL [R1+0x20], R24 ;  /* 0x0000201801007387 */ /* 0x0001e20000100800 */
[----:B------:R-:W-:-:S02]  /*35720*/  SHF.R.U32.HI R5, RZ, 0x8, R5 ;  /* 0x00000008ff057819 */ /* 0x000fc40000011605 */
[----:B------:R-:W-:Y:S01]  /*35730*/  PRMT R22, R26, 0x5410, R22 ;  /* 0x000054101a167816 */ /* 0x000fe20000000016 */
[----:B------:R3:W-:Y:S01]  /*35740*/  STL [R1+0x1c], R20 ;  /* 0x00001c1401007387 */ /* 0x0007e20000100800 */
[----:B------:R-:W-:Y:S02]  /*35750*/  LOP3.LUT R25, R2, 0xffff, RZ, 0xc0, !PT ;  /* 0x0000ffff02197812 */ /* 0x000fe400078ec0ff */
[----:B------:R-:W-:Y:S01]  /*35760*/  LOP3.LUT R5, R5, 0xffff, RZ, 0xc0, !PT ;  /* 0x0000ffff05057812 */ /* 0x000fe200078ec0ff */
[----:B------:R1:W-:Y:S01]  /*35770*/  STL [R1+0x24], R22 ;  /* 0x0000241601007387 */ /* 0x0003e20000100800 */
[----:B------:R-:W-:Y:S02]  /*35780*/  SHF.R.U32.HI R7, RZ, 0x8, R7 ;  /* 0x00000008ff077819 */ /* 0x000fe40000011607 */
[----:B------:R-:W-:Y:S01]  /*35790*/  SHF.R.U32.HI R17, RZ, 0x8, R17 ;  /* 0x00000008ff117819 */ /* 0x000fe20000011611 */
[----:B0-----:R-:W4:Y:S01]  /*357a0*/  LDL.LU R24, [R1+0x50] ;  /* 0x0000500001187983 */ /* 0x001f220000300800 */
[----:B------:R-:W-:-:S02]  /*357b0*/  SHF.R.U32.HI R18, RZ, 0x8, R18 ;  /* 0x00000008ff127819 */ /* 0x000fc40000011612 */
[----:B------:R-:W-:Y:S02]  /*357c0*/  LOP3.LUT R17, R17, 0xffff, RZ, 0xc0, !PT ;  /* 0x0000ffff11117812 */ /* 0x000fe400078ec0ff */
[----:B--2---:R-:W-:Y:S02]  /*357d0*/  LOP3.LUT R21, R23, 0xffff, RZ, 0xc0, !PT ;  /* 0x0000ffff17157812 */ /* 0x004fe400078ec0ff */
[----:B------:R-:W-:Y:S02]  /*357e0*/  SHF.R.U32.HI R23, RZ, 0x8, R6 ;  /* 0x00000008ff177819 */ /* 0x000fe40000011606 */
[----:B---3--:R-:W-:Y:S02]  /*357f0*/  LOP3.LUT R20, R19, 0xffff, RZ, 0xc0, !PT ;  /* 0x0000ffff13147812 */ /* 0x008fe400078ec0ff */
[----:B------:R-:W-:Y:S02]  /*35800*/  LOP3.LUT R19, R29, 0xffff, RZ, 0xc0, !PT ;  /* 0x0000ffff1d137812 */ /* 0x000fe400078ec0ff */
[----:B------:R-:W-:Y:S01]  /*35810*/  LOP3.LUT R2, R23, 0xffff, RZ, 0xc0, !PT ;  /* 0x0000ffff17027812 */ /* 0x000fe200078ec0ff */
[----:B------:R-:W2:Y:S01]  /*35820*/  LDL R29, [R1+0x8] ;  /* 0x00000800011d7983 */ /* 0x000ea20000100800 */
[----:B-1----:R-:W-:-:S02]  /*35830*/  PRMT R22, R21, 0x3340, R20 ;  /* 0x0000334015167816 */ /* 0x002fc40000000014 */
[----:B------:R-:W-:Y:S01]  /*35840*/  PRMT R6, R19, 0x3340, R1 ;  /* 0x0000334013067816 */ /* 0x000fe20000000001 */
[----:B------:R-:W3:Y:S01]  /*35850*/  LDL.LU R23, [R1+0x54] ;  /* 0x0000540001177983 */ /* 0x000ee20000300800 */
[----:B------:R-:W-:Y:S02]  /*35860*/  PRMT R2, R5, 0x3340, R2 ;  /* 0x0000334005027816 */ /* 0x000fe40000000002 */
[----:B------:R-:W-:Y:S02]  /*35870*/  LOP3.LUT R5, R7, 0xffff, RZ, 0xc0, !PT ;  /* 0x0000ffff07057812 */ /* 0x000fe400078ec0ff */
[----:B------:R-:W-:Y:S02]  /*35880*/  LOP3.LUT R7, R18, 0xffff, RZ, 0xc0, !PT ;  /* 0x0000ffff12077812 */ /* 0x000fe400078ec0ff */
[----:B------:R-:W-:Y:S02]  /*35890*/  PRMT R26, R22, 0x5410, R6 ;  /* 0x00005410161a7816 */ /* 0x000fe40000000006 */
[----:B------:R-:W5:Y:S01]  /*358a0*/  LDL R22, [R1+0xa8] ;  /* 0x0000a80001167983 */ /* 0x000f620000100800 */
[----:B------:R-:W-:-:S03]  /*358b0*/  PRMT R7, R17, 0x3340, R7 ;  /* 0x0000334011077816 */ /* 0x000fc60000000007 */
[----:B------:R-:W2:Y:S04]  /*358c0*/  LDL.LU R18, [R1+0x4] ;  /* 0x0000040001127983 */ /* 0x000ea80000300800 */
[----:B------:R-:W3:Y:S01]  /*358d0*/  LDL.LU R17, [R1+0xc] ;  /* 0x00000c0001117983 */ /* 0x000ee20000300800 */
[----:B------:R-:W-:Y:S02]  /*358e0*/  SHF.R.U32.HI R8, RZ, 0x8, R8 ;  /* 0x00000008ff087819 */ /* 0x000fe40000011608 */
[----:B------:R-:W-:Y:S02]  /*358f0*/  SHF.R.U32.HI R10, RZ, 0x8, R10 ;  /* 0x00000008ff0a7819 */ /* 0x000fe4000001160a */
[----:B------:R-:W-:Y:S02]  /*35900*/  LOP3.LUT R8, R8, 0xffff, RZ, 0xc0, !PT ;  /* 0x0000ffff08087812 */ /* 0x000fe400078ec0ff */
[----:B------:R-:W-:-:S02]  /*35910*/  LOP3.LUT R6, R10, 0xffff, RZ, 0xc0, !PT ;  /* 0x0000ffff0a067812 */ /* 0x000fc400078ec0ff */
[----:B------:R-:W-:Y:S02]  /*35920*/  SHF.R.U32.HI R14, RZ, 0x8, R14 ;  /* 0x00000008ff0e7819 */ /* 0x000fe4000001160e */
[----:B------:R-:W-:Y:S02]  /*35930*/  SHF.R.U32.HI R15, RZ, 0x8, R15 ;  /* 0x00000008ff0f7819 */ /* 0x000fe4000001160f */
[----:B------:R-:W-:Y:S02]  /*35940*/  SHF.R.U32.HI R11, RZ, 0x8, R11 ;  /* 0x00000008ff0b7819 */ /* 0x000fe4000001160b */
[----:B------:R-:W-:Y:S02]  /*35950*/  SHF.R.U32.HI R12, RZ, 0x8, R12 ;  /* 0x00000008ff0c7819 */ /* 0x000fe4000001160c */
[----:B------:R-:W-:Y:S02]  /*35960*/  PRMT R6, R8, 0x3340, R6 ;  /* 0x0000334008067816 */ /* 0x000fe40000000006 */
[----:B------:R-:W-:-:S02]  /*35970*/  SHF.R.U32.HI R3, RZ, 0x8, R3 ;  /* 0x00000008ff037819 */ /* 0x000fc40000011603 */
[----:B------:R-:W-:Y:S02]  /*35980*/  LOP3.LUT R8, R15, 0xffff, RZ, 0xc0, !PT ;  /* 0x0000ffff0f087812 */ /* 0x000fe400078ec0ff */
[----:B------:R-:W-:Y:S02]  /*35990*/  LOP3.LUT R10, R14, 0xffff, RZ, 0xc0, !PT ;  /* 0x0000ffff0e0a7812 */ /* 0x000fe400078ec0ff */
[----:B------:R-:W-:Y:S02]  /*359a0*/  SHF.R.U32.HI R4, RZ, 0x8, R4 ;  /* 0x00000008ff047819 */ /* 0x000fe40000011604 */
[----:B------:R-:W-:Y:S02]  /*359b0*/  LOP3.LUT R12, R12, 0xffff, RZ, 0xc0, !PT ;  /* 0x0000ffff0c0c7812 */ /* 0x000fe400078ec0ff */
[----:B------:R-:W-:Y:S02]  /*359c0*/  LOP3.LUT R11, R11, 0xffff, RZ, 0xc0, !PT ;  /* 0x0000ffff0b0b7812 */ /* 0x000fe400078ec0ff */
[----:B------:R-:W-:-:S02]  /*359d0*/  LOP3.LUT R3, R3, 0xffff, RZ, 0xc0, !PT ;  /* 0x0000ffff03037812 */ /* 0x000fc400078ec0ff */
[----:B------:R-:W-:Y:S02]  /*359e0*/  PRMT R8, R10, 0x3340, R8 ;  /* 0x000033400a087816 */ /* 0x000fe40000000008 */
[----:B------:R-:W-:Y:S02]  /*359f0*/  LOP3.LUT R4, R4, 0xffff, RZ, 0xc0, !PT ;  /* 0x0000ffff04047812 */ /* 0x000fe400078ec0ff */
[----:B------:R-:W-:Y:S02]  /*35a00*/  SHF.R.U32.HI R16, RZ, 0x8, R16 ;  /* 0x00000008ff107819 */ /* 0x000fe40000011610 */
[----:B------:R-:W-:Y:S02]  /*35a10*/  PRMT R15, R11, 0x3340, R12 ;  /* 0x000033400b0f7816 */ /* 0x000fe4000000000c */
[----:B------:R-:W-:Y:S02]  /*35a20*/  SHF.R.U32.HI R9, RZ, 0x8, R9 ;  /* 0x00000008ff097819 */ /* 0x000fe40000011609 */
[----:B------:R-:W-:-:S02]  /*35a30*/  SHF.R.U32.HI R13, RZ, 0x8, R13 ;  /* 0x00000008ff0d7819 */ /* 0x000fc4000001160d */
[----:B------:R-:W-:Y:S02]  /*35a40*/  SHF.R.U32.HI R28, RZ, 0x8, R28 ;  /* 0x00000008ff1c7819 */ /* 0x000fe4000001161c */
[----:B------:R-:W-:Y:S02]  /*35a50*/  SHF.R.U32.HI R21, RZ, 0x8, R21 ;  /* 0x00000008ff157819 */ /* 0x000fe40000011615 */
[----:B------:R-:W-:Y:S02]  /*35a60*/  PRMT R25, R25, 0x3340, R3 ;  /* 0x0000334019197816 */ /* 0x000fe40000000003 */
[----:B------:R-:W-:Y:S02]  /*35a70*/  SHF.R.U32.HI R27, RZ, 0x8, R27 ;  /* 0x00000008ff1b7819 */ /* 0x000fe4000001161b */
[----:B------:R-:W-:Y:S02]  /*35a80*/  SHF.R.U32.HI R20, RZ, 0x8, R20 ;  /* 0x00000008ff147819 */ /* 0x000fe40000011614 */
[----:B------:R-:W-:-:S02]  /*35a90*/  PRMT R3, R4, 0x3340, R1 ;  /* 0x0000334004037816 */ /* 0x000fc40000000001 */
[----:B------:R-:W-:Y:S02]  /*35aa0*/  LOP3.LUT R16, R16, 0xffff, RZ, 0xc0, !PT ;  /* 0x0000ffff10107812 */ /* 0x000fe400078ec0ff */
[----:B------:R-:W-:Y:S02]  /*35ab0*/  LOP3.LUT R4, R9, 0xffff, RZ, 0xc0, !PT ;  /* 0x0000ffff09047812 */ /* 0x000fe400078ec0ff */
[----:B------:R-:W-:Y:S02]  /*35ac0*/  LOP3.LUT R9, R13, 0xffff, RZ, 0xc0, !PT ;  /* 0x0000ffff0d097812 */ /* 0x000fe400078ec0ff */
[----:B------:R-:W-:Y:S01]  /*35ad0*/  LOP3.LUT R28, R28, 0xffff, RZ, 0xc0, !PT ;  /* 0x0000ffff1c1c7812 */ /* 0x000fe200078ec0ff */
[----:B------:R-:W4:Y:S01]  /*35ae0*/  LDL.LU R13, [R1+0x18] ;  /* 0x00001800010d7983 */ /* 0x000f220000300800 */
[----:B------:R-:W-:Y:S02]  /*35af0*/  LOP3.LUT R21, R21, 0xffff, RZ, 0xc0, !PT ;  /* 0x0000ffff15157812 */ /* 0x000fe400078ec0ff */
[----:B------:R-:W-:Y:S01]  /*35b00*/  PRMT R14, R16, 0x3340, R1 ;  /* 0x00003340100e7816 */ /* 0x000fe20000000001 */
[----:B------:R-:W4:Y:S01]  /*35b10*/  LDL.LU R12, [R1+0x34] ;  /* 0x00003400010c7983 */ /* 0x000f220000300800 */
[----:B--2---:R-:W-:-:S02]  /*35b20*/  SHF.R.U32.HI R11, RZ, 0x8, R18 ;  /* 0x00000008ff0b7819 */ /* 0x004fc40000011612 */
[----:B---3--:R-:W-:Y:S02]  /*35b30*/  SHF.R.U32.HI R10, RZ, 0x8, R17 ;  /* 0x00000008ff0a7819 */ /* 0x008fe40000011611 */
[----:B------:R-:W-:Y:S02]  /*35b40*/  LOP3.LUT R11, R11, 0xffff, RZ, 0xc0, !PT ;  /* 0x0000ffff0b0b7812 */ /* 0x000fe400078ec0ff */
[----:B------:R-:W-:Y:S02]  /*35b50*/  LOP3.LUT R10, R10, 0xffff, RZ, 0xc0, !PT ;  /* 0x0000ffff0a0a7812 */ /* 0x000fe400078ec0ff */
[----:B------:R-:W-:Y:S02]  /*35b60*/  LOP3.LUT R18, R20, 0xffff, RZ, 0xc0, !PT ;  /* 0x0000ffff14127812 */ /* 0x000fe400078ec0ff */
[----:B------:R-:W-:Y:S02]  /*35b70*/  LOP3.LUT R17, R27, 0xffff, RZ, 0xc0, !PT ;  /* 0x0000ffff1b117812 */ /* 0x000fe400078ec0ff */
[----:B------:R-:W2:Y:S01]  /*35b80*/  LDL.LU R27, [R1+0x120] ;  /* 0x00012000011b7983 */ /* 0x000ea20000300800 */
[----:B------:R-:W-:-:S02]  /*35b90*/  PRMT R16, R10, 0x3340, R1 ;  /* 0x000033400a107816 */ /* 0x000fc40000000001 */
[----:B------:R-:W-:Y:S01]  /*35ba0*/  PRMT R20, R11, 0x3340, R28 ;  /* 0x000033400b147816 */ /* 0x000fe2000000001c */
[----:B------:R-:W3:Y:S01]  /*35bb0*/  LDL.LU R10, [R1+0x38] ;  /* 0x00003800010a7983 */ /* 0x000ee20000300800 */
[----:B------:R-:W-:-:S03]  /*35bc0*/  PRMT R18, R21, 0x3340, R18 ;  /* 0x0000334015127816 */ /* 0x000fc60000000012 */
[----:B------:R-:W2:Y:S04]  /*35bd0*/  LDL.LU R11, [R1+0x3c] ;  /* 0x00003c00010b7983 */ /* 0x000ea80000300800 */
[----:B------:R-:W2:Y:S01]  /*35be0*/  LDL.LU R21, [R1+0x40] ;  /* 0x0000400001157983 */ /* 0x000ea20000300800 */
[----:B-----5:R-:W-:Y:S01]  /*35bf0*/  IMAD.MOV.U32 R28, RZ, RZ, R22 ;  /* 0x000000ffff1c7224 */ /* 0x020fe200078e0016 */
[----:B------:R-:W-:Y:S02]  /*35c00*/  SHF.R.U32.HI R22, RZ, 0x8, R19 ;  /* 0x00000008ff167819 */ /* 0x000fe40000011613 */
[----:B----4-:R-:W-:Y:S02]  /*35c10*/  LOP3.LUT R24, R24, 0xffff, RZ, 0xc0, !PT ;  /* 0x0000ffff18187812 */ /* 0x010fe400078ec0ff */
[----:B------:R-:W-:-:S02]  /*35c20*/  LOP3.LUT R23, R23, 0xffff, RZ, 0xc0, !PT ;  /* 0x0000ffff17177812 */ /* 0x000fc400078ec0ff */
[--C-:B------:R-:W-:Y:S02]  /*35c30*/  PRMT R5, R5, 0x3340, R1.reuse ;  /* 0x0000334005057816 */ /* 0x100fe40000000001 */
[----:B------:R-:W-:Y:S02]  /*35c40*/  PRMT R9, R9, 0x3340, R1 ;  /* 0x0000334009097816 */ /* 0x000fe40000000001 */
[----:B------:R-:W-:Y:S02]  /*35c50*/  PRMT R3, R25, 0x5410, R3 ;  /* 0x0000541019037816 */ /* 0x000fe40000000003 */
[----:B------:R-:W-:Y:S02]  /*35c60*/  PRMT R17, R17, 0x3340, R1 ;  /* 0x0000334011117816 */ /* 0x000fe40000000001 */
[----:B------:R-:W-:Y:S02]  /*35c70*/  PRMT R7, R7, 0x5410, R14 ;  /* 0x0000541007077816 */ /* 0x000fe4000000000e */
[----:B------:R-:W-:-:S02]  /*35c80*/  PRMT R8, R8, 0x5410, R16 ;  /* 0x0000541008087816 */ /* 0x000fc40000000010 */
[----:B--2---:R-:W-:Y:S02]  /*35c90*/  LOP3.LUT R19, R21, 0xffff, RZ, 0xc0, !PT ;  /* 0x0000ffff15137812 */ /* 0x004fe400078ec0ff */
[----:B------:R-:W-:Y:S02]  /*35ca0*/  LOP3.LUT R21, R11, 0xffff, RZ, 0xc0, !PT ;  /* 0x0000ffff0b157812 */ /* 0x000fe400078ec0ff */
[----:B------:R-:W-:Y:S02]  /*35cb0*/  PRMT R11, R12, 0x4210, R24 ;  /* 0x000042100c0b7816 */ /* 0x000fe40000000018 */
[----:B------:R-:W-:Y:S02]  /*35cc0*/  PRMT R12, R13, 0x4210, R19 ;  /* 0x000042100d0c7816 */ /* 0x000fe40000000013 */
[----:B------:R-:W-:Y:S02]  /*35cd0*/  PRMT R13, R0, 0x4210, R21 ;  /* 0x00004210000d7816 */ /* 0x000fe40000000015 */
[----:B------:R-:W2:Y:S01]  /*35ce0*/  LDL.LU R0, [R1+0x15cc] ;  /* 0x0015cc0001007983 */ /* 0x000ea20000300800 */
[----:B---3--:R-:W-:-:S05]  /*35cf0*/  PRMT R10, R10, 0x4210, R23 ;  /* 0x000042100a0a7816 */ /* 0x008fca0000000017 */
[----:B------:R0:W-:Y:S02]  /*35d00*/  STS.64 [R28+UR7], R10 ;  /* 0x0000000a1c007988 */ /* 0x0001e40008000a07 */
[----:B0-----:R-:W-:Y:S02]  /*35d10*/  IMAD.MOV.U32 R11, RZ, RZ, R28 ;  /* 0x000000ffff0b7224 */ /* 0x001fe400078e001c */
[----:B------:R-:W-:Y:S01]  /*35d20*/  IMAD.IADD R10, R29, 0x1, -R27 ;  /* 0x000000011d0a7824 */ /* 0x000fe200078e0a1b */
[----:B------:R-:W3:Y:S04]  /*35d30*/  LDL.LU R28, [R1+0x44] ;  /* 0x00004400011c7983 */ /* 0x000ee80000300800 */
[----:B------:R0:W-:Y:S04]  /*35d40*/  STS.64 [R11+UR7+0x80], R12 ;  /* 0x0000800c0b007988 */ /* 0x0001e80008000a07 */
[----:B------:R-:W3:Y:S01]  /*35d50*/  LDL R27, [R1+0x1d4] ;  /* 0x0001d400011b7983 */ /* 0x000ee20000100800 */
[----:B0-----:R-:W-:-:S03]  /*35d60*/  PRMT R11, R2, 0x5410, R5 ;  /* 0x00005410020b7816 */ /* 0x001fc60000000005 */
[----:B------:R-:W4:Y:S01]  /*35d70*/  LDL.LU R12, [R1+0x58] ;  /* 0x00005800010c7983 */ /* 0x000f220000300800 */
[----:B------:R-:W-:Y:S01]  /*35d80*/  FADD R5, R10, -1 ;  /* 0xbf8000000a057421 */ /* 0x000fe20000000000 */
[----:B------:R-:W-:Y:S02]  /*35d90*/  PRMT R10, R15, 0x5410, R9 ;  /* 0x000054100f0a7816 */ /* 0x000fe40000000009 */
[----:B------:R-:W5:Y:S01]  /*35da0*/  LDL.LU R13, [R1+0x24] ;  /* 0x00002400010d7983 */ /* 0x000f620000300800 */
[----:B------:R-:W-:-:S03]  /*35db0*/  PRMT R2, R3, 0x5210, R23 ;  /* 0x0000521003027816 */ /* 0x000fc60000000017 */
[----:B------:R-:W3:Y:S01]  /*35dc0*/  LDL.LU R14, [R1+0xa8] ;  /* 0x0000a800010e7983 */ /* 0x000ee20000300800 */
[----:B------:R-:W-:-:S03]  /*35dd0*/  PRMT R3, R11, 0x5210, R24 ;  /* 0x000052100b037816 */ /* 0x000fc60000000018 */
[----:B------:R-:W4:Y:S01]  /*35de0*/  LDL.LU R15, [R1+0x124] ;  /* 0x00012400010f7983 */ /* 0x000f220000300800 */
[----:B------:R-:W-:-:S03]  /*35df0*/  PRMT R24, R20, 0x5410, R17 ;  /* 0x0000541014187816 */ /* 0x000fc60000000011 */
[----:B------:R-:W4:Y:S04]  /*35e00*/  LDL.LU R23, [R1+0x1c] ;  /* 0x00001c0001177983 */ /* 0x000f280000300800 */
[----:B------:R-:W4:Y:S04]  /*35e10*/  LDL.LU R11, [R1+0x5c] ;  /* 0x00005c00010b7983 */ /* 0x000f280000300800 */
[----:B------:R-:W4:Y:S04]  /*35e20*/  LDL.LU R16, [R1+0x20] ;  /* 0x0000200001107983 */ /* 0x000f280000300800 */
[----:B------:R-:W5:Y:S01]  /*35e30*/  LDL.LU R17, [R1+0x68] ;  /* 0x0000680001117983 */ /* 0x000f620000300800 */
[----:B------:R-:W-:-:S04]  /*35e40*/  LOP3.LUT R22, R22, 0xffff, RZ, 0xc0, !PT ;  /* 0x0000ffff16167812 */ /* 0x000fc800078ec0ff */
[----:B------:R-:W-:-:S04]  /*35e50*/  PRMT R22, R22, 0x3340, R1 ;  /* 0x0000334016167816 */ /* 0x000fc80000000001 */
[----:B------:R-:W-:Y:S01]  /*35e60*/  PRMT R9, R18, 0x5410, R22 ;  /* 0x0000541012097816 */ /* 0x000fe20000000016 */
[----:B------:R-:W-:Y:S04]  /*35e70*/  STL [R1+0x15c0], R24 ;  /* 0x0015c01801007387 */ /* 0x000fe80000100800 */
[----:B------:R0:W-:Y:S04]  /*35e80*/  STL [R1+0x15c4], R9 ;  /* 0x0015c40901007387 */ /* 0x0001e80000100800 */
[----:B0-----:R-:W5:Y:S01]  /*35e90*/  LDL.LU R9, [R1+0xac] ;  /* 0x0000ac0001097983 */ /* 0x001f620000300800 */
[----:B--2---:R-:W-:-:S03]  /*35ea0*/  LOP3.LUT R20, R0, 0xffff, RZ, 0xc0, !PT ;  /* 0x0000ffff00147812 */ /* 0x004fc600078ec0ff */
[----:B------:R-:W2:Y:S01]  /*35eb0*/  LDL.LU R0, [R1+0x15c8] ;  /* 0x0015c80001007983 */ /* 0x000ea20000300800 */
[----:B------:R-:W-:Y:S01]  /*35ec0*/  PRMT R4, R4, 0x3340, R1 ;  /* 0x0000334004047816 */ /* 0x000fe20000000001 */
[----:B------:R-:W-:-:S03]  /*35ed0*/  IMAD.MOV.U32 R25, RZ, RZ, 0x3dc6b27f ;  /* 0x3dc6b27fff197424 */ /* 0x000fc600078e00ff */
[----:B------:R-:W-:Y:S01]  /*35ee0*/  PRMT R4, R6, 0x5410, R4 ;  /* 0x0000541006047816 */ /* 0x000fe20000000004 */
[----:B------:R-:W-:-:S04]  /*35ef0*/  FFMA.FTZ R6, R5, R25, -0.16845393180847167969 ;  /* 0xbe2c7f3005067423 */ /* 0x000fc80000010019 */
[----:B------:R-:W-:-:S04]  /*35f00*/  FFMA.FTZ R6, R5, R6, 0.1716887056827545166 ;  /* 0x3e2fcf2a05067423 */ /* 0x000fc80000010006 */
[----:B------:R-:W-:Y:S01]  /*35f10*/  FFMA.FTZ R6, R5, R6, -0.17900948226451873779 ;  /* 0xbe374e4305067423 */ /* 0x000fe20000010006 */
[----:B---3--:R0:W-:Y:S02]  /*35f20*/  STS.64 [R14+UR7+0x100], R2 ;  /* 0x000100020e007988 */ /* 0x0081e40008000a07 */
[----:B0-----:R-:W-:Y:S02]  /*35f30*/  PRMT R2, R4, 0x5210, R19 ;  /* 0x0000521004027816 */ /* 0x001fe40000000013 */
[----:B------:R-:W-:Y:S01]  /*35f40*/  PRMT R3, R7, 0x5210, R21 ;  /* 0x0000521007037816 */ /* 0x000fe20000000015 */
[----:B------:R-:W-:Y:S01]  /*35f50*/  FFMA.FTZ R7, R5, R6, 0.20512372255325317383 ;  /* 0x3e520bf405077423 */ /* 0x000fe20000010006 */
[----:B----4-:R-:W-:Y:S01]  /*35f60*/  LOP3.LUT R11, R11, 0xffff, RZ, 0xc0, !PT ;  /* 0x0000ffff0b0b7812 */ /* 0x010fe200078ec0ff */
[----:B------:R-:W0:Y:S01]  /*35f70*/  LDC R21, c[0x0][0x3e8] ;  /* 0x0000fa00ff157b82 */ /* 0x000e220000000800 */
[----:B-----5:R-:W-:-:S04]  /*35f80*/  LOP3.LUT R4, R17, 0xffff, RZ, 0xc0, !PT ;  /* 0x0000ffff11047812 */ /* 0x020fc800078ec0ff */
[--C-:B------:R-:W-:Y:S02]  /*35f90*/  PRMT R6, R16, 0x4210, R4.reuse ;  /* 0x0000421010067816 */ /* 0x100fe40000000004 */
[----:B------:R-:W-:Y:S01]  /*35fa0*/  PRMT R10, R10, 0x5210, R4 ;  /* 0x000052100a0a7816 */ /* 0x000fe20000000004 */
[----:B------:R-:W-:Y:S01]  /*35fb0*/  FFMA.FTZ R4, R5, R7, -0.24046532809734344482 ;  /* 0xbe763c8b05047423 */ /* 0x000fe20000010007 */
[--C-:B------:R-:W-:Y:S02]  /*35fc0*/  PRMT R7, R23, 0x4210, R11.reuse ;  /* 0x0000421017077816 */ /* 0x100fe4000000000b */
[----:B------:R-:W1:Y:S01]  /*35fd0*/  S2R R23, SR_TID.X ;  /* 0x0000000000177919 */ /* 0x000e620000002100 */
[----:B------:R-:W-:Y:S02]  /*35fe0*/  PRMT R11, R8, 0x5210, R11 ;  /* 0x00005210080b7816 */ /* 0x000fe4000000000b */
[----:B------:R-:W-:Y:S01]  /*35ff0*/  LOP3.LUT R8, R12, 0xffff, RZ, 0xc0, !PT ;  /* 0x0000ffff0c087812 */ /* 0x000fe200078ec0ff */
[----:B------:R3:W-:Y:S01]  /*36000*/  STS.64 [R14+UR7+0x180], R2 ;  /* 0x000180020e007988 */ /* 0x0007e20008000a07 */
[----:B------:R-:W-:-:S02]  /*36010*/  LOP3.LUT R22, R14, 0x40, RZ, 0x3c, !PT ;  /* 0x000000400e167812 */ /* 0x000fc400078e3cff */
[----:B------:R-:W-:Y:S02]  /*36020*/  PRMT R12, R13, 0x4210, R8 ;  /* 0x000042100d0c7816 */ /* 0x000fe40000000008 */
[----:B------:R-:W-:Y:S01]  /*36030*/  PRMT R13, R26, 0x4210, R20 ;  /* 0x000042101a0d7816 */ /* 0x000fe20000000014 */
[----:B---3--:R-:W-:Y:S01]  /*36040*/  IMAD.IADD R2, R9, 0x1, -R15 ;  /* 0x0000000109027824 */ /* 0x008fe200078e0a0f */
[----:B-1----:R-:W-:-:S04]  /*36050*/  SHF.R.U32.HI R16, RZ, 0x5, R23 ;  /* 0x00000005ff107819 */ /* 0x002fc80000011617 */
[----:B------:R-:W-:-:S05]  /*36060*/  SGXT.U32 R16, R16, 0x3 ;  /* 0x000000031010781a */ /* 0x000fca0000000000 */
[----:B0-----:R-:W-:-:S04]  /*36070*/  IMAD R16, R16, R21, RZ ;  /* 0x0000001510107224 */ /* 0x001fc800078e02ff */
[C---:B------:R-:W-:Y:S01]  /*36080*/  IMAD R17, R21.reuse, 0x8, R16 ;  /* 0x0000000815117824 */ /* 0x040fe200078e0210 */
[----:B------:R0:W-:Y:S03]  /*36090*/  STS.64 [R22+UR7+0x2080], R12 ;  /* 0x0020800c16007988 */ /* 0x0001e60008000a07 */
[----:B------:R-:W-:-:S04]  /*360a0*/  IMAD R15, R21, 0x8, R17 ;  /* 0x00000008150f7824 */ /* 0x000fc800078e0211 */
[----:B0-----:R-:W-:Y:S01]  /*360b0*/  IMAD R13, R21, 0x8, R15 ;  /* 0x00000008150d7824 */ /* 0x001fe200078e020f */
[----:B------:R0:W-:Y:S01]  /*360c0*/  STS.64 [R22+UR7+0x2100], R10 ;  /* 0x0021000a16007988 */ /* 0x0001e20008000a07 */
[----:B------:R-:W-:Y:S01]  /*360d0*/  IMAD.IADD R19, R27, 0x1, -R28 ;  /* 0x000000011b137824 */ /* 0x000fe200078e0a1c */
[----:B------:R-:W-:Y:S02]  /*360e0*/  ISETP.GE.U32.AND P3, PT, R29, 0x7f800000, PT ;  /* 0x7f8000001d00780c */ /* 0x000fe40003f66070 */
[----:B------:R-:W3:Y:S04]  /*360f0*/  LDL.LU R28, [R1+0x12c] ;  /* 0x00012c00011c7983 */ /* 0x000ee80000300800 */
[----:B------:R-:W4:Y:S04]  /*36100*/  LDL.LU R29, [R1+0x128] ;  /* 0x00012800011d7983 */ /* 0x000f280000300800 */
[----:B------:R-:W5:Y:S01]  /*36110*/  LDL.LU R26, [R1+0x64] ;  /* 0x00006400011a7983 */ /* 0x000f620000300800 */
[----:B--2---:R-:W-:-:S05]  /*36120*/  VIADD R14, R0, 0xc0cafb0d ;  /* 0xc0cafb0d000e7836 */ /* 0x004fca0000000000 */
[----:B------:R-:W-:-:S05]  /*36130*/  LOP3.LUT R14, R14, 0xff800000, RZ, 0xc0, !PT ;  /* 0xff8000000e0e7812 */ /* 0x000fca00078ec0ff */
[----:B------:R-:W-:Y:S02]  /*36140*/  IMAD.IADD R3, R0, 0x1, -R14 ;  /* 0x0000000100037824 */ /* 0x000fe400078e0a0e */
[----:B------:R-:W-:-:S04]  /*36150*/  IMAD R14, R21, 0x8, R13 ;  /* 0x00000008150e7824 */ /* 0x000fc800078e020d */
[----:B------:R-:W-:-:S04]  /*36160*/  IMAD R12, R21, 0x8, R14 ;  /* 0x00000008150c7824 */ /* 0x000fc800078e020e */
[----:B0-----:R-:W-:-:S04]  /*36170*/  IMAD R10, R21, 0x8, R12 ;  /* 0x00000008150a7824 */ /* 0x001fc800078e020c */
[----:B------:R-:W-:-:S05]  /*36180*/  IMAD R11, R21, 0x8, R10 ;  /* 0x00000008150b7824 */ /* 0x000fca00078e020a */
[----:B------:R0:W-:Y:S04]  /*36190*/  STL.64 [R1+0x15b8], R10 ;  /* 0x0015b80a01007387 */ /* 0x0001e80000100a00 */
[----:B0-----:R-:W2:Y:S01]  /*361a0*/  LDL.LU R10, [R1+0x60] ;  /* 0x00006000010a7983 */ /* 0x001ea20000300800 */
[----:B------:R-:W-:-:S03]  /*361b0*/  FADD R19, R19, -1 ;  /* 0xbf80000013137421 */ /* 0x000fc60000000000 */
[----:B------:R0:W-:Y:S02]  /*361c0*/  STS.64 [R22+UR7+0x2000], R6 ;  /* 0x0020000616007988 */ /* 0x0001e40008000a07 */
[----:B0-----:R-:W-:-:S04]  /*361d0*/  FFMA.FTZ R6, R19, R25, -0.16845393180847167969 ;  /* 0xbe2c7f3013067423 */ /* 0x001fc80000010019 */
[----:B------:R-:W-:-:S04]  /*361e0*/  FFMA.FTZ R6, R19, R6, 0.1716887056827545166 ;  /* 0x3e2fcf2a13067423 */ /* 0x000fc80000010006 */
[----:B------:R-:W-:-:S04]  /*361f0*/  FFMA.FTZ R6, R19, R6, -0.17900948226451873779 ;  /* 0xbe374e4313067423 */ /* 0x000fc80000010006 */
[----:B------:R-:W-:-:S04]  /*36200*/  FFMA.FTZ R6, R19, R6, 0.20512372255325317383 ;  /* 0x3e520bf413067423 */ /* 0x000fc80000010006 */
[----:B------:R-:W-:-:S04]  /*36210*/  FFMA.FTZ R6, R19, R6, -0.24046532809734344482 ;  /* 0xbe763c8b13067423 */ /* 0x000fc80000010006 */
[----:B------:R-:W-:-:S04]  /*36220*/  FFMA.FTZ R6, R19, R6, 0.28857114911079406738 ;  /* 0x3e93bf9913067423 */ /* 0x000fc80000010006 */
[----:B------:R-:W-:-:S04]  /*36230*/  FFMA.FTZ R6, R19, R6, -0.36067417263984680176 ;  /* 0xbeb8aa4913067423 */ /* 0x000fc80000010006 */
[----:B------:R-:W-:-:S04]  /*36240*/  FFMA.FTZ R6, R19, R6, 0.48089820146560668945 ;  /* 0x3ef6384a13067423 */ /* 0x000fc80000010006 */
[----:B------:R-:W-:-:S04]  /*36250*/  FFMA.FTZ R6, R19, R6, -0.72134751081466674805 ;  /* 0xbf38aa3b13067423 */ /* 0x000fc80000010006 */
[----:B------:R-:W-:-:S04]  /*36260*/  FMUL R6, R19, R6 ;  /* 0x0000000613067220 */ /* 0x000fc80000400000 */
[----:B------:R-:W-:-:S04]  /*36270*/  FMUL R6, R19, R6 ;  /* 0x0000000613067220 */ /* 0x000fc80000400000 */
[----:B------:R-:W-:Y:S01]  /*36280*/  FFMA.FTZ R19, R19, 1.4426950216293334961, R6 ;  /* 0x3fb8aa3b13137823 */ /* 0x000fe20000010006 */
[----:B------:R-:W-:-:S03]  /*36290*/  FFMA.FTZ R4, R5, R4, 0.28857114911079406738 ;  /* 0x3e93bf9905047423 */ /* 0x000fc60000010004 */
[----:B--2---:R-:W-:Y:S02]  /*362a0*/  FADD R10, R10, R19 ;  /* 0x000000130a0a7221 */ /* 0x004fe40000000000 */
[----:B------:R-:W2:Y:S01]  /*362b0*/  LDL.LU R19, [R1+0x8] ;  /* 0x0000080001137983 */ /* 0x000ea20000300800 */
[----:B------:R-:W-:-:S04]  /*362c0*/  FFMA.FTZ R4, R5, R4, -0.36067417263984680176 ;  /* 0xbeb8aa4905047423 */ /* 0x000fc80000010004 */
[----:B------:R-:W-:Y:S01]  /*362d0*/  FFMA.FTZ R4, R5, R4, 0.48089820146560668945 ;  /* 0x3ef6384a05047423 */ /* 0x000fe20000010004 */
[----:B------:R-:W-:-:S03]  /*362e0*/  FADD R3, R3, -1 ;  /* 0xbf80000003037421 */ /* 0x000fc60000000000 */
[----:B------:R-:W-:Y:S01]  /*362f0*/  FFMA.FTZ R4, R5, R4, -0.72134751081466674805 ;  /* 0xbf38aa3b05047423 */ /* 0x000fe20000010004 */
[-C--:B------:R-:W-:Y:S01]  /*36300*/  FFMA.FTZ R18, R3, R25.reuse, -0.16845393180847167969 ;  /* 0xbe2c7f3003127423 */ /* 0x080fe20000010019 */
[----:B------:R-:W-:Y:S02]  /*36310*/  FADD R2, R2, -1 ;  /* 0xbf80000002027421 */ /* 0x000fe40000000000 */
[----:B------:R-:W-:Y:S01]  /*36320*/  FMUL R4, R5, R4 ;  /* 0x0000000405047220 */ /* 0x000fe20000400000 */
[----:B------:R-:W-:Y:S01]  /*36330*/  FFMA.FTZ R18, R3, R18, 0.1716887056827545166 ;  /* 0x3e2fcf2a03127423 */ /* 0x000fe20000010012 */
[----:B------:R-:W-:Y:S02]  /*36340*/  FFMA.FTZ R7, R2, R25, -0.16845393180847167969 ;  /* 0xbe2c7f3002077423 */ /* 0x000fe40000010019 */
[----:B------:R-:W-:Y:S01]  /*36350*/  FMUL R4, R5, R4 ;  /* 0x0000000405047220 */ /* 0x000fe20000400000 */
[----:B------:R-:W-:-:S03]  /*36360*/  FFMA.FTZ R18, R3, R18, -0.17900948226451873779 ;  /* 0xbe374e4303127423 */ /* 0x000fc60000010012 */
[----:B------:R-:W-:Y:S01]  /*36370*/  FFMA.FTZ R4, R5, 1.4426950216293334961, R4 ;  /* 0x3fb8aa3b05047823 */ /* 0x000fe20000010004 */
[----:B------:R-:W-:Y:S01]  /*36380*/  FFMA.FTZ R5, R2, R7, 0.1716887056827545166 ;  /* 0x3e2fcf2a02057423 */ /* 0x000fe20000010007 */
[----:B------:R-:W-:-:S03]  /*36390*/  FFMA.FTZ R18, R3, R18, 0.20512372255325317383 ;  /* 0x3e520bf403127423 */ /* 0x000fc60000010012 */
[----:B------:R-:W-:Y:S01]  /*363a0*/  FFMA.FTZ R5, R2, R5, -0.17900948226451873779 ;  /* 0xbe374e4302057423 */ /* 0x000fe20000010005 */
[----:B------:R-:W-:-:S03]  /*363b0*/  FFMA.FTZ R18, R3, R18, -0.24046532809734344482 ;  /* 0xbe763c8b03127423 */ /* 0x000fc60000010012 */
[----:B------:R-:W-:Y:S01]  /*363c0*/  FFMA.FTZ R5, R2, R5, 0.20512372255325317383 ;  /* 0x3e520bf402057423 */ /* 0x000fe20000010005 */
[----:B------:R-:W-:-:S03]  /*363d0*/  FFMA.FTZ R18, R3, R18, 0.28857114911079406738 ;  /* 0x3e93bf9903127423 */ /* 0x000fc60000010012 */
[----:B------:R-:W-:Y:S01]  /*363e0*/  FFMA.FTZ R5, R2, R5, -0.24046532809734344482 ;  /* 0xbe763c8b02057423 */ /* 0x000fe20000010005 */
[----:B------:R-:W-:-:S03]  /*363f0*/  FFMA.FTZ R18, R3, R18, -0.36067417263984680176 ;  /* 0xbeb8aa4903127423 */ /* 0x000fc60000010012 */
[----:B------:R-:W-:Y:S01]  /*36400*/  FFMA.FTZ R5, R2, R5, 0.28857114911079406738 ;  /* 0x3e93bf9902057423 */ /* 0x000fe20000010005 */
[----:B------:R-:W-:-:S03]  /*36410*/  FFMA.FTZ R18, R3, R18, 0.48089820146560668945 ;  /* 0x3ef6384a03127423 */ /* 0x000fc60000010012 */
[----:B------:R-:W-:Y:S01]  /*36420*/  FFMA.FTZ R5, R2, R5, -0.36067417263984680176 ;  /* 0xbeb8aa4902057423 */ /* 0x000fe20000010005 */
[----:B------:R-:W-:-:S03]  /*36430*/  FFMA.FTZ R18, R3, R18, -0.72134751081466674805 ;  /* 0xbf38aa3b03127423 */ /* 0x000fc60000010012 */
[C---:B------:R-:W-:Y:S01]  /*36440*/  FFMA.FTZ R5, R2.reuse, R5, 0.48089820146560668945 ;  /* 0x3ef6384a02057423 */ /* 0x040fe20000010005 */
[----:B------:R-:W-:Y:S01]  /*36450*/  FMUL R18, R3, R18 ;  /* 0x0000001203127220 */ /* 0x000fe20000400000 */
[----:B------:R-:W-:Y:S02]  /*36460*/  ISETP.GE.U32.AND P4, PT, R9, 0x7f800000, PT ;  /* 0x7f8000000900780c */ /* 0x000fe40003f86070 */
[----:B------:R-:W-:Y:S01]  /*36470*/  FFMA.FTZ R5, R2, R5, -0.72134751081466674805 ;  /* 0xbf38aa3b02057423 */ /* 0x000fe20000010005 */
[----:B------:R-:W-:-:S03]  /*36480*/  FMUL R18, R3, R18 ;  /* 0x0000001203127220 */ /* 0x000fc60000400000 */
[C---:B------:R-:W-:Y:S01]  /*36490*/  FMUL R5, R2.reuse, R5 ;  /* 0x0000000502057220 */ /* 0x040fe20000400000 */
[----:B------:R-:W-:Y:S01]  /*364a0*/  FFMA.FTZ R3, R3, 1.4426950216293334961, R18 ;  /* 0x3fb8aa3b03037823 */ /* 0x000fe20000010012 */
[----:B------:R-:W-:Y:S02]  /*364b0*/  @P3 IMAD.MOV.U32 R18, RZ, RZ, 0x7f800000 ;  /* 0x7f800000ff123424 */ /* 0x000fe400078e00ff */
[----:B------:R-:W-:Y:S01]  /*364c0*/  FMUL R5, R2, R5 ;  /* 0x0000000502057220 */ /* 0x000fe20000400000 */
[----:B---3--:R-:W-:-:S03]  /*364d0*/  FADD R25, R28, R4 ;  /* 0x000000041c197221 */ /* 0x008fc60000000000 */
[----:B------:R-:W-:-:S04]  /*364e0*/  FFMA.FTZ R2, R2, 1.4426950216293334961, R5 ;  /* 0x3fb8aa3b02027823 */ /* 0x000fc80000010005 */
[----:B----4-:R-:W-:Y:S01]  /*364f0*/  FADD R24, R29, R2 ;  /* 0x000000021d187221 */ /* 0x010fe20000000000 */
[----:B------:R-:W-:Y:S02]  /*36500*/  IMAD R7, R21, 0x8, R11 ;  /* 0x0000000815077824 */ /* 0x000fe400078e020b */
[----:B-----5:R-:W-:Y:S01]  /*36510*/  FADD R26, R26, R3 ;  /* 0x000000031a1a7221 */ /* 0x020fe20000000000 */
[----:B------:R-:W-:Y:S01]  /*36520*/  ISETP.GE.U32.AND P1, PT, R0, 0x7f800000, PT ;  /* 0x7f8000000000780c */ /* 0x000fe20003f26070 */
[----:B------:R-:W0:Y:S01]  /*36530*/  LDC.64 R28, c[0x0][0x398] ;  /* 0x0000e600ff1c7b82 */ /* 0x000e220000000a00 */
[----:B--2---:R-:W-:Y:S01]  /*36540*/  @P3 FFMA.FTZ R25, R19, R18, +INF ;  /* 0x7f80000013193423 */ /* 0x004fe20000010012 */
[----:B------:R-:W-:Y:S01]  /*36550*/  @P4 IMAD.MOV.U32 R18, RZ, RZ, 0x7f800000 ;  /* 0x7f800000ff124424 */ /* 0x000fe200078e00ff */
[----:B------:R-:W-:-:S03]  /*36560*/  FSETP.NEU.AND P3, PT, R9, RZ, PT ;  /* 0x000000ff0900720b */ /* 0x000fc60003f6d000 */
[----:B------:R-:W-:Y:S01]  /*36570*/  @P4 FFMA.FTZ R24, R9, R18, +INF ;  /* 0x7f80000009184423 */ /* 0x000fe20000010012 */
[----:B------:R-:W-:Y:S04]  /*36580*/  STL [R1+0x1e4], R25 ;  /* 0x0001e41901007387 */ /* 0x000fe80000100800 */
[----:B------:R-:W2:Y:S04]  /*36590*/  LDL.LU R9, [R1+0x15c4] ;  /* 0x0015c40001097983 */ /* 0x000ea80000300800 */
[----:B------:R1:W-:Y:S04]  /*365a0*/  STL [R1+0x1e0], R24 ;  /* 0x0001e01801007387 */ /* 0x0003e80000100800 */
[----:B-1----:R-:W3:Y:S01]  /*365b0*/  LDL.LU R24, [R1+0x15c0] ;  /* 0x0015c00001187983 */ /* 0x002ee20000300800 */
[----:B------:R-:W-:-:S04]  /*365c0*/  IMAD R5, R21, 0x8, R7 ;  /* 0x0000000815057824 */ /* 0x000fc800078e0207 */
[----:B------:R-:W-:-:S04]  /*365d0*/  IMAD R6, R21, 0x8, R5 ;  /* 0x0000000815067824 */ /* 0x000fc800078e0205 */
[----:B------:R-:W-:-:S04]  /*365e0*/  IMAD R4, R21, 0x8, R6 ;  /* 0x0000000815047824 */ /* 0x000fc800078e0206 */
[----:B------:R-:W-:-:S04]  /*365f0*/  IMAD R2, R21, 0x8, R4 ;  /* 0x0000000815027824 */ /* 0x000fc800078e0204 */
[----:B------:R-:W-:-:S04]  /*36600*/  IMAD R3, R21, 0x8, R2 ;  /* 0x0000000815037824 */ /* 0x000fc800078e0202 */
[----:B------:R-:W-:-:S04]  /*36610*/  IMAD R25, R21, 0x8, R3 ;  /* 0x0000000815197824 */ /* 0x000fc800078e0203 */
[----:B------:R-:W-:Y:S01]  /*36620*/  IMAD R18, R21, 0x8, R25 ;  /* 0x0000000815127824 */ /* 0x000fe200078e0219 */
[----:B------:R-:W-:Y:S02]  /*36630*/  LOP3.LUT R25, R23, 0x1f, RZ, 0xc0, !PT ;  /* 0x0000001f17197812 */ /* 0x000fe400078ec0ff */
[----:B------:R-:W1:Y:S01]  /*36640*/  S2R R23, SR_CTAID.X ;  /* 0x0000000000177919 */ /* 0x000e620000002500 */
[----:B------:R-:W-:Y:S02]  /*36650*/  ISETP.GE.U32.AND P5, PT, R27, 0x7f800000, PT ;  /* 0x7f8000001b00780c */ /* 0x000fe40003fa6070 */
[----:B------:R-:W-:Y:S01]  /*36660*/  FSETP.NEU.AND P2, PT, R19, RZ, PT ;  /* 0x000000ff1300720b */ /* 0x000fe20003f4d000 */
[----:B------:R-:W-:-:S04]  /*36670*/  @P1 IMAD.MOV.U32 R19, RZ, RZ, 0x7f800000 ;  /* 0x7f800000ff131424 */ /* 0x000fc800078e00ff */
[C---:B------:R-:W-:Y:S01]  /*36680*/  @P1 FFMA.FTZ R26, R0.reuse, R19, +INF ;  /* 0x7f800000001a1423 */ /* 0x040fe20000010013 */
[----:B------:R-:W-:Y:S01]  /*36690*/  IMAD R19, R21, 0x8, R18 ;  /* 0x0000000815137824 */ /* 0x000fe200078e0212 */
[----:B------:R-:W-:Y:S01]  /*366a0*/  UIMAD UR4, UR9, UR4, URZ ;  /* 0x00000004090472a4 */ /* 0x000fe2000f8e02ff */
[----:B------:R-:W-:-:S03]  /*366b0*/  FSETP.NEU.AND P4, PT, R0, RZ, PT ;  /* 0x000000ff0000720b */ /* 0x000fc60003f8d000 */
[----:B------:R-:W-:Y:S01]  /*366c0*/  @P5 IMAD.MOV.U32 R0, RZ, RZ, 0x7f800000 ;  /* 0x7f800000ff005424 */ /* 0x000fe200078e00ff */
[----:B------:R4:W-:Y:S03]  /*366d0*/  STL [R1+0x1dc], R26 ;  /* 0x0001dc1a01007387 */ /* 0x0009e60000100800 */
[----:B------:R-:W-:Y:S01]  /*366e0*/  @P5 FFMA.FTZ R10, R27, R0, +INF ;  /* 0x7f8000001b0a5423 */ /* 0x000fe20000010000 */
[----:B-1----:R-:W-:-:S04]  /*366f0*/  IMAD R23, R23, 0x20, R25 ;  /* 0x0000002017177824 */ /* 0x002fc800078e0219 */
[----:B------:R-:W-:Y:S01]  /*36700*/  IMAD R23, R23, UR5, RZ ;  /* 0x0000000517177c24 */ /* 0x000fe2000f8e02ff */
[----:B------:R-:W-:-:S04]  /*36710*/  USHF.R.S32.HI UR5, URZ, 0x1f, UR4 ;  /* 0x0000001fff057899 */ /* 0x000fc80008011404 */
[----:B0-----:R-:W-:Y:S01]  /*36720*/  IADD3 R28, P1, P6, R23, UR4, R28 ;  /* 0x00000004171c7c10 */ /* 0x001fe2000fe3e01c */
[----:B------:R-:W0:Y:S01]  /*36730*/  LDCU UR4, c[0x0][0x3ec] ;  /* 0x00007d80ff0477ac */ /* 0x000e220008000800 */
[----:B------:R-:W-:-:S04]  /*36740*/  SHF.R.S32.HI R23, RZ, 0x1f, R23 ;  /* 0x0000001fff177819 */ /* 0x000fc80000011417 */
[----:B------:R-:W-:Y:S02]  /*36750*/  IADD3.X R0, PT, PT, R23, UR5, R29, P1, P6 ;  /* 0x0000000517007c10 */ /* 0x000fe40008fec41d */
[----:B----4-:R-:W-:-:S04]  /*36760*/  IADD3 R26, P1, PT, R16, R28, RZ ;  /* 0x0000001c101a7210 */ /* 0x010fc80007f3e0ff */
[----:B------:R-:W-:Y:S02]  /*36770*/  LEA.HI.X.SX32 R27, R16, R0, 0x1, P1 ;  /* 0x00000000101b7211 */ /* 0x000fe400008f0eff */
[----:B--2---:R-:W-:Y:S02]  /*36780*/  PRMT R9, R9, 0x5210, R20 ;  /* 0x0000521009097816 */ /* 0x004fe40000000014 */
[----:B---3--:R-:W-:-:S05]  /*36790*/  PRMT R8, R24, 0x5210, R8 ;  /* 0x0000521018087816 */ /* 0x008fca0000000008 */
[----:B------:R1:W-:Y:S01]  /*367a0*/  STS.64 [R22+UR7+0x2180], R8 ;  /* 0x0021800816007988 */ /* 0x0003e20008000a07 */
[C---:B------:R-:W-:Y:S01]  /*367b0*/  IMAD R20, R21.reuse, 0x8, R19 ;  /* 0x0000000815147824 */ /* 0x040fe200078e0213 */
[----:B-1----:R-:W1:Y:S03]  /*367c0*/  LDC R9, c[0x0][0x3e8] ;  /* 0x0000fa00ff097b82 */ /* 0x002e660000000800 */
[----:B------:R-:W-:-:S05]  /*367d0*/  IMAD R21, R21, 0x8, R20 ;  /* 0x0000000815157824 */ /* 0x000fca00078e0214 */
[----:B------:R-:W-:Y:S04]  /*367e0*/  STL [R1+0x15b0], R21 ;  /* 0x0015b01501007387 */ /* 0x000fe80000100800 */
[----:B------:R2:W-:Y:S01]  /*367f0*/  STL [R1+0x1d8], R10 ;  /* 0x0001d80a01007387 */ /* 0x0005e20000100800 */
[----:B------:R-:W-:Y:S01]  /*36800*/  BAR.SYNC.DEFER_BLOCKING 0x0 ;  /* 0x0000000000007b1d */ /* 0x000fe20000010000 */
[-C--:B------:R-:W-:Y:S02]  /*36810*/  IADD3 R24, P5, PT, R17, R28.reuse, RZ ;  /* 0x0000001c11187210 */ /* 0x080fe40007fbe0ff */
[----:B--2---:R-:W-:Y:S02]  /*36820*/  IADD3 R10, P6, PT, R15, R28, RZ ;  /* 0x0000001c0f0a7210 */ /* 0x004fe40007fde0ff */
[----:B------:R-:W-:Y:S01]  /*36830*/  LEA.HI.X.SX32 R25, R17, R0, 0x1, P5 ;  /* 0x0000000011197211 */ /* 0x000fe200028f0eff */
[----:B-1----:R-:W-:-:S02]  /*36840*/  IMAD R22, R9, 0x8, R21 ;  /* 0x0000000809167824 */ /* 0x002fc400078e0215 */
[----:B------:R-:W-:Y:S01]  /*36850*/  IMAD.MOV.U32 R16, RZ, RZ, R10 ;  /* 0x000000ffff107224 */ /* 0x000fe200078e000a */
[----:B------:R-:W-:Y:S01]  /*36860*/  IADD3 R10, P1, PT, R13, R28, RZ ;  /* 0x0000001c0d0a7210 */ /* 0x000fe20007f3e0ff */
[----:B------:R-:W-:Y:S02]  /*36870*/  IMAD R23, R9, 0x8, R22 ;  /* 0x0000000809177824 */ /* 0x000fe400078e0216 */
[----:B------:R-:W-:Y:S01]  /*36880*/  IMAD.MOV.U32 R17, RZ, RZ, R11 ;  /* 0x000000ffff117224 */ /* 0x000fe200078e000b */
[-C--:B------:R-:W-:Y:S01]  /*36890*/  LEA.HI.X.SX32 R11, R13, R0.reuse, 0x1, P1 ;  /* 0x000000000d0b7211 */ /* 0x080fe200008f0eff */
[----:B------:R-:W-:Y:S04]  /*368a0*/  STL.64 [R1+0x1c0], R24 ;  /* 0x0001c01801007387 */ /* 0x000fe80000100a00 */
[----:B------:R-:W-:Y:S04]  /*368b0*/  STL.64 [R1+0x1c8], R26 ;  /* 0x0001c81a01007387 */ /* 0x000fe80000100a00 */
[----:B------:R-:W-:Y:S04]  /*368c0*/  STL.64 [R1+0x15a8], R22 ;  /* 0x0015a81601007387 */ /* 0x000fe80000100a00 */
[----:B------:R1:W-:Y:S04]  /*368d0*/  STL.64 [R1+0x1b0], R10 ;  /* 0x0001b00a01007387 */ /* 0x0003e80000100a00 */
[----:B-1----:R-:W2:Y:S01]  /*368e0*/  LDL.LU.64 R10, [R1+0x15b8] ;  /* 0x0015b800010a7983 */ /* 0x002ea20000300a00 */
[----:B------:R-:W-:-:S02]  /*368f0*/  LEA.HI.X.SX32 R17, R15, R0, 0x1, P6 ;  /* 0x000000000f117211 */ /* 0x000fc400030f0eff */
[-C--:B------:R-:W-:Y:S01]  /*36900*/  IADD3 R26, P5, PT, R14, R28.reuse, RZ ;  /* 0x0000001c0e1a7210 */ /* 0x080fe20007fbe0ff */
[C---:B------:R-:W-:Y:S01]  /*36910*/  IMAD R24, R9.reuse, 0x8, R23 ;  /* 0x0000000809187824 */ /* 0x040fe200078e0217 */
[----:B------:R-:W-:Y:S02]  /*36920*/  IADD3 R22, P6, PT, R12, R28, RZ ;  /* 0x0000001c0c167210 */ /* 0x000fe40007fde0ff */
[-C--:B------:R-:W-:Y:S01]  /*36930*/  LEA.HI.X.SX32 R27, R14, R0.reuse, 0x1, P5 ;  /* 0x000000000e1b7211 */ /* 0x080fe200028f0eff */
[----:B------:R-:W-:Y:S01]  /*36940*/  IMAD R25, R9, 0x8, R24 ;  /* 0x0000000809197824 */ /* 0x000fe200078e0218 */
[----:B------:R-:W-:Y:S01]  /*36950*/  LEA.HI.X.SX32 R23, R12, R0, 0x1, P6 ;  /* 0x000000000c177211 */ /* 0x000fe200030f0eff */
[----:B------:R-:W-:Y:S02]  /*36960*/  IMAD.MOV.U32 R14, RZ, RZ, R16 ;  /* 0x000000ffff0e7224 */ /* 0x000fe400078e0010 */
[----:B------:R1:W-:Y:S04]  /*36970*/  STL.64 [R1+0x1a8], R26 ;  /* 0x0001a81a01007387 */ /* 0x0003e80000100a00 */
[----:B------:R-:W-:Y:S01]  /*36980*/  STL.64 [R1+0x1a0], R22 ;  /* 0x0001a01601007387 */ /* 0x000fe20000100a00 */
[----:B------:R-:W-:-:S02]  /*36990*/  IMAD.MOV.U32 R15, RZ, RZ, R17 ;  /* 0x000000ffff0f7224 */ /* 0x000fc400078e0011 */
[----:B-1----:R-:W-:-:S04]  /*369a0*/  IMAD R26, R9, 0x8, R25 ;  /* 0x00000008091a7824 */ /* 0x002fc800078e0219 */
[----:B------:R-:W-:Y:S01]  /*369b0*/  IMAD R27, R9, 0x8, R26 ;  /* 0x00000008091b7824 */ /* 0x000fe200078e021a */
[----:B------:R-:W-:-:S04]  /*369c0*/  IADD3 R12, P6, PT, R7, R28, RZ ;  /* 0x0000001c070c7210 */ /* 0x000fc80007fde0ff */
[----:B------:R1:W-:Y:S01]  /*369d0*/  STL.64 [R1+0x15a0], R26 ;  /* 0x0015a01a01007387 */ /* 0x0003e20000100a00 */
[----:B------:R-:W-:Y:S01]  /*369e0*/  LEA.HI.X.SX32 R13, R7, R0, 0x1, P6 ;  /* 0x00000000070d7211 */ /* 0x000fe200030f0eff */
[----:B------:R-:W-:-:S04]  /*369f0*/  IMAD R29, R9, 0x8, R27 ;  /* 0x00000008091d7824 */ /* 0x000fc800078e021b */
[----:B------:R-:W-:-:S04]  /*36a00*/  IMAD R8, R9, 0x8, R29 ;  /* 0x0000000809087824 */ /* 0x000fc800078e021d */
[----:B-1----:R-:W-:-:S04]  /*36a10*/  IMAD R27, R9, 0x8, R8 ;  /* 0x00000008091b7824 */ /* 0x002fc800078e0208 */
[----:B------:R-:W-:Y:S01]  /*36a20*/  IMAD R26, R9, 0x8, R27 ;  /* 0x00000008091a7824 */ /* 0x000fe200078e021b */
[CC--:B--2---:R-:W-:Y:S02]  /*36a30*/  IADD3 R22, P1, PT, R10.reuse, R28.reuse, RZ ;  /* 0x0000001c0a167210 */ /* 0x0c4fe40007f3e0ff */
[C---:B------:R-:W-:Y:S02]  /*36a40*/  IADD3 R16, P5, PT, R11.reuse, R28, RZ ;  /* 0x0000001c0b107210 */ /* 0x040fe40007fbe0ff */
[-C--:B------:R-:W-:Y:S02]  /*36a50*/  LEA.HI.X.SX32 R23, R10, R0.reuse, 0x1, P1 ;  /* 0x000000000a177211 */ /* 0x080fe400008f0eff */
[----:B------:R-:W-:-:S03]  /*36a60*/  LEA.HI.X.SX32 R17, R11, R0, 0x1, P5 ;  /* 0x000000000b117211 */ /* 0x000fc600028f0eff */
[----:B------:R-:W-:Y:S04]  /*36a70*/  STL.64 [R1+0x198], R22 ;  /* 0x0001981601007387 */ /* 0x000fe80000100a00 */
[----:B------:R1:W-:Y:S04]  /*36a80*/  STL.64 [R1+0x190], R16 ;  /* 0x0001901001007387 */ /* 0x0003e80000100a00 */
[----:B------:R-:W-:Y:S01]  /*36a90*/  STL.64 [R1+0x188], R12 ;  /* 0x0001880c01007387 */ /* 0x000fe20000100a00 */
[----:B-1----:R-:W-:-:S04]  /*36aa0*/  IADD3 R16, P1, PT, R5, R28, RZ ;  /* 0x0000001c05107210 */ /* 0x002fc80007f3e0ff */
[----:B------:R-:W-:-:S05]  /*36ab0*/  LEA.HI.X.SX32 R17, R5, R0, 0x1, P1 ;  /* 0x0000000005117211 */ /* 0x000fca00008f0eff */
[----:B------:R1:W-:Y:S02]  /*36ac0*/  STL.64 [R1+0x180], R16 ;  /* 0x0001801001007387 */ /* 0x0003e40000100a00 */
[----:B-1----:R-:W1:Y:S01]  /*36ad0*/  S2R R16, SR_TID.X ;  /* 0x0000000000107919 */ /* 0x002e620000002100 */
[-C--:B------:R-:W-:Y:S02]  /*36ae0*/  IADD3 R12, P5, PT, R6, R28.reuse, RZ ;  /* 0x0000001c060c7210 */ /* 0x080fe40007fbe0ff */
[----:B------:R-:W-:Y:S02]  /*36af0*/  IADD3 R10, P6, PT, R4, R28, RZ ;  /* 0x0000001c040a7210 */ /* 0x000fe40007fde0ff */
[-C--:B------:R-:W-:Y:S02]  /*36b00*/  LEA.HI.X.SX32 R13, R6, R0.reuse, 0x1, P5 ;  /* 0x00000000060d7211 */ /* 0x080fe400028f0eff */
[----:B------:R-:W-:-:S03]  /*36b10*/  LEA.HI.X.SX32 R11, R4, R0, 0x1, P6 ;  /* 0x00000000040b7211 */ /* 0x000fc600030f0eff */
[----:B------:R-:W-:Y:S01]  /*36b20*/  STL.64 [R1+0x178], R12 ;  /* 0x0001780c01007387 */ /* 0x000fe20000100a00 */
[----:B------:R-:W-:-:S03]  /*36b30*/  IADD3 R6, P5, PT, R3, R28, RZ ;  /* 0x0000001c03067210 */ /* 0x000fc60007fbe0ff */
[----:B------:R2:W-:Y:S01]  /*36b40*/  STL.64 [R1+0x170], R10 ;  /* 0x0001700a01007387 */ /* 0x0005e20000100a00 */
[----:B------:R-:W-:Y:S02]  /*36b50*/  LEA.HI.X.SX32 R7, R3, R0, 0x1, P5 ;  /* 0x0000000003077211 */ /* 0x000fe400028f0eff */
[----:B--2---:R-:W-:Y:S01]  /*36b60*/  IADD3 R10, P1, PT, R2, R28, RZ ;  /* 0x0000001c020a7210 */ /* 0x004fe20007f3e0ff */
[C---:B-1----:R-:W-:Y:S01]  /*36b70*/  IMAD.SHL.U32 R21, R16.reuse, 0x8, RZ ;  /* 0x0000000810157824 */ /* 0x042fe200078e00ff */
[C---:B------:R-:W-:Y:S02]  /*36b80*/  LOP3.LUT R8, R16.reuse, 0xc0, RZ, 0xc0, !PT ;  /* 0x000000c010087812 */ /* 0x040fe400078ec0ff */
[----:B------:R-:W-:Y:S02]  /*36b90*/  LOP3.LUT R16, R16, 0xc, RZ, 0xc0, !PT ;  /* 0x0000000c10107812 */ /* 0x000fe400078ec0ff */
[----:B------:R-:W-:Y:S02]  /*36ba0*/  LOP3.LUT R17, R21, 0x1f8, RZ, 0xc0, !PT ;  /* 0x000001f815117812 */ /* 0x000fe400078ec0ff */
[----:B------:R-:W-:-:S02]  /*36bb0*/  LEA.HI.X.SX32 R11, R2, R0, 0x1, P1 ;  /* 0x00000000020b7211 */ /* 0x000fc400008f0eff */
[----:B------:R-:W-:Y:S01]  /*36bc0*/  SHF.R.U32.HI R8, RZ, 0x1, R8 ;  /* 0x00000001ff087819 */ /* 0x000fe20000011608 */
[----:B------:R-:W-:Y:S02]  /*36bd0*/  IMAD R16, R16, 0x400, R17 ;  /* 0x0000040010107824 */ /* 0x000fe400078e0211 */
[----:B------:R-:W-:Y:S03]  /*36be0*/  STL.64 [R1+0x168], R10 ;  /* 0x0001680a01007387 */ /* 0x000fe60000100a00 */
[----:B------:R-:W-:Y:S01]  /*36bf0*/  LOP3.LUT R16, R16, R8, RZ, 0x3c, !PT ;  /* 0x0000000810107212 */ /* 0x000fe200078e3cff */
[----:B------:R1:W-:Y:S01]  /*36c00*/  STL.64 [R1+0x160], R6 ;  /* 0x0001600601007387 */ /* 0x0003e20000100a00 */
[----:B------:R-:W-:-:S03]  /*36c10*/  IMAD R21, R9, 0x8, R3 ;  /* 0x0000000809157824 */ /* 0x000fc600078e0203 */
[----:B------:R-:W2:Y:S04]  /*36c20*/  LDS.64 R2, [R16+UR7] ;  /* 0x0000000710027984 */ /* 0x000ea80008000a00 */
[----:B------:R-:W3:Y:S01]  /*36c30*/  LDS.64 R4, [R16+UR7+0x200] ;  /* 0x0002000710047984 */ /* 0x000ee20008000a00 */
[----:B-1----:R-:W-:-:S03]  /*36c40*/  IMAD R6, R9, 0x8, R26 ;  /* 0x0000000809067824 */ /* 0x002fc600078e021a */
[----:B------:R-:W-:Y:S01]  /*36c50*/  LDS.64 R10, [R16+UR7+0x800] ;  /* 0x00080007100a7984 */ /* 0x000fe20008000a00 */
[----:B------:R-:W-:-:S03]  /*36c60*/  IMAD R8, R9, 0x8, R6 ;  /* 0x0000000809087824 */ /* 0x000fc600078e0206 */
[----:B------:R-:W-:Y:S04]  /*36c70*/  LDS.64 R12, [R16+UR7+0xa00] ;  /* 0x000a0007100c7984 */ /* 0x000fe80008000a00 */
[----:B------:R-:W1:Y:S04]  /*36c80*/  LDS.64 R6, [R16+UR7+0x400] ;  /* 0x0004000710067984 */ /* 0x000e680008000a00 */
[----:B--2---:R2:W-:Y:S04]  /*36c90*/  STL.64 [R1+0x1578], R2 ;  /* 0x0015780201007387 */ /* 0x0045e80000100a00 */
[----:B---3--:R-:W-:Y:S01]  /*36ca0*/  STL.64 [R1+0x1580], R4 ;  /* 0x0015800401007387 */ /* 0x008fe20000100a00 */
[----:B--2---:R-:W-:-:S03]  /*36cb0*/  IMAD.MOV.U32 R2, RZ, RZ, R14 ;  /* 0x000000ffff027224 */ /* 0x004fc600078e000e */
[----:B-1----:R1:W-:Y:S01]  /*36cc0*/  STL.64 [R1+0x1588], R6 ;  /* 0x0015880601007387 */ /* 0x0023e20000100a00 */
[----:B------:R-:W-:-:S03]  /*36cd0*/  IMAD.MOV.U32 R3, RZ, RZ, R15 ;  /* 0x000000ffff037224 */ /* 0x000fc600078e000f */
[----:B------:R-:W-:Y:S01]  /*36ce0*/  LDS.64 R14, [R16+UR7+0xc00] ;  /* 0x000c0007100e7984 */ /* 0x000fe20008000a00 */
[----:B-1----:R-:W-:Y:S01]  /*36cf0*/  IMAD.MOV.U32 R6, RZ, RZ, R8 ;  /* 0x000000ffff067224 */ /* 0x002fe200078e0008 */
[----:B------:R-:W1:Y:S02]  /*36d00*/  LDC R7, c[0x0][0x3e8] ;  /* 0x0000fa00ff077b82 */ /* 0x000e640000000800 */
[----:B------:R-:W2:Y:S04]  /*36d10*/  LDS.64 R8, [R16+UR7+0x600] ;  /* 0x0006000710087984 */ /* 0x000ea80008000a00 */
[----:B------:R-:W3:Y:S01]  /*36d20*/  LDS.64 R16, [R16+UR7+0xe00] ;  /* 0x000e000710107984 */ /* 0x000ee20008000a00 */
[----:B------:R-:W-:-:S04]  /*36d30*/  IADD3 R22, P1, PT, R21, R28, RZ ;  /* 0x0000001c15167210 */ /* 0x000fc80007f3e0ff */
[----:B------:R-:W-:Y:S01]  /*36d40*/  LEA.HI.X.SX32 R23, R21, R0, 0x1, P1 ;  /* 0x0000000015177211 */ /* 0x000fe200008f0eff */
[----:B--2---:R2:W-:Y:S04]  /*36d50*/  STL.64 [R1+0x1590], R8 ;  /* 0x0015900801007387 */ /* 0x0045e80000100a00 */
[----:B------:R-:W-:Y:S04]  /*36d60*/  STL.64 [R1+0x1570], R10 ;  /* 0x0015700a01007387 */ /* 0x000fe80000100a00 */
[----:B-1----:R-:W-:Y:S04]  /*36d70*/  STL [R1+0x1598], R7 ;  /* 0x0015980701007387 */ /* 0x002fe80000100800 */
[----:B------:R1:W-:Y:S04]  /*36d80*/  STL.64 [R1+0x1568], R12 ;  /* 0x0015680c01007387 */ /* 0x0003e80000100a00 */
[----:B---3--:R-:W-:Y:S04]  /*36d90*/  STL.64 [R1+0x1560], R16 ;  /* 0x0015601001007387 */ /* 0x008fe80000100a00 */
[----:B------:R-:W3:Y:S04]  /*36da0*/  LDL.LU R21, [R1+0x15b0] ;  /* 0x0015b00001157983 */ /* 0x000ee80000300800 */
[----:B------:R4:W-:Y:S01]  /*36db0*/  STL.64 [R1+0x158], R22 ;  /* 0x0001581601007387 */ /* 0x0009e20000100a00 */
[-C--:B--2---:R-:W-:Y:S01]  /*36dc0*/  IADD3 R8, P6, PT, R19, R28.reuse, RZ ;  /* 0x0000001c13087210 */ /* 0x084fe20007fde0ff */
[----:B------:R-:W-:Y:S01]  /*36dd0*/  IMAD R5, R7, 0x8, R6 ;  /* 0x0000000807057824 */ /* 0x000fe200078e0206 */
[----:B-1----:R-:W1:Y:S01]  /*36de0*/  LDC R13, c[0x0][0x3e8] ;  /* 0x0000fa00ff0d7b82 */ /* 0x002e620000000800 */
[----:B----4-:R-:W2:Y:S01]  /*36df0*/  LDL.LU.64 R22, [R1+0x15a8] ;  /* 0x0015a80001167983 */ /* 0x010ea20000300a00 */
[----:B------:R-:W-:-:S04]  /*36e00*/  IADD3 R16, P5, PT, R18, R28, RZ ;  /* 0x0000001c12107210 */ /* 0x000fc80007fbe0ff */
[----:B------:R-:W-:-:S05]  /*36e10*/  LEA.HI.X.SX32 R17, R18, R0, 0x1, P5 ;  /* 0x0000000012117211 */ /* 0x000fca00028f0eff */
[----:B------:R4:W-:Y:S01]  /*36e20*/  STL.64 [R1+0x150], R16 ;  /* 0x0001501001007387 */ /* 0x0009e20000100a00 */
[----:B------:R-:W-:Y:S01]  /*36e30*/  LEA.HI.X.SX32 R9, R19, R0, 0x1, P6 ;  /* 0x0000000013097211 */ /* 0x000fe200030f0eff */
[----:B----4-:R-:W-:Y:S01]  /*36e40*/  IMAD.MOV.U32 R17, RZ, RZ, R26 ;  /* 0x000000ffff117224 */ /* 0x010fe200078e001a */
[----:B------:R-:W-:Y:S01]  /*36e50*/  IADD3 R26, P1, PT, R20, R28, RZ ;  /* 0x0000001c141a7210 */ /* 0x000fe20007f3e0ff */
[----:B------:R-:W-:-:S03]  /*36e60*/  IMAD.MOV.U32 R16, RZ, RZ, R27 ;  /* 0x000000ffff107224 */ /* 0x000fc600078e001b */
[----:B------:R-:W-:Y:S01]  /*36e70*/  LEA.HI.X.SX32 R27, R20, R0, 0x1, P1 ;  /* 0x00000000141b7211 */ /* 0x000fe200008f0eff */
[----:B------:R2:W-:Y:S04]  /*36e80*/  STL.64 [R1+0x148], R8 ;  /* 0x0001480801007387 */ /* 0x0005e80000100a00 */
[----:B------:R4:W-:Y:S01]  /*36e90*/  STL.64 [R1+0x140], R26 ;  /* 0x0001401a01007387 */ /* 0x0009e20000100a00 */
[----:B---3--:R-:W-:-:S04]  /*36ea0*/  IADD3 R18, P5, PT, R21, R28, RZ ;  /* 0x0000001c15127210 */ /* 0x008fc80007fbe0ff */
[----:B------:R-:W-:Y:S02]  /*36eb0*/  LEA.HI.X.SX32 R19, R21, R0, 0x1, P5 ;  /* 0x0000000015137211 */ /* 0x000fe400028f0eff */
[----:B------:R-:W3:Y:S01]  /*36ec0*/  LDC R21, c[0x0][0x3e8] ;  /* 0x0000fa00ff157b82 */ /* 0x000ee20000000800 */
[CC--:B--2---:R-:W-:Y:S02]  /*36ed0*/  IADD3 R8, P6, PT, R22.reuse, R28.reuse, RZ ;  /* 0x0000001c16087210 */ /* 0x0c4fe40007fde0ff */
[C---:B----4-:R-:W-:Y:S02]  /*36ee0*/  IADD3 R26, P1, PT, R23.reuse, R28, RZ ;  /* 0x0000001c171a7210 */ /* 0x050fe40007f3e0ff */
[-C--:B------:R-:W-:Y:S02]  /*36ef0*/  LEA.HI.X.SX32 R9, R22, R0.reuse, 0x1, P6 ;  /* 0x0000000016097211 */ /* 0x080fe400030f0eff */
[----:B------:R-:W-:Y:S01]  /*36f00*/  LEA.HI.X.SX32 R27, R23, R0, 0x1, P1 ;  /* 0x00000000171b7211 */ /* 0x000fe200008f0eff */
[----:B------:R-:W-:Y:S04]  /*36f10*/  STL.64 [R1+0x138], R18 ;  /* 0x0001381201007387 */ /* 0x000fe80000100a00 */
[----:B------:R-:W-:Y:S04]  /*36f20*/  STL.64 [R1+0x130], R8 ;  /* 0x0001300801007387 */ /* 0x000fe80000100a00 */
[----:B------:R2:W-:Y:S04]  /*36f30*/  STL.64 [R1+0x128], R26 ;  /* 0x0001281a01007387 */ /* 0x0005e80000100a00 */
[----:B--2---:R-:W2:Y:S01]  /*36f40*/  LDL.LU.64 R26, [R1+0x15a0] ;  /* 0x0015a000011a7983 */ /* 0x004ea20000300a00 */
[----:B---3--:R-:W-:Y:S01]  /*36f50*/  IMAD R7, R21, 0x8, R29 ;  /* 0x0000000815077824 */ /* 0x008fe200078e021d */
[----:B------:R-:W-:-:S03]  /*36f60*/  IADD3 R8, P6, PT, R25, R28, RZ ;  /* 0x0000001c19087210 */ /* 0x000fc60007fde0ff */
[----:B------:R-:W-:Y:S01]  /*36f70*/  IMAD R7, R21, 0x8, R7 ;  /* 0x0000000815077824 */ /* 0x000fe200078e0207 */
[----:B------:R-:W-:-:S03]  /*36f80*/  IADD3 R18, P5, PT, R24, R28, RZ ;  /* 0x0000001c18127210 */ /* 0x000fc60007fbe0ff */
[----:B------:R-:W-:Y:S01]  /*36f90*/  IMAD R7, R21, 0x8, R7 ;  /* 0x0000000815077824 */ /* 0x000fe200078e0207 */
[-C--:B------:R-:W-:Y:S01]  /*36fa0*/  LEA.HI.X.SX32 R9, R25, R0.reuse, 0x1, P6 ;  /* 0x0000000019097211 */ /* 0x080fe200030f0eff */
[----:B------:R-:W-:Y:S02]  /*36fb0*/  IMAD.MOV.U32 R25, RZ, RZ, R6 ;  /* 0x000000ffff197224 */ /* 0x000fe400078e0006 */
[----:B------:R-:W-:Y:S01]  /*36fc0*/  IMAD R7, R21, 0x8, R7 ;  /* 0x0000000815077824 */ /* 0x000fe200078e0207 */
[----:B------:R-:W-:-:S03]  /*36fd0*/  LEA.HI.X.SX32 R19, R24, R0, 0x1, P5 ;  /* 0x0000000018137211 */ /* 0x000fc600028f0eff */
[----:B------:R-:W-:Y:S02]  /*36fe0*/  IMAD.MOV.U32 R24, RZ, RZ, R7 ;  /* 0x000000ffff187224 */ /* 0x000fe400078e0007 */
[----:B------:R-:W-:Y:S04]  /*36ff0*/  STL.64 [R1+0x120], R18 ;  /* 0x0001201201007387 */ /* 0x000fe80000100a00 */
[----:B------:R-:W-:Y:S01]  /*37000*/  STL.64 [R1+0x118], R8 ;  /* 0x0001180801007387 */ /* 0x000fe20000100a00 */
[----:B--2---:R-:W-:-:S04]  /*37010*/  IADD3 R6, P1, PT, R26, R28, RZ ;  /* 0x0000001c1a067210 */ /* 0x004fc80007f3e0ff */
[----:B------:R-:W-:-:S05]  /*37020*/  LEA.HI.X.SX32 R7, R26, R0, 0x1, P1 ;  /* 0x000000001a077211 */ /* 0x000fca00008f0eff */
[----:B------:R2:W-:Y:S04]  /*37030*/  STL.64 [R1+0x110], R6 ;  /* 0x0001100601007387 */ /* 0x0005e80000100a00 */
[----:B--2---:R-:W2:Y:S01]  /*37040*/  LDL.LU R7, [R1+0x1598] ;  /* 0x0015980001077983 */ /* 0x004ea20000300800 */
[-C--:B------:R-:W-:Y:S02]  /*37050*/  IADD3 R8, P5, PT, R27, R28.reuse, RZ ;  /* 0x0000001c1b087210 */ /* 0x080fe40007fbe0ff */
[----:B------:R-:W-:Y:S02]  /*37060*/  IADD3 R22, P6, PT, R29, R28, RZ ;  /* 0x0000001c1d167210 */ /* 0x000fe40007fde0ff */
[-C--:B------:R-:W-:Y:S02]  /*37070*/  LEA.HI.X.SX32 R9, R27, R0.reuse, 0x1, P5 ;  /* 0x000000001b097211 */ /* 0x080fe400028f0eff */
[----:B------:R-:W-:-:S03]  /*37080*/  LEA.HI.X.SX32 R23, R29, R0, 0x1, P6 ;  /* 0x000000001d177211 */ /* 0x000fc600030f0eff */
[----:B------:R3:W-:Y:S01]  /*37090*/  STL.64 [R1+0x108], R8 ;  /* 0x0001080801007387 */ /* 0x0007e20000100a00 */
[-C--:B------:R-:W-:Y:S02]  /*370a0*/  IADD3 R6, P6, PT, R17, R28.reuse, RZ ;  /* 0x0000001c11067210 */ /* 0x080fe40007fde0ff */
[C---:B------:R-:W-:Y:S01]  /*370b0*/  IADD3 R26, P5, PT, R16.reuse, R28, RZ ;  /* 0x0000001c101a7210 */ /* 0x040fe20007fbe0ff */
[----:B---3--:R-:W3:Y:S04]  /*370c0*/  LDL.LU.64 R8, [R1+0x1590] ;  /* 0x0015900001087983 */ /* 0x008ee80000300a00 */
[----:B------:R4:W-:Y:S01]  /*370d0*/  STL.64 [R1+0x100], R22 ;  /* 0x0001001601007387 */ /* 0x0009e20000100a00 */
[----:B------:R-:W-:Y:S01]  /*370e0*/  LEA.HI.X.SX32 R27, R16, R0, 0x1, P5 ;  /* 0x00000000101b7211 */ /* 0x000fe200028f0eff */
[----:B-1----:R-:W-:-:S04]  /*370f0*/  IMAD R4, R13, 0x8, R5 ;  /* 0x000000080d047824 */ /* 0x002fc800078e0205 */
[----:B------:R-:W-:-:S04]  /*37100*/  IMAD R11, R13, 0x8, R4 ;  /* 0x000000080d0b7824 */ /* 0x000fc800078e0204 */
[----:B------:R-:W-:-:S04]  /*37110*/  IMAD R10, R13, 0x8, R11 ;  /* 0x000000080d0a7824 */ /* 0x000fc800078e020b */
[----:B------:R-:W-:-:S04]  /*37120*/  IMAD R20, R13, 0x8, R10 ;  /* 0x000000080d147824 */ /* 0x000fc800078e020a */
[----:B------:R-:W-:-:S04]  /*37130*/  IMAD R12, R13, 0x8, R20 ;  /* 0x000000080d0c7824 */ /* 0x000fc800078e0214 */
[----:B------:R-:W-:-:S04]  /*37140*/  IMAD R21, R13, 0x8, R12 ;  /* 0x000000080d157824 */ /* 0x000fc800078e020c */
[----:B------:R-:W-:-:S04]  /*37150*/  IMAD R18, R13, 0x8, R21 ;  /* 0x000000080d127824 */ /* 0x000fc800078e0215 */
[----:B------:R-:W-:Y:S02]  /*37160*/  IMAD R19, R13, 0x8, R18 ;  /* 0x000000080d137824 */ /* 0x000fe400078e0212 */
[----:B--2---:R-:W-:-:S04]  /*37170*/  IMAD R7, R7, 0x8, R29 ;  /* 0x0000000807077824 */ /* 0x004fc800078e021d */
[----:B----4-:R-:W-:Y:S01]  /*37180*/  IMAD.MOV.U32 R23, RZ, RZ, R7 ;  /* 0x000000ffff177224 */ /* 0x010fe200078e0007 */
[----:B------:R-:W-:Y:S02]  /*37190*/  IADD3 R22, P1, PT, R7, R28, RZ ;  /* 0x0000001c07167210 */ /* 0x000fe40007f3e0ff */
[-C--:B------:R-:W-:Y:S02]  /*371a0*/  LEA.HI.X.SX32 R7, R17, R0.reuse, 0x1, P6 ;  /* 0x0000000011077211 */ /* 0x080fe400030f0eff */
[----:B------:R-:W-:-:S05]  /*371b0*/  LEA.HI.X.SX32 R23, R23, R0, 0x1, P1 ;  /* 0x0000000017177211 */ /* 0x000fca00008f0eff */
[----:B------:R-:W-:Y:S04]  /*371c0*/  STL.64 [R1+0xf8], R22 ;  /* 0x0000f81601007387 */ /* 0x000fe80000100a00 */
[----:B------:R1:W-:Y:S01]  /*371d0*/  STL.64 [R1+0xe8], R6 ;  /* 0x0000e80601007387 */ /* 0x0003e20000100a00 */
[----:B------:R-:W-:-:S03]  /*371e0*/  IADD3 R16, P6, PT, R5, R28, RZ ;  /* 0x0000001c05107210 */ /* 0x000fc60007fde0ff */
[----:B------:R2:W-:Y:S01]  /*371f0*/  STL.64 [R1+0xf0], R26 ;  /* 0x0000f01a01007387 */ /* 0x0005e20000100a00 */
[CC--:B-1----:R-:W-:Y:S02]  /*37200*/  IADD3 R6, P1, PT, R24.reuse, R28.reuse, RZ ;  /* 0x0000001c18067210 */ /* 0x0c2fe40007f3e0ff */
[C---:B--2---:R-:W-:Y:S02]  /*37210*/  IADD3 R26, P5, PT, R25.reuse, R28, RZ ;  /* 0x0000001c191a7210 */ /* 0x044fe40007fbe0ff */
[-C--:B------:R-:W-:Y:S02]  /*37220*/  LEA.HI.X.SX32 R7, R24, R0.reuse, 0x1, P1 ;  /* 0x0000000018077211 */ /* 0x080fe400008f0eff */
[-C--:B------:R-:W-:Y:S02]  /*37230*/  LEA.HI.X.SX32 R27, R25, R0.reuse, 0x1, P5 ;  /* 0x00000000191b7211 */ /* 0x080fe400028f0eff */
[----:B------:R-:W-:Y:S01]  /*37240*/  LEA.HI.X.SX32 R17, R5, R0, 0x1, P6 ;  /* 0x0000000005117211 */ /* 0x000fe200030f0eff */
[----:B------:R1:W-:Y:S04]  /*37250*/  STL.64 [R1+0xe0], R6 ;  /* 0x0000e00601007387 */ /* 0x0003e80000100a00 */
[----:B-1----:R-:W2:Y:S04]  /*37260*/  LDL.LU.64 R6, [R1+0x1588] ;  /* 0x0015880001067983 */ /* 0x002ea80000300a00 */
[----:B------:R1:W-:Y:S04]  /*37270*/  STL.64 [R1+0xd8], R26 ;  /* 0x0000d81a01007387 */ /* 0x0003e80000100a00 */
[----:B------:R4:W-:Y:S01]  /*37280*/  STL.64 [R1+0xd0], R16 ;  /* 0x0000d01001007387 */ /* 0x0009e20000100a00 */
[----:B-1----:R-:W-:Y:S01]  /*37290*/  IMAD.MOV.U32 R27, RZ, RZ, R4 ;  /* 0x000000ffff1b7224 */ /* 0x002fe200078e0004 */
[----:B------:R-:W-:-:S02]  /*372a0*/  IADD3 R26, P1, PT, R4, R28, RZ ;  /* 0x0000001c041a7210 */ /* 0x000fc40007f3e0ff */
[----:B----4-:R-:W-:Y:S02]  /*372b0*/  IADD3 R16, P5, PT, R11, R28, RZ ;  /* 0x0000001c0b107210 */ /* 0x010fe40007fbe0ff */
[-C--:B------:R-:W-:Y:S02]  /*372c0*/  LEA.HI.X.SX32 R27, R27, R0.reuse, 0x1, P1 ;  /* 0x000000001b1b7211 */ /* 0x080fe400008f0eff */
[----:B------:R-:W-:Y:S02]  /*372d0*/  LEA.HI.X.SX32 R17, R11, R0, 0x1, P5 ;  /* 0x000000000b117211 */ /* 0x000fe400028f0eff */
[C---:B------:R-:W-:Y:S01]  /*372e0*/  IADD3 R4, P6, PT, R10.reuse, R28, RZ ;  /* 0x0000001c0a047210 */ /* 0x040fe20007fde0ff */
[----:B------:R-:W-:Y:S04]  /*372f0*/  STL.64 [R1+0xc8], R26 ;  /* 0x0000c81a01007387 */ /* 0x000fe80000100a00 */
[----:B------:R1:W-:Y:S01]  /*37300*/  STL.64 [R1+0xc0], R16 ;  /* 0x0000c01001007387 */ /* 0x0003e20000100a00 */
[----:B------:R-:W-:Y:S01]  /*37310*/  LEA.HI.X.SX32 R5, R10, R0, 0x1, P6 ;  /* 0x000000000a057211 */ /* 0x000fe200030f0eff */
[----:B------:R-:W-:Y:S01]  /*37320*/  IMAD R29, R13, 0x8, R19 ;  /* 0x000000080d1d7824 */ /* 0x000fe200078e0213 */
[----:B------:R-:W-:-:S02]  /*37330*/  IADD3 R10, P5, PT, R12, R28, RZ ;  /* 0x0000001c0c0a7210 */ /* 0x000fc40007fbe0ff */
[----:B-1----:R-:W-:-:S04]  /*37340*/  IADD3 R16, P1, PT, R20, R28, RZ ;  /* 0x0000001c14107210 */ /* 0x002fc80007f3e0ff */
[----:B------:R-:W-:Y:S01]  /*37350*/  LEA.HI.X.SX32 R17, R20, R0, 0x1, P1 ;  /* 0x0000000014117211 */ /* 0x000fe200008f0eff */
[----:B------:R1:W-:Y:S01]  /*37360*/  STL.64 [R1+0xb8], R4 ;  /* 0x0000b80401007387 */ /* 0x0003e20000100a00 */
[----:B------:R-:W-:-:S03]  /*37370*/  IMAD R22, R13, 0x8, R29 ;  /* 0x000000080d167824 */ /* 0x000fc600078e021d */
[----:B------:R4:W-:Y:S01]  /*37380*/  STL.64 [R1+0xb0], R16 ;  /* 0x0000b01001007387 */ /* 0x0009e20000100a00 */
[----:B------:R-:W-:Y:S01]  /*37390*/  LEA.HI.X.SX32 R11, R12, R0, 0x1, P5 ;  /* 0x000000000c0b7211 */ /* 0x000fe200028f0eff */
[----:B------:R-:W-:Y:S01]  /*373a0*/  IMAD R23, R13, 0x8, R22 ;  /* 0x000000080d177824 */ /* 0x000fe200078e0216 */
[CC--:B-1----:R-:W-:Y:S02]  /*373b0*/  IADD3 R4, P6, PT, R21.reuse, R28.reuse, RZ ;  /* 0x0000001c15047210 */ /* 0x0c2fe40007fde0ff */
[C---:B----4-:R-:W-:Y:S02]  /*373c0*/  IADD3 R16, P1, PT, R18.reuse, R28, RZ ;  /* 0x0000001c12107210 */ /* 0x050fe40007f3e0ff */
[-C--:B------:R-:W-:Y:S02]  /*373d0*/  LEA.HI.X.SX32 R5, R21, R0.reuse, 0x1, P6 ;  /* 0x0000000015057211 */ /* 0x080fe400030f0eff */
[----:B------:R-:W-:Y:S01]  /*373e0*/  LEA.HI.X.SX32 R17, R18, R0, 0x1, P1 ;  /* 0x0000000012117211 */ /* 0x000fe200008f0eff */
[C---:B------:R-:W-:Y:S01]  /*373f0*/  IMAD R24, R13.reuse, 0x8, R23 ;  /* 0x000000080d187824 */ /* 0x040fe200078e0217 */
[----:B------:R1:W-:Y:S04]  /*37400*/  STL.64 [R1+0xa8], R10 ;  /* 0x0000a80a01007387 */ /* 0x0003e80000100a00 */
[----:B------:R4:W-:Y:S01]  /*37410*/  STL.64 [R1+0xa0], R4 ;  /* 0x0000a00401007387 */ /* 0x0009e20000100a00 */
[----:B------:R-:W-:-:S03]  /*37420*/  IMAD R25, R13, 0x8, R24 ;  /* 0x000000080d197824 */ /* 0x000fc600078e0218 */
[----:B------:R5:W-:Y:S01]  /*37430*/  STL.64 [R1+0x98], R16 ;  /* 0x0000981001007387 */ /* 0x000be20000100a00 */
[-C--:B-1----:R-:W-:Y:S02]  /*37440*/  IADD3 R10, P5, PT, R19, R28.reuse, RZ ;  /* 0x0000001c130a7210 */ /* 0x082fe40007fbe0ff */
[----:B----4-:R-:W-:Y:S02]  /*37450*/  IADD3 R4, P6, PT, R29, R28, RZ ;  /* 0x0000001c1d047210 */ /* 0x010fe40007fde0ff */
[----:B------:R-:W-:Y:S02]  /*37460*/  LEA.HI.X.SX32 R11, R19, R0, 0x1, P5 ;  /* 0x00000000130b7211 */ /* 0x000fe400028f0eff */
[C---:B-----5:R-:W-:Y:S02]  /*37470*/  IADD3 R16, P1, PT, R22.reuse, R28, RZ ;  /* 0x0000001c16107210 */ /* 0x060fe40007f3e0ff */
[-C--:B------:R-:W-:Y:S01]  /*37480*/  LEA.HI.X.SX32 R5, R29, R0.reuse, 0x1, P6 ;  /* 0x000000001d057211 */ /* 0x080fe200030f0eff */
[C---:B------:R-:W-:Y:S01]  /*37490*/  IMAD R26, R13.reuse, 0x8, R25 ;  /* 0x000000080d1a7824 */ /* 0x040fe200078e0219 */
[----:B------:R-:W-:Y:S01]  /*374a0*/  LEA.HI.X.SX32 R17, R22, R0, 0x1, P1 ;  /* 0x0000000016117211 */ /* 0x000fe200008f0eff */
[----:B------:R1:W-:Y:S02]  /*374b0*/  STL.64 [R1+0x90], R10 ;  /* 0x0000900a01007387 */ /* 0x0003e40000100a00 */
[----:B------:R-:W-:-:S02]  /*374c0*/  IMAD R27, R13, 0x8, R26 ;  /* 0x000000080d1b7824 */ /* 0x000fc400078e021a */
[----:B------:R4:W-:Y:S04]  /*374d0*/  STL.64 [R1+0x88], R4 ;  /* 0x0000880401007387 */ /* 0x0009e80000100a00 */
[----:B------:R5:W-:Y:S01]  /*374e0*/  STL.64 [R1+0x80], R16 ;  /* 0x0000801001007387 */ /* 0x000be20000100a00 */
[-C--:B-1----:R-:W-:Y:S02]  /*374f0*/  IADD3 R10, P5, PT, R23, R28.reuse, RZ ;  /* 0x0000001c170a7210 */ /* 0x082fe40007fbe0ff */
[----:B----4-:R-:W-:Y:S01]  /*37500*/  IADD3 R4, P6, PT, R24, R28, RZ ;  /* 0x0000001c18047210 */ /* 0x010fe20007fde0ff */
[----:B------:R-:W-:Y:S01]  /*37510*/  IMAD R20, R13, 0x8, R27 ;  /* 0x000000080d147824 */ /* 0x000fe200078e021b */
[----:B------:R-:W-:Y:S02]  /*37520*/  LEA.HI.X.SX32 R11, R23, R0, 0x1, P5 ;  /* 0x00000000170b7211 */ /* 0x000fe400028f0eff */
[----:B-----5:R-:W-:-:S02]  /*37530*/  IADD3 R16, P1, PT, R25, R28, RZ ;  /* 0x0000001c19107210 */ /* 0x020fc40007f3e0ff */
[-C--:B------:R-:W-:Y:S02]  /*37540*/  LEA.HI.X.SX32 R5, R24, R0.reuse, 0x1, P6 ;  /* 0x0000000018057211 */ /* 0x080fe400030f0eff */
[----:B------:R-:W-:Y:S01]  /*37550*/  LEA.HI.X.SX32 R17, R25, R0, 0x1, P1 ;  /* 0x0000000019117211 */ /* 0x000fe200008f0eff */
[C---:B------:R-:W-:Y:S01]  /*37560*/  IMAD R12, R13.reuse, 0x8, R20 ;  /* 0x000000080d0c7824 */ /* 0x040fe200078e0214 */
[----:B------:R1:W-:Y:S04]  /*37570*/  STL.64 [R1+0x78], R10 ;  /* 0x0000780a01007387 */ /* 0x0003e80000100a00 */
[----:B------:R4:W-:Y:S01]  /*37580*/  STL.64 [R1+0x70], R4 ;  /* 0x0000700401007387 */ /* 0x0009e20000100a00 */
[----:B------:R-:W-:-:S03]  /*37590*/  IMAD R21, R13, 0x8, R12 ;  /* 0x000000080d157824 */ /* 0x000fc600078e020c */
[----:B------:R5:W-:Y:S01]  /*375a0*/  STL.64 [R1+0x68], R16 ;  /* 0x0000681001007387 */ /* 0x000be20000100a00 */
[CC--:B-1----:R-:W-:Y:S02]  /*375b0*/  IADD3 R10, P5, PT, R26.reuse, R28.reuse, RZ ;  /* 0x0000001c1a0a7210 */ /* 0x0c2fe40007fbe0ff */
[C---:B----4-:R-:W-:Y:S02]  /*375c0*/  IADD3 R4, P6, PT, R27.reuse, R28, RZ ;  /* 0x0000001c1b047210 */ /* 0x050fe40007fde0ff */
[----:B------:R-:W-:Y:S02]  /*375d0*/  LEA.HI.X.SX32 R11, R26, R0, 0x1, P5 ;  /* 0x000000001a0b7211 */ /* 0x000fe400028f0eff */
[C---:B-----5:R-:W-:Y:S02]  /*375e0*/  IADD3 R16, P1, PT, R20.reuse, R28, RZ ;  /* 0x0000001c14107210 */ /* 0x060fe40007f3e0ff */
[-C--:B------:R-:W-:Y:S01]  /*375f0*/  LEA.HI.X.SX32 R5, R27, R0.reuse, 0x1, P6 ;  /* 0x000000001b057211 */ /* 0x080fe200030f0eff */
[----:B------:R-:W-:Y:S01]  /*37600*/  IMAD R19, R13, 0x8, R21 ;  /* 0x000000080d137824 */ /* 0x000fe200078e0215 */
[----:B------:R-:W-:Y:S01]  /*37610*/  LEA.HI.X.SX32 R17, R20, R0, 0x1, P1 ;  /* 0x0000000014117211 */ /* 0x000fe200008f0eff */
[----:B------:R1:W-:Y:S04]  /*37620*/  STL.64 [R1+0x60], R10 ;  /* 0x0000600a01007387 */ /* 0x0003e80000100a00 */
[----:B------:R4:W-:Y:S04]  /*37630*/  STL.64 [R1+0x58], R4 ;  /* 0x0000580401007387 */ /* 0x0009e80000100a00 */
[----:B------:R5:W-:Y:S01]  /*37640*/  STL.64 [R1+0x50], R16 ;  /* 0x0000501001007387 */ /* 0x000be20000100a00 */
[----:B-1----:R-:W-:-:S02]  /*37650*/  IADD3 R10, P5, PT, R12, R28, RZ ;  /* 0x0000001c0c0a7210 */ /* 0x002fc40007fbe0ff */
[----:B----4-:R-:W-:Y:S02]  /*37660*/  IADD3 R4, P6, PT, R21, R28, RZ ;  /* 0x0000001c15047210 */ /* 0x010fe40007fde0ff */
[----:B------:R-:W-:Y:S02]  /*37670*/  LEA.HI.X.SX32 R11, R12, R0, 0x1, P5 ;  /* 0x000000000c0b7211 */ /* 0x000fe400028f0eff */
[----:B-----5:R-:W-:Y:S02]  /*37680*/  IADD3 R16, P1, PT, R19, R28, RZ ;  /* 0x0000001c13107210 */ /* 0x020fe40007f3e0ff */
[-C--:B------:R-:W-:Y:S02]  /*37690*/  LEA.HI.X.SX32 R5, R21, R0.reuse, 0x1, P6 ;  /* 0x0000000015057211 */ /* 0x080fe400030f0eff */
[----:B------:R-:W-:Y:S01]  /*376a0*/  LEA.HI.X.SX32 R17, R19, R0, 0x1, P1 ;  /* 0x0000000013117211 */ /* 0x000fe200008f0eff */
[----:B------:R-:W-:Y:S04]  /*376b0*/  STL.64 [R1+0x48], R10 ;  /* 0x0000480a01007387 */ /* 0x000fe80000100a00 */
[----:B------:R-:W-:Y:S04]  /*376c0*/  STL.64 [R1+0x40], R4 ;  /* 0x0000400401007387 */ /* 0x000fe80000100a00 */
[----:B------:R1:W-:Y:S04]  /*376d0*/  STL.64 [R1+0x38], R16 ;  /* 0x0000381001007387 */ /* 0x0003e80000100a00 */
[----:B-1----:R-:W4:Y:S01]  /*376e0*/  LDL.LU R17, [R1+0x1d4] ;  /* 0x0001d40001117983 */ /* 0x002f220000300800 */
[----:B------:R-:W-:-:S04]  /*376f0*/  IMAD R22, R13, 0x8, R19 ;  /* 0x000000080d167824 */ /* 0x000fc800078e0213 */
[----:B------:R-:W-:-:S04]  /*37700*/  IMAD R23, R13, 0x8, R22 ;  /* 0x000000080d177824 */ /* 0x000fc800078e0216 */
[----:B------:R-:W-:Y:S01]  /*37710*/  IMAD R24, R13, 0x8, R23 ;  /* 0x000000080d187824 */ /* 0x000fe200078e0217 */
[----:B------:R-:W-:-:S03]  /*37720*/  IADD3 R4, P5, PT, R22, R28, RZ ;  /* 0x0000001c16047210 */ /* 0x000fc60007fbe0ff */
[----:B------:R-:W-:Y:S01]  /*37730*/  IMAD R18, R13, 0x8, R24 ;  /* 0x000000080d127824 */ /* 0x000fe200078e0218 */
[----:B------:R-:W-:-:S03]  /*37740*/  LEA.HI.X.SX32 R5, R22, R0, 0x1, P5 ;  /* 0x0000000016057211 */ /* 0x000fc600028f0eff */
[----:B------:R-:W-:Y:S02]  /*37750*/  IMAD R20, R13, 0x8, R18 ;  /* 0x000000080d147824 */ /* 0x000fe400078e0212 */
[----:B------:R-:W-:Y:S01]  /*37760*/  IMAD.MOV.U32 R10, RZ, RZ, R2 ;  /* 0x000000ffff0a7224 */ /* 0x000fe200078e0002 */
[-C--:B------:R-:W-:Y:S01]  /*37770*/  IADD3 R2, P6, PT, R23, R28.reuse, RZ ;  /* 0x0000001c17027210 */ /* 0x080fe20007fde0ff */
[----:B------:R-:W-:Y:S01]  /*37780*/  IMAD R25, R13, 0x8, R20 ;  /* 0x000000080d197824 */ /* 0x000fe200078e0214 */
[C---:B------:R-:W-:Y:S01]  /*37790*/  IADD3 R26, P1, PT, R24.reuse, R28, RZ ;  /* 0x0000001c181a7210 */ /* 0x040fe20007f3e0ff */
[----:B------:R-:W-:Y:S01]  /*377a0*/  IMAD.MOV.U32 R11, RZ, RZ, R3 ;  /* 0x000000ffff0b7224 */ /* 0x000fe200078e0003 */
[-C--:B------:R-:W-:Y:S01]  /*377b0*/  LEA.HI.X.SX32 R3, R23, R0.reuse, 0x1, P6 ;  /* 0x0000000017037211 */ /* 0x080fe200030f0eff */
[----:B------:R-:W-:Y:S01]  /*377c0*/  IMAD R21, R13, 0x8, R25 ;  /* 0x000000080d157824 */ /* 0x000fe200078e0219 */
[----:B------:R1:W-:Y:S01]  /*377d0*/  STL.64 [R1+0x30], R4 ;  /* 0x0000300401007387 */ /* 0x0003e20000100a00 */
[----:B------:R-:W-:-:S02]  /*377e0*/  LEA.HI.X.SX32 R27, R24, R0, 0x1, P1 ;  /* 0x00000000181b7211 */ /* 0x000fc400008f0eff */
[----:B------:R-:W-:Y:S01]  /*377f0*/  IMAD R19, R13, 0x8, R21 ;  /* 0x000000080d137824 */ /* 0x000fe200078e0215 */
[----:B------:R5:W-:Y:S01]  /*37800*/  STL.64 [R1+0x28], R2 ;  /* 0x0000280201007387 */ /* 0x000be20000100a00 */
[----:B-1----:R-:W-:-:S03]  /*37810*/  IADD3 R4, P5, PT, R18, R28, RZ ;  /* 0x0000001c12047210 */ /* 0x002fc60007fbe0ff */
[----:B------:R1:W-:Y:S01]  /*37820*/  STL.64 [R1+0x20], R26 ;  /* 0x0000201a01007387 */ /* 0x0003e20000100a00 */
[----:B------:R-:W-:Y:S02]  /*37830*/  LEA.HI.X.SX32 R5, R18, R0, 0x1, P5 ;  /* 0x0000000012057211 */ /* 0x000fe400028f0eff */
[----:B-----5:R-:W-:-:S03]  /*37840*/  IADD3 R2, P6, PT, R20, R28, RZ ;  /* 0x0000001c14027210 */ /* 0x020fc60007fde0ff */
[----:B------:R5:W-:Y:S01]  /*37850*/  STL.64 [R1+0x18], R4 ;  /* 0x0000180401007387 */ /* 0x000be20000100a00 */
[----:B------:R-:W-:Y:S01]  /*37860*/  LEA.HI.X.SX32 R3, R20, R0, 0x1, P6 ;  /* 0x0000000014037211 */ /* 0x000fe200030f0eff */
[----:B-1----:R-:W-:-:S04]  /*37870*/  IMAD R26, R13, 0x8, R19 ;  /* 0x000000080d1a7824 */ /* 0x002fc800078e0213 */
[----:B------:R-:W-:Y:S01]  /*37880*/  IMAD R23, R13, 0x8, R26 ;  /* 0x000000080d177824 */ /* 0x000fe200078e021a */
[C---:B-----5:R-:W-:Y:S01]  /*37890*/  IADD3 R4, P1, PT, R25.reuse, R28, RZ ;  /* 0x0000001c19047210 */ /* 0x060fe20007f3e0ff */
[----:B------:R1:W-:Y:S03]  /*378a0*/  STL.64 [R1+0x10], R2 ;  /* 0x0000100201007387 */ /* 0x0003e60000100a00 */
[----:B------:R-:W-:Y:S01]  /*378b0*/  LEA.HI.X.SX32 R5, R25, R0, 0x1, P1 ;  /* 0x0000000019057211 */ /* 0x000fe200008f0eff */
[----:B------:R-:W-:Y:S01]  /*378c0*/  IMAD R25, R13, 0x8, R23 ;  /* 0x000000080d197824 */ /* 0x000fe200078e0217 */
[-C--:B------:R-:W-:Y:S02]  /*378d0*/  IADD3 R18, P6, PT, R19, R28.reuse, RZ ;  /* 0x0000001c13127210 */ /* 0x080fe40007fde0ff */
[-C--:B------:R-:W-:Y:S01]  /*378e0*/  IADD3 R20, P1, PT, R26, R28.reuse, RZ ;  /* 0x0000001c1a147210 */ /* 0x080fe20007f3e0ff */
[----:B------:R-:W-:Y:S01]  /*378f0*/  IMAD R27, R13, 0x8, R25 ;  /* 0x000000080d1b7824 */ /* 0x000fe200078e0219 */
[----:B-1----:R-:W-:Y:S01]  /*37900*/  IADD3 R2, P5, PT, R21, R28, RZ ;  /* 0x0000001c15027210 */ /* 0x002fe20007fbe0ff */
[----:B------:R1:W-:Y:S01]  /*37910*/  STL.64 [R1+0x8], R4 ;  /* 0x0000080401007387 */ /* 0x0003e20000100a00 */
[----:B------:R-:W-:-:S02]  /*37920*/  LEA.HI.X.SX32 R19, R19, R0, 0x1, P6 ;  /* 0x0000000013137211 */ /* 0x000fc400030f0eff */
[----:B------:R-:W-:Y:S02]  /*37930*/  LEA.HI.X.SX32 R3, R21, R0, 0x1, P5 ;  /* 0x0000000015037211 */ /* 0x000fe400028f0eff */
[-C--:B------:R-:W-:Y:S01]  /*37940*/  IADD3 R22, P5, PT, R23, R28.reuse, RZ ;  /* 0x0000001c17167210 */ /* 0x080fe20007fbe0ff */
[----:B------:R-:W-:Y:S01]  /*37950*/  IMAD R29, R13, 0x8, R27 ;  /* 0x000000080d1d7824 */ /* 0x000fe200078e021b */
[----:B------:R-:W-:Y:S02]  /*37960*/  IADD3 R24, P6, PT, R25, R28, RZ ;  /* 0x0000001c19187210 */ /* 0x000fe40007fde0ff */
[-C--:B------:R-:W-:Y:S02]  /*37970*/  LEA.HI.X.SX32 R21, R26, R0.reuse, 0x1, P1 ;  /* 0x000000001a157211 */ /* 0x080fe400008f0eff */
[-C--:B------:R-:W-:Y:S01]  /*37980*/  LEA.HI.X.SX32 R23, R23, R0.reuse, 0x1, P5 ;  /* 0x0000000017177211 */ /* 0x080fe200028f0eff */
[----:B-1----:R-:W5:Y:S01]  /*37990*/  LDL.LU.64 R4, [R1+0x1580] ;  /* 0x0015800001047983 */ /* 0x002f620000300a00 */
[----:B------:R-:W-:-:S03]  /*379a0*/  LEA.HI.X.SX32 R25, R25, R0, 0x1, P6 ;  /* 0x0000000019197211 */ /* 0x000fc600030f0eff */
[----:B------:R1:W-:Y:S01]  /*379b0*/  STL.64 [R1], R2 ;  /* 0x0000000201007387 */ /* 0x0003e20000100a00 */
[-C--:B------:R-:W-:Y:S02]  /*379c0*/  IADD3 R26, P5, PT, R27, R28.reuse, RZ ;  /* 0x0000001c1b1a7210 */ /* 0x080fe40007fbe0ff */
[----:B------:R-:W-:Y:S02]  /*379d0*/  IADD3 R28, P6, PT, R29, R28, RZ ;  /* 0x0000001c1d1c7210 */ /* 0x000fe40007fde0ff */
[-C--:B------:R-:W-:Y:S01]  /*379e0*/  LEA.HI.X.SX32 R27, R27, R0.reuse, 0x1, P5 ;  /* 0x000000001b1b7211 */ /* 0x080fe200028f0eff */
[----:B-1----:R-:W2:Y:S04]  /*379f0*/  LDL.LU.64 R2, [R1+0x1578] ;  /* 0x0015780001027983 */ /* 0x002ea80000300a00 */
[----:B------:R-:W-:Y:S04]  /*37a00*/  STL.64 [R1+0x1490], R18 ;  /* 0x0014901201007387 */ /* 0x000fe80000100a00 */
[----:B------:R-:W-:Y:S04]  /*37a10*/  STL.64 [R1+0x1498], R20 ;  /* 0x0014981401007387 */ /* 0x000fe80000100a00 */
[----:B------:R-:W3:Y:S01]  /*37a20*/  LDL.LU.64 R12, [R1+0x1b0] ;  /* 0x0001b000010c7983 */ /* 0x000ee20000300a00 */
[----:B------:R-:W-:-:S03]  /*37a30*/  LEA.HI.X.SX32 R29, R29, R0, 0x1, P6 ;  /* 0x000000001d1d7211 */ /* 0x000fc600030f0eff */
[----:B------:R1:W-:Y:S04]  /*37a40*/  STL.64 [R1+0x14a0], R22 ;  /* 0x0014a01601007387 */ /* 0x0003e80000100a00 */
[----:B-1----:R-:W3:Y:S04]  /*37a50*/  LDL.LU.64 R22, [R1+0x1a8] ;  /* 0x0001a80001167983 */ /* 0x002ee80000300a00 */
[----:B------:R1:W-:Y:S04]  /*37a60*/  STL.64 [R1+0x14a8], R24 ;  /* 0x0014a81801007387 */ /* 0x0003e80000100a00 */
[----:B-1----:R-:W3:Y:S01]  /*37a70*/  LDL.LU.64 R24, [R1+0x1c0] ;  /* 0x0001c00001187983 */ /* 0x002ee20000300a00 */
[----:B----4-:R-:W-:-:S03]  /*37a80*/  FSETP.NEU.AND P1, PT, R17, RZ, PT ;  /* 0x000000ff1100720b */ /* 0x010fc60003f2d000 */
[----:B------:R-:W4:Y:S04]  /*37a90*/  LDL.LU.64 R16, [R1+0x1a0] ;  /* 0x0001a00001107983 */ /* 0x000f280000300a00 */
[----:B------:R-:W3:Y:S04]  /*37aa0*/  LDL.LU.64 R20, [R1+0x198] ;  /* 0x0001980001147983 */ /* 0x000ee80000300a00 */
[----:B------:R1:W-:Y:S04]  /*37ab0*/  STL.64 [R1+0x14b0], R26 ;  /* 0x0014b01a01007387 */ /* 0x0003e80000100a00 */
[----:B-1----:R-:W3:Y:S04]  /*37ac0*/  LDL.LU.64 R26, [R1+0x1c8] ;  /* 0x0001c800011a7983 */ /* 0x002ee80000300a00 */
[----:B------:R1:W-:Y:S04]  /*37ad0*/  STL.64 [R1+0x14b8], R28 ;  /* 0x0014b81c01007387 */ /* 0x0003e80000100a00 */
[----:B-1----:R-:W4:Y:S01]  /*37ae0*/  LDL.LU.64 R28, [R1+0x188] ;  /* 0x00018800011c7983 */ /* 0x002f220000300a00 */
[----:B-----5:R-:W-:-:S02]  /*37af0*/  PRMT R0, R4, 0x7770, RZ ;  /* 0x0000777004007816 */ /* 0x020fc400000000ff */
[----:B--2---:R-:W-:-:S05]  /*37b00*/  PRMT R18, R2, 0x7770, RZ ;  /* 0x0000777002127816 */ /* 0x004fca00000000ff */
[----:B---3--:R-:W-:Y:S04]  /*37b10*/  STG.E.U8 desc[UR12][R26.64], R18 ;  /* 0x000000121a007986 */ /* 0x008fe8000c10110c */
[----:B------:R-:W-:Y:S04]  /*37b20*/  STG.E.U8 desc[UR12][R24.64], R0 ;  /* 0x0000000018007986 */ /* 0x000fe8000c10110c */
[----:B----4-:R1:W-:Y:S04]  /*37b30*/  STL.64 [R1+0x1558], R28 ;  /* 0x0015581c01007387 */ /* 0x0103e80000100a00 */
[----:B-1----:R-:W2:Y:S04]  /*37b40*/  LDL.LU.64 R28, [R1+0x190] ;  /* 0x00019000011c7983 */ /* 0x002ea80000300a00 */
[----:B------:R-:W3:Y:S04]  /*37b50*/  LDL.LU.64 R26, [R1+0x180] ;  /* 0x00018000011a7983 */ /* 0x000ee80000300a00 */
[----:B------:R-:W4:Y:S04]  /*37b60*/  LDL.LU.64 R24, [R1+0x158] ;  /* 0x0001580001187983 */ /* 0x000f280000300a00 */
[----:B----4-:R1:W-:Y:S04]  /*37b70*/  STL.64 [R1+0x1538], R24 ;  /* 0x0015381801007387 */ /* 0x0103e80000100a00 */
[----:B-1----:R-:W4:Y:S04]  /*37b80*/  LDL.LU.64 R24, [R1+0x160] ;  /* 0x0001600001187983 */ /* 0x002f280000300a00 */
[----:B----4-:R1:W-:Y:S04]  /*37b90*/  STL.64 [R1+0x1540], R24 ;  /* 0x0015401801007387 */ /* 0x0103e80000100a00 */
[----:B-1----:R-:W4:Y:S01]  /*37ba0*/  LDL.LU.64 R24, [R1+0x168] ;  /* 0x0001680001187983 */ /* 0x002f220000300a00 */
[----:B------:R-:W-:-:S03]  /*37bb0*/  PRMT R18, R6, 0x7770, RZ ;  /* 0x0000777006127816 */ /* 0x000fc600000000ff */
[----:B----4-:R1:W-:Y:S04]  /*37bc0*/  STL.64 [R1+0x1548], R24 ;  /* 0x0015481801007387 */ /* 0x0103e80000100a00 */
[----:B-1----:R-:W4:Y:S01]  /*37bd0*/  LDL.LU.64 R24, [R1+0x170] ;  /* 0x0001700001187983 */ /* 0x002f220000300a00 */
[----:B------:R-:W-:-:S03]  /*37be0*/  PRMT R0, R8, 0x7770, RZ ;  /* 0x0000777008007816 */ /* 0x000fc600000000ff */
[----:B------:R-:W-:Y:S04]  /*37bf0*/  STG.E.U8 desc[UR12][R10.64], R18 ;  /* 0x000000120a007986 */ /* 0x000fe8000c10110c */
[----:B------:R-:W-:Y:S04]  /*37c00*/  STG.E.U8 desc[UR12][R12.64], R0 ;  /* 0x000000000c007986 */ /* 0x000fe8000c10110c */
[----:B----4-:R1:W-:Y:S04]  /*37c10*/  STL.64 [R1+0x1550], R24 ;  /* 0x0015501801007387 */ /* 0x0103e80000100a00 */
[----:B-1----:R-:W4:Y:S04]  /*37c20*/  LDL.LU.64 R24, [R1+0x178] ;  /* 0x0001780001187983 */ /* 0x002f280000300a00 */
[----:B------:R-:W5:Y:S04]  /*37c30*/  LDL.LU.64 R10, [R1+0x1570] ;  /* 0x00157000010a7983 */ /* 0x000f680000300a00 */
[----:B------:R-:W2:Y:S01]  /*37c40*/  LDL.LU.64 R12, [R1+0x1568] ;  /* 0x00156800010c7983 */ /* 0x000ea20000300a00 */
[----:B-----5:R-:W-:-:S02]  /*37c50*/  PRMT R18, R10, 0x7770, RZ ;  /* 0x000077700a127816 */ /* 0x020fc400000000ff */
[----:B--2---:R-:W-:-:S03]  /*37c60*/  PRMT R0, R12, 0x7770, RZ ;  /* 0x000077700c007816 */ /* 0x004fc600000000ff */
[----:B------:R1:W-:Y:S04]  /*37c70*/  STG.E.U8 desc[UR12][R22.64], R18 ;  /* 0x0000001216007986 */ /* 0x0003e8000c10110c */
[----:B------:R2:W-:Y:S04]  /*37c80*/  STG.E.U8 desc[UR12][R16.64], R0 ;  /* 0x0000000010007986 */ /* 0x0005e8000c10110c */
[----:B-1----:R-:W5:Y:S04]  /*37c90*/  LDL.LU.64 R22, [R1+0x148] ;  /* 0x0001480001167983 */ /* 0x002f680000300a00 */
[----:B--2---:R-:W2:Y:S01]  /*37ca0*/  LDL.LU.64 R16, [R1+0x1560] ;  /* 0x0015600001107983 */ /* 0x004ea20000300a00 */
[----:B------:R-:W-:-:S05]  /*37cb0*/  PRMT R18, R14, 0x7770, RZ ;  /* 0x000077700e127816 */ /* 0x000fca00000000ff */
[----:B------:R1:W-:Y:S04]  /*37cc0*/  STG.E.U8 desc[UR12][R20.64], R18 ;  /* 0x0000001214007986 */ /* 0x0003e8000c10110c */
[----:B-1----:R-:W3:Y:S01]  /*37cd0*/  LDL.LU.64 R18, [R1+0x140] ;  /* 0x0001400001127983 */ /* 0x002ee20000300a00 */
[----:B--2---:R-:W-:-:S05]  /*37ce0*/  PRMT R0, R16, 0x7770, RZ ;  /* 0x0000777010007816 */ /* 0x004fca00000000ff */
[----:B------:R1:W-:Y:S04]  /*37cf0*/  STG.E.U8 desc[UR12][R28.64], R0 ;  /* 0x000000001c007986 */ /* 0x0003e8000c10110c */
[----:B-1----:R-:W2:Y:S01]  /*37d00*/  LDL.LU.64 R28, [R1+0x1558] ;  /* 0x00155800011c7983 */ /* 0x002ea20000300a00 */
[----:B------:R-:W-:Y:S02]  /*37d10*/  PRMT R20, R2, 0x7771, RZ ;  /* 0x0000777102147816 */ /* 0x000fe400000000ff */
[----:B------:R-:W-:-:S03]  /*37d20*/  PRMT R0, R4, 0x7771, RZ ;  /* 0x0000777104007816 */ /* 0x000fc600000000ff */
[----:B--2---:R1:W-:Y:S04]  /*37d30*/  STG.E.U8 desc[UR12][R28.64], R20 ;  /* 0x000000141c007986 */ /* 0x0043e8000c10110c */
[----:B-1----:R-:W2:Y:S01]  /*37d40*/  LDL.LU.64 R28, [R1+0x130] ;  /* 0x00013000011c7983 */ /* 0x002ea20000300a00 */
[----:B------:R-:W-:-:S03]  /*37d50*/  PRMT R20, R6, 0x7771, RZ ;  /* 0x0000777106147816 */ /* 0x000fc600000000ff */
[----:B---3--:R-:W-:Y:S04]  /*37d60*/  STG.E.U8 desc[UR12][R26.64], R0 ;  /* 0x000000001a007986 */ /* 0x008fe8000c10110c */
[----:B----4-:R-:W-:Y:S04]  /*37d70*/  STG.E.U8 desc[UR12][R24.64], R20 ;  /* 0x0000001418007986 */ /* 0x010fe8000c10110c */
[----:B--2---:R1:W-:Y:S04]  /*37d80*/  STL.64 [R1+0x1530], R28 ;  /* 0x0015301c01007387 */ /* 0x0043e80000100a00 */
[----:B-1----:R-:W2:Y:S04]  /*37d90*/  LDL.LU.64 R28, [R1+0x138] ;  /* 0x00013800011c7983 */ /* 0x002ea80000300a00 */
[----:B------:R-:W3:Y:S04]  /*37da0*/  LDL.LU.64 R26, [R1+0x128] ;  /* 0x00012800011a7983 */ /* 0x000ee80000300a00 */
[----:B------:R-:W4:Y:S01]  /*37db0*/  LDL.LU.64 R24, [R1+0x1550] ;  /* 0x0015500001187983 */ /* 0x000f220000300a00 */
[----:B------:R-:W-:-:S02]  /*37dc0*/  PRMT R0, R8, 0x7771, RZ ;  /* 0x0000777108007816 */ /* 0x000fc400000000ff */
[----:B------:R-:W-:-:S03]  /*37dd0*/  PRMT R20, R10, 0x7771, RZ ;  /* 0x000077710a147816 */ /* 0x000fc600000000ff */
[----:B----4-:R1:W-:Y:S04]  /*37de0*/  STG.E.U8 desc[UR12][R24.64], R0 ;  /* 0x0000000018007986 */ /* 0x0103e8000c10110c */
[----:B-1----:R-:W4:Y:S01]  /*37df0*/  LDL.LU.64 R24, [R1+0x1548] ;  /* 0x0015480001187983 */ /* 0x002f220000300a00 */
        /* <DEDUP_REMOVED lines=10> */
[----:B------:R1:W-:Y:S04]  /*37ea0*/  STL.64 [R1+0x1528], R2 ;  /* 0x0015280201007387 */ /* 0x0003e80000100a00 */
[----:B-1----:R-:W2:Y:S04]  /*37eb0*/  LDL.LU.64 R2, [R1+0x150] ;  /* 0x0001500001027983 */ /* 0x002ea80000300a00 */
[----:B--2---:R1:W-:Y:S04]  /*37ec0*/  STG.E.U8 desc[UR12][R2.64], R0 ;  /* 0x0000000002007986 */ /* 0x0043e8000c10110c */
[----:B-----5:R2:W-:Y:S01]  /*37ed0*/  STG.E.U8 desc[UR12][R22.64], R20 ;  /* 0x0000001416007986 */ /* 0x0205e2000c10110c */
[----:B-1----:R-:W-:-:S03]  /*37ee0*/  PRMT R0, R4, 0x7772, RZ ;  /* 0x0000777204007816 */ /* 0x002fc600000000ff */
[----:B------:R-:W5:Y:S01]  /*37ef0*/  LDL.LU.64 R2, [R1+0x118] ;  /* 0x0001180001027983 */ /* 0x000f620000300a00 */
[----:B--2---:R-:W-:-:S03]  /*37f00*/  PRMT R22, R6, 0x7772, RZ ;  /* 0x0000777206167816 */ /* 0x004fc600000000ff */
[----:B------:R-:W2:Y:S04]  /*37f10*/  LDL.LU.64 R20, [R1+0x110] ;  /* 0x0001100001147983 */ /* 0x000ea80000300a00 */
[----:B------:R1:W-:Y:S04]  /*37f20*/  STL.64 [R1+0x1520], R6 ;  /* 0x0015200601007387 */ /* 0x0003e80000100a00 */
[----:B------:R0:W-:Y:S04]  /*37f30*/  STG.E.U8 desc[UR12][R18.64], R0 ;  /* 0x0000000012007986 */ /* 0x0001e8000c10110c */
[----:B------:R3:W-:Y:S04]  /*37f40*/  STG.E.U8 desc[UR12][R28.64], R22 ;  /* 0x000000161c007986 */ /* 0x0007e8000c10110c */
[----:B-1----:R-:W2:Y:S04]  /*37f50*/  LDL.LU.64 R6, [R1+0x108] ;  /* 0x0001080001067983 */ /* 0x002ea80000300a00 */
[----:B0-----:R-:W2:Y:S04]  /*37f60*/  LDL.LU.64 R18, [R1+0x100] ;  /* 0x0001000001127983 */ /* 0x001ea80000300a00 */
[----:B---3--:R-:W3:Y:S01]  /*37f70*/  LDL.LU.64 R28, [R1+0x1530] ;  /* 0x00153000011c7983 */ /* 0x008ee20000300a00 */
[----:B------:R-:W-:-:S02]  /*37f80*/  PRMT R0, R8, 0x7772, RZ ;  /* 0x0000777208007816 */ /* 0x000fc400000000ff */
[----:B------:R-:W-:Y:S01]  /*37f90*/  PRMT R22, R10, 0x7772, RZ ;  /* 0x000077720a167816 */ /* 0x000fe200000000ff */
[----:B------:R0:W-:Y:S04]  /*37fa0*/  STL.64 [R1+0x1518], R10 ;  /* 0x0015180a01007387 */ /* 0x0001e80000100a00 */
[----:B0-----:R-:W2:Y:S04]  /*37fb0*/  LDL.LU.64 R10, [R1+0xf8] ;  /* 0x0000f800010a7983 */ /* 0x001ea80000300a00 */
[----:B---3--:R0:W-:Y:S04]  /*37fc0*/  STG.E.U8 desc[UR12][R28.64], R0 ;  /* 0x000000001c007986 */ /* 0x0081e8000c10110c */
[----:B------:R1:W-:Y:S04]  /*37fd0*/  STG.E.U8 desc[UR12][R26.64], R22 ;  /* 0x000000161a007986 */ /* 0x0003e8000c10110c */
[----:B0-----:R-:W3:Y:S04]  /*37fe0*/  LDL.LU.64 R28, [R1+0xf0] ;  /* 0x0000f000011c7983 */ /* 0x001ee80000300a00 */
[----:B-1----:R-:W2:Y:S04]  /*37ff0*/  LDL.LU.64 R26, [R1+0xc8] ;  /* 0x0000c800011a7983 */ /* 0x002ea80000300a00 */
[----:B--2---:R0:W-:Y:S04]  /*38000*/  STL.64 [R1+0x14f8], R26 ;  /* 0x0014f81a01007387 */ /* 0x0041e80000100a00 */
[----:B0-----:R-:W2:Y:S04]  /*38010*/  LDL.LU.64 R26, [R1+0xd0] ;  /* 0x0000d000011a7983 */ /* 0x001ea80000300a00 */
[----:B--2---:R0:W-:Y:S04]  /*38020*/  STL.64 [R1+0x1500], R26 ;  /* 0x0015001a01007387 */ /* 0x0041e80000100a00 */
[----:B0-----:R-:W2:Y:S01]  /*38030*/  LDL.LU.64 R26, [R1+0xd8] ;  /* 0x0000d800011a7983 */ /* 0x001ea20000300a00 */
[----:B------:R-:W-:-:S03]  /*38040*/  PRMT R0, R12, 0x7772, RZ ;  /* 0x000077720c007816 */ /* 0x000fc600000000ff */
[----:B--2---:R0:W-:Y:S04]  /*38050*/  STL.64 [R1+0x1508], R26 ;  /* 0x0015081a01007387 */ /* 0x0041e80000100a00 */
[----:B0-----:R-:W2:Y:S01]  /*38060*/  LDL.LU.64 R26, [R1+0xe0] ;  /* 0x0000e000011a7983 */ /* 0x001ea20000300a00 */
[----:B------:R-:W-:-:S03]  /*38070*/  PRMT R22, R14, 0x7772, RZ ;  /* 0x000077720e167816 */ /* 0x000fc600000000ff */
[----:B----4-:R-:W-:Y:S04]  /*38080*/  STG.E.U8 desc[UR12][R24.64], R0 ;  /* 0x0000000018007986 */ /* 0x010fe8000c10110c */
[----:B-----5:R-:W-:Y:S04]  /*38090*/  STG.E.U8 desc[UR12][R2.64], R22 ;  /* 0x0000001602007986 */ /* 0x020fe8000c10110c */
[----:B--2---:R0:W-:Y:S04]  /*380a0*/  STL.64 [R1+0x1510], R26 ;  /* 0x0015101a01007387 */ /* 0x0041e80000100a00 */
[----:B0-----:R-:W2:Y:S04]  /*380b0*/  LDL.LU.64 R26, [R1+0xe8] ;  /* 0x0000e800011a7983 */ /* 0x001ea80000300a00 */
[----:B------:R-:W4:Y:S04]  /*380c0*/  LDL.LU.64 R24, [R1+0xc0] ;  /* 0x0000c00001187983 */ /* 0x000f280000300a00 */
[----:B------:R-:W5:Y:S01]  /*380d0*/  LDL.LU.64 R2, [R1+0x1528] ;  /* 0x0015280001027983 */ /* 0x000f620000300a00 */
[----:B------:R-:W-:-:S02]  /*380e0*/  PRMT R0, R16, 0x7772, RZ ;  /* 0x0000777210007816 */ /* 0x000fc400000000ff */
[----:B------:R-:W-:Y:S01]  /*380f0*/  PRMT R4, R4, 0x7773, RZ ;  /* 0x0000777304047816 */ /* 0x000fe200000000ff */
[----:B------:R-:W2:Y:S04]  /*38100*/  LDL.LU.64 R22, [R1+0xb8] ;  /* 0x0000b80001167983 */ /* 0x000ea80000300a00 */
[----:B------:R0:W-:Y:S04]  /*38110*/  STG.E.U8 desc[UR12][R20.64], R0 ;  /* 0x0000000014007986 */ /* 0x0001e8000c10110c */
[----:B0-----:R-:W2:Y:S01]  /*38120*/  LDL.LU.64 R20, [R1+0xb0] ;  /* 0x0000b00001147983 */ /* 0x001ea20000300a00 */
[----:B-----5:R-:W-:-:S05]  /*38130*/  PRMT R2, R2, 0x7773, RZ ;  /* 0x0000777302027816 */ /* 0x020fca00000000ff */
[----:B------:R0:W-:Y:S04]  /*38140*/  STG.E.U8 desc[UR12][R6.64], R2 ;  /* 0x0000000206007986 */ /* 0x0001e8000c10110c */
[----:B------:R1:W-:Y:S04]  /*38150*/  STG.E.U8 desc[UR12][R18.64], R4 ;  /* 0x0000000412007986 */ /* 0x0003e8000c10110c */
[----:B0-----:R-:W5:Y:S04]  /*38160*/  LDL.LU.64 R6, [R1+0x1520] ;  /* 0x0015200001067983 */ /* 0x001f680000300a00 */
[----:B-1----:R-:W2:Y:S01]  /*38170*/  LDL.LU.64 R18, [R1+0xa0] ;  /* 0x0000a00001127983 */ /* 0x002ea20000300a00 */
[----:B-----5:R-:W-:-:S03]  /*38180*/  PRMT R6, R6, 0x7773, RZ ;  /* 0x0000777306067816 */ /* 0x020fc600000000ff */
[----:B--2---:R0:W-:Y:S04]  /*38190*/  STL.64 [R1+0x14f0], R18 ;  /* 0x0014f01201007387 */ /* 0x0041e80000100a00 */
[----:B------:R1:W-:Y:S04]  /*381a0*/  STG.E.U8 desc[UR12][R10.64], R6 ;  /* 0x000000060a007986 */ /* 0x0003e8000c10110c */
[----:B0-----:R-:W2:Y:S04]  /*381b0*/  LDL.LU.64 R18, [R1+0xa8] ;  /* 0x0000a80001127983 */ /* 0x001ea80000300a00 */
[----:B-1----:R-:W5:Y:S01]  /*381c0*/  LDL.LU.64 R10, [R1+0x1518] ;  /* 0x00151800010a7983 */ /* 0x002f620000300a00 */
[----:B------:R-:W-:-:S05]  /*381d0*/  PRMT R8, R8, 0x7773, RZ ;  /* 0x0000777308087816 */ /* 0x000fca00000000ff */
[----:B---3--:R0:W-:Y:S04]  /*381e0*/  STG.E.U8 desc[UR12][R28.64], R8 ;  /* 0x000000081c007986 */ /* 0x0081e8000c10110c */
[----:B0-----:R-:W3:Y:S01]  /*381f0*/  LDL.LU.64 R28, [R1+0x98] ;  /* 0x00009800011c7983 */ /* 0x001ee20000300a00 */
[----:B-----5:R-:W-:-:S05]  /*38200*/  PRMT R10, R10, 0x7773, RZ ;  /* 0x000077730a0a7816 */ /* 0x020fca00000000ff */
[----:B------:R0:W-:Y:S04]  /*38210*/  STG.E.U8 desc[UR12][R26.64], R10 ;  /* 0x0000000a1a007986 */ /* 0x0001e8000c10110c */
[----:B0-----:R-:W5:Y:S01]  /*38220*/  LDL.LU.64 R26, [R1+0x1510] ;  /* 0x00151000011a7983 */ /* 0x001f620000300a00 */
[----:B------:R-:W-:Y:S02]  /*38230*/  PRMT R12, R12, 0x7773, RZ ;  /* 0x000077730c0c7816 */ /* 0x000fe400000000ff */
[----:B------:R-:W-:-:S03]  /*38240*/  PRMT R14, R14, 0x7773, RZ ;  /* 0x000077730e0e7816 */ /* 0x000fc600000000ff */
[----:B-----5:R0:W-:Y:S04]  /*38250*/  STG.E.U8 desc[UR12][R26.64], R12 ;  /* 0x0000000c1a007986 */ /* 0x0201e8000c10110c */
[----:B0-----:R-:W5:Y:S01]  /*38260*/  LDL.LU.64 R26, [R1+0x1508] ;  /* 0x00150800011a7983 */ /* 0x001f620000300a00 */
        /* <DEDUP_REMOVED lines=8> */
[----:B----4-:R1:W-:Y:S01]  /*382f0*/  STG.E.U8 desc[UR12][R24.64], R0 ;  /* 0x0000000018007986 */ /* 0x0103e2000c10110c */
[----:B0-----:R-:W-:-:S03]  /*38300*/  PRMT R2, R7, 0x7770, RZ ;  /* 0x0000777007027816 */ /* 0x001fc600000000ff */
[----:B------:R-:W4:Y:S01]  /*38310*/  LDL.LU.64 R26, [R1+0x90] ;  /* 0x00009000011a7983 */ /* 0x000f220000300a00 */
[----:B-1----:R-:W-:-:S03]  /*38320*/  PRMT R0, R9, 0x7770, RZ ;  /* 0x0000777009007816 */ /* 0x002fc600000000ff */
[----:B------:R0:W-:Y:S04]  /*38330*/  STG.E.U8 desc[UR12][R22.64], R2 ;  /* 0x0000000216007986 */ /* 0x0001e8000c10110c */
[----:B------:R1:W-:Y:S04]  /*38340*/  STL [R1+0x14ec], R7 ;  /* 0x0014ec0701007387 */ /* 0x0003e80000100800 */
[----:B------:R5:W-:Y:S01]  /*38350*/  STG.E.U8 desc[UR12][R20.64], R0 ;  /* 0x0000000014007986 */ /* 0x000be2000c10110c */
[----:B0-----:R-:W-:-:S03]  /*38360*/  PRMT R2, R11, 0x7770, RZ ;  /* 0x000077700b027816 */ /* 0x001fc600000000ff */
[----:B-1----:R-:W3:Y:S04]  /*38370*/  LDL.LU.64 R6, [R1+0x88] ;  /* 0x0000880001067983 */ /* 0x002ee80000300a00 */
[----:B------:R-:W3:Y:S04]  /*38380*/  LDL.LU.64 R24, [R1+0x80] ;  /* 0x0000800001187983 */ /* 0x000ee80000300a00 */
[----:B------:R-:W3:Y:S04]  /*38390*/  LDL.LU.64 R22, [R1+0x78] ;  /* 0x0000780001167983 */ /* 0x000ee80000300a00 */
[----:B-----5:R-:W5:Y:S04]  /*383a0*/  LDL.LU.64 R20, [R1+0x70] ;  /* 0x0000700001147983 */ /* 0x020f680000300a00 */
[----:B--2---:R0:W-:Y:S04]  /*383b0*/  STG.E.U8 desc[UR12][R18.64], R2 ;  /* 0x0000000212007986 */ /* 0x0041e8000c10110c */
[----:B0-----:R-:W2:Y:S01]  /*383c0*/  LDL.LU.64 R18, [R1+0x14f0] ;  /* 0x0014f00001127983 */ /* 0x001ea20000300a00 */
[----:B------:R-:W-:-:S02]  /*383d0*/  PRMT R0, R13, 0x7770, RZ ;  /* 0x000077700d007816 */ /* 0x000fc400000000ff */
[----:B------:R-:W-:-:S03]  /*383e0*/  PRMT R2, R15, 0x7770, RZ ;  /* 0x000077700f027816 */ /* 0x000fc600000000ff */
[----:B--2---:R0:W-:Y:S04]  /*383f0*/  STG.E.U8 desc[UR12][R18.64], R0 ;  /* 0x0000000012007986 */ /* 0x0041e8000c10110c */
[----:B---3--:R-:W-:Y:S04]  /*38400*/  STG.E.U8 desc[UR12][R28.64], R2 ;  /* 0x000000021c007986 */ /* 0x008fe8000c10110c */
[----:B0-----:R-:W2:Y:S01]  /*38410*/  LDL.LU.64 R18, [R1+0x68] ;  /* 0x0000680001127983 */ /* 0x001ea20000300a00 */
[----:B------:R-:W-:-:S03]  /*38420*/  PRMT R0, R17, 0x7770, RZ ;  /* 0x0000777011007816 */ /* 0x000fc600000000ff */
[----:B------:R0:W-:Y:S04]  /*38430*/  STL [R1+0x14e8], R17 ;  /* 0x0014e81101007387 */ /* 0x0001e80000100800 */
[----:B0-----:R-:W3:Y:S04]  /*38440*/  LDL.LU.64 R16, [R1+0x60] ;  /* 0x0000600001107983 */ /* 0x001ee80000300a00 */
[----:B------:R-:W2:Y:S04]  /*38450*/  LDL.LU.64 R28, [R1+0x30] ;  /* 0x00003000011c7983 */ /* 0x000ea80000300a00 */
[----:B--2---:R0:W-:Y:S04]  /*38460*/  STL.64 [R1+0x14c0], R28 ;  /* 0x0014c01c01007387 */ /* 0x0041e80000100a00 */
[----:B0-----:R-:W2:Y:S04]  /*38470*/  LDL.LU.64 R28, [R1+0x38] ;  /* 0x00003800011c7983 */ /* 0x001ea80000300a00 */
[----:B--2---:R0:W-:Y:S04]  /*38480*/  STL.64 [R1+0x14c8], R28 ;  /* 0x0014c81c01007387 */ /* 0x0041e80000100a00 */
[----:B0-----:R-:W2:Y:S04]  /*38490*/  LDL.LU.64 R28, [R1+0x40] ;  /* 0x00004000011c7983 */ /* 0x001ea80000300a00 */
[----:B--2---:R0:W-:Y:S04]  /*384a0*/  STL.64 [R1+0x14d0], R28 ;  /* 0x0014d01c01007387 */ /* 0x0041e80000100a00 */
[----:B0-----:R-:W2:Y:S01]  /*384b0*/  LDL.LU.64 R28, [R1+0x48] ;  /* 0x00004800011c7983 */ /* 0x001ea20000300a00 */
[----:B------:R-:W-:-:S03]  /*384c0*/  PRMT R2, R3, 0x7771, RZ ;  /* 0x0000777103027816 */ /* 0x000fc600000000ff */
[----:B--2---:R0:W-:Y:S04]  /*384d0*/  STL.64 [R1+0x14d8], R28 ;  /* 0x0014d81c01007387 */ /* 0x0041e80000100a00 */
[----:B0-----:R-:W2:Y:S04]  /*384e0*/  LDL.LU.64 R28, [R1+0x50] ;  /* 0x00005000011c7983 */ /* 0x001ea80000300a00 */
[----:B----4-:R-:W-:Y:S04]  /*384f0*/  STG.E.U8 desc[UR12][R26.64], R0 ;  /* 0x000000001a007986 */ /* 0x010fe8000c10110c */
[----:B------:R-:W-:Y:S04]  /*38500*/  STG.E.U8 desc[UR12][R6.64], R2 ;  /* 0x0000000206007986 */ /* 0x000fe8000c10110c */
[----:B--2---:R0:W-:Y:S04]  /*38510*/  STL.64 [R1+0x14e0], R28 ;  /* 0x0014e01c01007387 */ /* 0x0041e80000100a00 */
[----:B0-----:R-:W2:Y:S04]  /*38520*/  LDL.LU.64 R28, [R1+0x58] ;  /* 0x00005800011c7983 */ /* 0x001ea80000300a00 */
[----:B------:R-:W4:Y:S04]  /*38530*/  LDL.LU.64 R26, [R1+0x28] ;  /* 0x00002800011a7983 */ /* 0x000f280000300a00 */
[----:B------:R-:W2:Y:S01]  /*38540*/  LDL.LU R7, [R1+0x14ec] ;  /* 0x0014ec0001077983 */ /* 0x000ea20000300800 */
[----:B------:R-:W-:-:S05]  /*38550*/  PRMT R0, R5, 0x7771, RZ ;  /* 0x0000777105007816 */ /* 0x000fca00000000ff */
[----:B------:R0:W-:Y:S02]  /*38560*/  STG.E.U8 desc[UR12][R24.64], R0 ;  /* 0x0000000018007986 */ /* 0x0001e4000c10110c */
[----:B0-----:R-:W-:Y:S02]  /*38570*/  PRMT R0, R9, 0x7771, RZ ;  /* 0x0000777109007816 */ /* 0x001fe400000000ff */
[----:B------:R-:W3:Y:S01]  /*38580*/  LDL.LU.64 R24, [R1+0x20] ;  /* 0x0000200001187983 */ /* 0x000ee20000300a00 */
[----:B--2---:R-:W-:-:S05]  /*38590*/  PRMT R2, R7, 0x7771, RZ ;  /* 0x0000777107027816 */ /* 0x004fca00000000ff */
[----:B------:R0:W-:Y:S04]  /*385a0*/  STG.E.U8 desc[UR12][R22.64], R2 ;  /* 0x0000000216007986 */ /* 0x0001e8000c10110c */
[----:B-----5:R1:W-:Y:S01]  /*385b0*/  STG.E.U8 desc[UR12][R20.64], R0 ;  /* 0x0000000014007986 */ /* 0x0203e2000c10110c */
[----:B0-----:R-:W-:-:S03]  /*385c0*/  PRMT R2, R11, 0x7771, RZ ;  /* 0x000077710b027816 */ /* 0x001fc600000000ff */
[----:B------:R-:W2:Y:S01]  /*385d0*/  LDL.LU.64 R22, [R1+0x18] ;  /* 0x0000180001167983 */ /* 0x000ea20000300a00 */
[----:B-1----:R-:W-:-:S03]  /*385e0*/  PRMT R0, R13, 0x7771, RZ ;  /* 0x000077710d007816 */ /* 0x002fc600000000ff */
[----:B------:R-:W5:Y:S04]  /*385f0*/  LDL.LU.64 R20, [R1+0x10] ;  /* 0x0000100001147983 */ /* 0x000f680000300a00 */
[----:B------:R0:W-:Y:S04]  /*38600*/  STG.E.U8 desc[UR12][R18.64], R2 ;  /* 0x0000000212007986 */ /* 0x0001e8000c10110c */
[----:B---3--:R1:W-:Y:S04]  /*38610*/  STG.E.U8 desc[UR12][R16.64], R0 ;  /* 0x0000000010007986 */ /* 0x0083e8000c10110c */
[----:B0-----:R-:W3:Y:S01]  /*38620*/  LDL.LU.64 R18, [R1+0x8] ;  /* 0x0000080001127983 */ /* 0x001ee20000300a00 */
[----:B------:R-:W-:-:S03]  /*38630*/  PRMT R2, R15, 0x7771, RZ ;  /* 0x000077710f027816 */ /* 0x000fc600000000ff */
[----:B-1----:R-:W2:Y:S04]  /*38640*/  LDL.LU R17, [R1+0x14e8] ;  /* 0x0014e80001117983 */ /* 0x002ea80000300800 */
[----:B------:R0:W-:Y:S04]  /*38650*/  STG.E.U8 desc[UR12][R28.64], R2 ;  /* 0x000000021c007986 */ /* 0x0001e8000c10110c */
[----:B0-----:R-:W3:Y:S01]  /*38660*/  LDL.LU.64 R28, [R1+0x14e0] ;  /* 0x0014e000011c7983 */ /* 0x001ee20000300a00 */
[----:B--2---:R-:W-:-:S05]  /*38670*/  PRMT R0, R17, 0x7771, RZ ;  /* 0x0000777111007816 */ /* 0x004fca00000000ff */
[----:B---3--:R0:W-:Y:S04]  /*38680*/  STG.E.U8 desc[UR12][R28.64], R0 ;  /* 0x000000001c007986 */ /* 0x0081e8000c10110c */
[----:B0-----:R-:W2:Y:S01]  /*38690*/  LDL.LU.64 R28, [R1+0x14d8] ;  /* 0x0014d800011c7983 */ /* 0x001ea20000300a00 */
[----:B------:R-:W-:Y:S02]  /*386a0*/  PRMT R2, R3, 0x7772, RZ ;  /* 0x0000777203027816 */ /* 0x000fe400000000ff */
[----:B------:R-:W-:-:S03]  /*386b0*/  PRMT R0, R5, 0x7772, RZ ;  /* 0x0000777205007816 */ /* 0x000fc600000000ff */
[----:B--2---:R0:W-:Y:S04]  /*386c0*/  STG.E.U8 desc[UR12][R28.64], R2 ;  /* 0x000000021c007986 */ /* 0x0041e8000c10110c */
[----:B0-----:R-:W2:Y:S01]  /*386d0*/  LDL.LU.64 R28, [R1+0x14d0] ;  /* 0x0014d000011c7983 */ /* 0x001ea20000300a00 */
[----:B------:R-:W-:-:S03]  /*386e0*/  PRMT R2, R7, 0x7772, RZ ;  /* 0x0000777207027816 */ /* 0x000fc600000000ff */
[----:B--2---:R0:W-:Y:S04]  /*386f0*/  STG.E.U8 desc[UR12][R28.64], R0 ;  /* 0x000000001c007986 */ /* 0x0041e8000c10110c */
[----:B0-----:R-:W2:Y:S01]  /*38700*/  LDL.LU.64 R28, [R1+0x14c8] ;  /* 0x0014c800011c7983 */ /* 0x001ea20000300a00 */
[----:B------:R-:W-:-:S03]  /*38710*/  PRMT R0, R9, 0x7772, RZ ;  /* 0x0000777209007816 */ /* 0x000fc600000000ff */
[----:B--2---:R0:W-:Y:S04]  /*38720*/  STG.E.U8 desc[UR12][R28.64], R2 ;  /* 0x000000021c007986 */ /* 0x0041e8000c10110c */
[----:B0-----:R-:W2:Y:S01]  /*38730*/  LDL.LU.64 R28, [R1+0x14c0] ;  /* 0x0014c000011c7983 */ /* 0x001ea20000300a00 */
[----:B------:R-:W-:Y:S02]  /*38740*/  PRMT R2, R11, 0x7772, RZ ;  /* 0x000077720b027816 */ /* 0x000fe400000000ff */
[----:B------:R-:W-:Y:S01]  /*38750*/  PRMT R3, R3, 0x7773, RZ ;  /* 0x0000777303037816 */ /* 0x000fe200000000ff */
[----:B--2---:R0:W-:Y:S04]  /*38760*/  STG.E.U8 desc[UR12][R28.64], R0 ;  /* 0x000000001c007986 */ /* 0x0041e8000c10110c */
[----:B----4-:R1:W-:Y:S01]  /*38770*/  STG.E.U8 desc[UR12][R26.64], R2 ;  /* 0x000000021a007986 */ /* 0x0103e2000c10110c */
[----:B0-----:R-:W-:-:S03]  /*38780*/  PRMT R0, R13, 0x7772, RZ ;  /* 0x000077720d007816 */ /* 0x001fc600000000ff */
[----:B------:R-:W2:Y:S04]  /*38790*/  LDL.LU.64 R28, [R1+0x14b8] ;  /* 0x0014b800011c7983 */ /* 0x000ea80000300a00 */
[----:B------:R-:W3:Y:S01]  /*387a0*/  LDL.LU R4, [R1+0x1e4] ;  /* 0x0001e40001047983 */ /* 0x000ee20000300800 */
[----:B-1----:R-:W-:-:S03]  /*387b0*/  PRMT R2, R15, 0x7772, RZ ;  /* 0x000077720f027816 */ /* 0x002fc600000000ff */
[----:B------:R-:W4:Y:S04]  /*387c0*/  LDL.LU R6, [R1+0x1dc] ;  /* 0x0001dc0001067983 */ /* 0x000f280000300800 */
[----:B------:R-:W2:Y:S04]  /*387d0*/  LDL.LU.64 R26, [R1+0x14b0] ;  /* 0x0014b000011a7983 */ /* 0x000ea80000300a00 */
[----:B------:R-:W2:Y:S04]  /*387e0*/  LDL.LU R12, [R1+0x1d8] ;  /* 0x0001d800010c7983 */ /* 0x000ea80000300800 */
[----:B------:R0:W-:Y:S04]  /*387f0*/  STG.E.U8 desc[UR12][R24.64], R0 ;  /* 0x0000000018007986 */ /* 0x0001e8000c10110c */
[----:B------:R-:W2:Y:S04]  /*38800*/  LDL.LU R16, [R1+0x32c] ;  /* 0x00032c0001107983 */ /* 0x000ea80000300800 */
[----:B------:R-:W2:Y:S01]  /*38810*/  LDL.LU R14, [R1+0x328] ;  /* 0x00032800010e7983 */ /* 0x000ea20000300800 */
[----:B0-----:R-:W-:-:S03]  /*38820*/  PRMT R0, R17, 0x7772, RZ ;  /* 0x0000777211007816 */ /* 0x001fc600000000ff */
[----:B------:R-:W2:Y:S04]  /*38830*/  LDL.LU.64 R24, [R1+0x14a8] ;  /* 0x0014a80001187983 */ /* 0x000ea80000300a00 */
[----:B------:R-:W2:Y:S04]  /*38840*/  LDL.LU R8, [R1+0x314] ;  /* 0x0003140001087983 */ /* 0x000ea80000300800 */
[----:B------:R-:W2:Y:S04]  /*38850*/  LDL.LU R10, [R1+0x148c] ;  /* 0x00148c00010a7983 */ /* 0x000ea80000300800 */
[----:B------:R0:W-:Y:S04]  /*38860*/  STG.E.U8 desc[UR12][R22.64], R2 ;  /* 0x0000000216007986 */ /* 0x0001e8000c10110c */
[----:B-----5:R1:W-:Y:S04]  /*38870*/  STG.E.U8 desc[UR12][R20.64], R0 ;  /* 0x0000000014007986 */ /* 0x0203e8000c10110c */
[----:B------:R5:W-:Y:S04]  /*38880*/  STG.E.U8 desc[UR12][R18.64], R3 ;  /* 0x0000000312007986 */ /* 0x000be8000c10110c */
[----:B0-----:R-:W2:Y:S04]  /*38890*/  LDL.LU.64 R22, [R1+0x14a0] ;  /* 0x0014a00001167983 */ /* 0x001ea80000300a00 */
[----:B-1----:R-:W2:Y:S04]  /*388a0*/  LDL.LU.64 R20, [R1+0x1498] ;  /* 0x0014980001147983 */ /* 0x002ea80000300a00 */
[----:B------:R-:W2:Y:S04]  /*388b0*/  LDL.LU R0, [R1+0x330] ;  /* 0x0003300001007983 */ /* 0x000ea80000300800 */
[----:B-----5:R-:W5:Y:S04]  /*388c0*/  LDL.LU.64 R18, [R1+0x1490] ;  /* 0x0014900001127983 */ /* 0x020f680000300a00 */
[----:B------:R-:W2:Y:S01]  /*388d0*/  LDL.LU.64 R2, [R1] ;  /* 0x0000000001027983 */ /* 0x000ea20000300a00 */
[----:B------:R-:W-:-:S02]  /*388e0*/  PRMT R5, R5, 0x7773, RZ ;  /* 0x0000777305057816 */ /* 0x000fc400000000ff */
[----:B------:R-:W-:Y:S02]  /*388f0*/  PRMT R7, R7, 0x7773, RZ ;  /* 0x0000777307077816 */ /* 0x000fe400000000ff */
[----:B------:R-:W-:Y:S02]  /*38900*/  PRMT R9, R9, 0x7773, RZ ;  /* 0x0000777309097816 */ /* 0x000fe400000000ff */
[----:B------:R-:W-:Y:S02]  /*38910*/  PRMT R11, R11, 0x7773, RZ ;  /* 0x000077730b0b7816 */ /* 0x000fe400000000ff */
[----:B------:R-:W-:Y:S02]  /*38920*/  PRMT R13, R13, 0x7773, RZ ;  /* 0x000077730d0d7816 */ /* 0x000fe400000000ff */
[----:B------:R-:W-:Y:S02]  /*38930*/  PRMT R15, R15, 0x7773, RZ ;  /* 0x000077730f0f7816 */ /* 0x000fe400000000ff */
[----:B------:R-:W-:Y:S01]  /*38940*/  PRMT R17, R17, 0x7773, RZ ;  /* 0x0000777311117816 */ /* 0x000fe200000000ff */
[----:B--2---:R0:W-:Y:S04]  /*38950*/  STG.E.U8 desc[UR12][R2.64], R5 ;  /* 0x0000000502007986 */ /* 0x0041e8000c10110c */
[----:B0-----:R-:W2:Y:S01]  /*38960*/  LDL.LU R5, [R1+0x1e0] ;  /* 0x0001e00001057983 */ /* 0x001ea20000300800 */
[----:B---3--:R-:W-:Y:S01]  /*38970*/  FSEL R4, R4, -INF , P2 ;  /* 0xff80000004047808 */ /* 0x008fe20001000000 */
[----:B------:R-:W0:Y:S02]  /*38980*/  LDC.64 R2, c[0x0][0x3a0] ;  /* 0x0000e800ff027b82 */ /* 0x000e240000000a00 */
[----:B-----5:R1:W-:Y:S02]  /*38990*/  STG.E.U8 desc[UR12][R18.64], R7 ;  /* 0x0000000712007986 */ /* 0x0203e4000c10110c */
[----:B-1----:R-:W-:-:S02]  /*389a0*/  FSEL R7, R12, -INF , P1 ;  /* 0xff8000000c077808 */ /* 0x002fc40000800000 */
[----:B------:R-:W1:Y:S01]  /*389b0*/  S2R R12, SR_TID.X ;  /* 0x00000000000c7919 */ /* 0x000e620000002100 */
[----:B------:R3:W-:Y:S04]  /*389c0*/  STG.E.U8 desc[UR12][R20.64], R9 ;  /* 0x0000000914007986 */ /* 0x0007e8000c10110c */
[----:B------:R0:W-:Y:S04]  /*389d0*/  STG.E.U8 desc[UR12][R22.64], R11 ;  /* 0x0000000b16007986 */ /* 0x0001e8000c10110c */
[----:B------:R0:W-:Y:S04]  /*389e0*/  STG.E.U8 desc[UR12][R24.64], R13 ;  /* 0x0000000d18007986 */ /* 0x0001e8000c10110c */
[----:B------:R0:W-:Y:S04]  /*389f0*/  STG.E.U8 desc[UR12][R26.64], R15 ;  /* 0x0000000f1a007986 */ /* 0x0001e8000c10110c */
[----:B------:R0:W-:Y:S01]  /*38a00*/  STG.E.U8 desc[UR12][R28.64], R17 ;  /* 0x000000111c007986 */ /* 0x0001e2000c10110c */
[----:B------:R-:W-:Y:S01]  /*38a10*/  FFMA R4, R4, 0.69314718246459960938, R0 ;  /* 0x3f31721804047823 */ /* 0x000fe20000000000 */
[----:B----4-:R-:W-:Y:S01]  /*38a20*/  FSEL R6, R6, -INF , P4 ;  /* 0xff80000006067808 */ /* 0x010fe20002000000 */
[----:B------:R-:W-:-:S04]  /*38a30*/  FFMA R7, R7, 0.69314718246459960938, R8 ;  /* 0x3f31721807077823 */ /* 0x000fc80000000008 */
[----:B------:R-:W-:Y:S01]  /*38a40*/  FFMA R6, R6, 0.69314718246459960938, R14 ;  /* 0x3f31721806067823 */ /* 0x000fe2000000000e */
[----:B-1----:R-:W-:-:S05]  /*38a50*/  IMAD.SHL.U32 R0, R12, 0x4, RZ ;  /* 0x000000040c007824 */ /* 0x002fca00078e00ff */
[----:B------:R-:W-:Y:S01]  /*38a60*/  LOP3.LUT R8, R0, 0x70, RZ, 0xc0, !PT ;  /* 0x0000007000087812 */ /* 0x000fe200078ec0ff */
[----:B------:R-:W-:Y:S01]  /*38a70*/  UIMAD UR4, UR9, UR4, URZ ;  /* 0x00000004090472a4 */ /* 0x000fe2000f8e02ff */
[----:B---3--:R-:W-:-:S03]  /*38a80*/  IMAD.SHL.U32 R9, R10, 0x4, RZ ;  /* 0x000000040a097824 */ /* 0x008fc600078e00ff */
[----:B------:R-:W-:Y:S01]  /*38a90*/  USHF.L.U32 UR6, UR4, 0x2, URZ ;  /* 0x0000000204067899 */ /* 0x000fe200080006ff */
[----:B------:R-:W-:Y:S01]  /*38aa0*/  IMAD.HI R0, R10, 0x4, RZ ;  /* 0x000000040a007827 */ /* 0x000fe200078e02ff */
[----:B------:R-:W-:Y:S01]  /*38ab0*/  UIMAD.WIDE UR4, UR4, 0x4, URZ ;  /* 0x00000004040478a5 */ /* 0x000fe2000f8e02ff */
[----:B------:R-:W-:Y:S03]  /*38ac0*/  BAR.SYNC.DEFER_BLOCKING 0x0 ;  /* 0x0000000000007b1d */ /* 0x000fe60000010000 */
[----:B0-----:R-:W-:-:S04]  /*38ad0*/  IADD3 R2, P1, P2, R9, UR6, R2 ;  /* 0x0000000609027c10 */ /* 0x001fc8000fa3e002 */
[----:B------:R-:W-:Y:S02]  /*38ae0*/  IADD3.X R3, PT, PT, R0, UR5, R3, P1, P2 ;  /* 0x0000000500037c10 */ /* 0x000fe40008fe4403 */
[----:B--2---:R-:W-:-:S05]  /*38af0*/  FSEL R5, R5, -INF , P3 ;  /* 0xff80000005057808 */ /* 0x004fca0001800000 */
[----:B------:R-:W-:-:S05]  /*38b00*/  FFMA R5, R5, 0.69314718246459960938, R16 ;  /* 0x3f31721805057823 */ /* 0x000fca0000000010 */
[----:B------:R0:W-:Y:S01]  /*38b10*/  STS.128 [R8+UR7], R4 ;  /* 0x0000000408007988 */ /* 0x0001e20008000c07 */
[----:B------:R-:W-:Y:S06]  /*38b20*/  BAR.SYNC.DEFER_BLOCKING 0x0 ;  /* 0x0000000000007b1d */ /* 0x000fec0000010000 */
[----:B------:R-:W-:Y:S05]  /*38b30*/  @P0 EXIT ;  /* 0x000000000000094d */ /* 0x000fea0003800000 */
[----:B------:R-:W2:Y:S04]  /*38b40*/  LDL.LU R10, [R1+0x1e8] ;  /* 0x0001e800010a7983 */ /* 0x000ea80000300800 */
[----:B0-2---:R-:W0:Y:S04]  /*38b50*/  LDS R5, [R10] ;  /* 0x000000000a057984 */ /* 0x005e280000000800 */
[----:B0-----:R-:W-:Y:S01]  /*38b60*/  STG.E desc[UR12][R2.64], R5 ;  /* 0x0000000502007986 */ /* 0x001fe2000c10190c */
[----:B------:R-:W-:Y:S05]  /*38b70*/  EXIT ;  /* 0x000000000000794d */ /* 0x000fea0003800000 */
.L_x_2:
[----:B------:R-:W-:-:S00]  /*38b80*/  BRA `(.L_x_2) ;  /* 0xfffffffc00fc7947 */ /* 0x000fc0000383ffff */
[----:B------:R-:W-:-:S00]  /*38b90*/  NOP ;  /* 0x0000000000007918 */ /* 0x000fc00000000000 */
        /* <DEDUP_REMOVED lines=14> */
.L_x_3:


//--------------------- .nv.global.init           --------------------------
	.section	.nv.global.init,"aw",@progbits
.nv.global.init:
	.type		_$_str,@object
	.size		_$_str,(.L_0 - _$_str)
_$_str:
        /*0000*/ 	.byte	0x5f, 0x5f, 0x43, 0x55, 0x44, 0x41, 0x5f, 0x46, 0x54, 0x5a, 0x00
.L_0:


//--------------------- .nv.shared.attn_fwd       --------------------------
	.section	.nv.shared.attn_fwd,"aw",@nobits
	.sectionflags	@""
	.align	16
	.zero		1024


//--------------------- .nv.shared.reserved.0     --------------------------
	.section	.nv.shared.reserved.0,"aw",@nobits
	.weak		__nv_reservedSMEM_offset_0_alias
	.size		__nv_reservedSMEM_offset_0_alias, 0, 64
	.other		__nv_reservedSMEM_offset_0_alias,@"STO_CUDA_RESERVED_SHARED STV_DEFAULT"
__nv_reservedSMEM_offset_0_alias:
	.zero		0
	.zero		64


//--------------------- .nv.constant0.attn_fwd    --------------------------
	.section	.nv.constant0.attn_fwd,"a",@progbits
	.sectionflags	@""
	.align	4
.nv.constant0.attn_fwd:
	.zero		1032


//--------------------- SYMBOLS --------------------------

	.type		.nv.reservedSmem.offset0,@object
	.size		.nv.reservedSmem.offset0,0x4
	.type		.nv.reservedSmem.cap,@object
	.size		.nv.reservedSmem.cap,0x4
